	.target	sm_103a

	.elftype	@"ET_EXEC"


//--------------------- .note.nv.tkinfo           --------------------------
	.section	.note.nv.tkinfo,"",@"SHT_NOTE"
	.sectionflags	@"SHF_NOTE_NV_TKINFO"
	.tkinfo
        /*0018*/ 	.word	0x00000002
        /*0030*/ 	.string	""
        /*0030*/ 	.string	"ptxas"
        /*0030*/ 	.string	"Cuda compilation tools, release 13.0, V13.0.88"
        /*0030*/ 	.string	"Build cuda_13.0.r13.0/compiler.36424714_0"
        /*0030*/ 	.string	"-arch sm_103a -m 64 "



//--------------------- .note.nv.cuinfo           --------------------------
	.section	.note.nv.cuinfo,"",@"SHT_NOTE"
	.sectionflags	@"SHF_NOTE_NV_CUINFO"
        /*0018*/ 	.short	0x0002
        /*001a*/ 	.short	0x0067
        /*001c*/ 	.short	0x0082
	.zero		2


//--------------------- .nv.info                  --------------------------
	.section	.nv.info,"",@"SHT_CUDA_INFO"
	.align	4


	//----- nvinfo : EIATTR_REGCOUNT
	.align		4
        /*0000*/ 	.byte	0x04, 0x2f
        /*0002*/ 	.short	(.L_29 - .L_28)
	.align		4
.L_28:
        /*0004*/ 	.word	index@(_ZN2at6native21col2im_batched_kernelIdEEvlPKT_llllllllllllllPS2_l)
        /*0008*/ 	.word	0x0000004a


	//----- nvinfo : EIATTR_FRAME_SIZE
	.align		4
.L_29:
        /*000c*/ 	.byte	0x04, 0x11
        /*000e*/ 	.short	(.L_31 - .L_30)
	.align		4
.L_30:
        /*0010*/ 	.word	index@($__internal_13_$__cuda_sm20_rem_s64)
        /*0014*/ 	.word	0x00000000


	//----- nvinfo : EIATTR_FRAME_SIZE
	.align		4
.L_31:
        /*0018*/ 	.byte	0x04, 0x11
        /*001a*/ 	.short	(.L_33 - .L_32)
	.align		4
.L_32:
        /*001c*/ 	.word	index@($__internal_12_$__cuda_sm20_div_s64)
        /*0020*/ 	.word	0x00000000


	//----- nvinfo : EIATTR_FRAME_SIZE
	.align		4
.L_33:
        /*0024*/ 	.byte	0x04, 0x11
        /*0026*/ 	.short	(.L_35 - .L_34)
	.align		4
.L_34:
        /*0028*/ 	.word	index@(_ZN2at6native21col2im_batched_kernelIdEEvlPKT_llllllllllllllPS2_l)
        /*002c*/ 	.word	0x00000000


	//----- nvinfo : EIATTR_REGCOUNT
	.align		4
.L_35:
        /*0030*/ 	.byte	0x04, 0x2f
        /*0032*/ 	.short	(.L_37 - .L_36)
	.align		4
.L_36:
        /*0034*/ 	.word	index@(_ZN2at6native21col2im_batched_kernelIfEEvlPKT_llllllllllllllPS2_l)
        /*0038*/ 	.word	0x0000004a


	//----- nvinfo : EIATTR_FRAME_SIZE
	.align		4
.L_37:
        /*003c*/ 	.byte	0x04, 0x11
        /*003e*/ 	.short	(.L_39 - .L_38)
	.align		4
.L_38:
        /*0040*/ 	.word	index@($__internal_11_$__cuda_sm20_rem_s64)
        /*0044*/ 	.word	0x00000000


	//----- nvinfo : EIATTR_FRAME_SIZE
	.align		4
.L_39:
        /*0048*/ 	.byte	0x04, 0x11
        /*004a*/ 	.short	(.L_41 - .L_40)
	.align		4
.L_40:
        /*004c*/ 	.word	index@($__internal_10_$__cuda_sm20_div_s64)
        /*0050*/ 	.word	0x00000000


	//----- nvinfo : EIATTR_FRAME_SIZE
	.align		4
.L_41:
        /*0054*/ 	.byte	0x04, 0x11
        /*0056*/ 	.short	(.L_43 - .L_42)
	.align		4
.L_42:
        /*0058*/ 	.word	index@(_ZN2at6native21col2im_batched_kernelIfEEvlPKT_llllllllllllllPS2_l)
        /*005c*/ 	.word	0x00000000


	//----- nvinfo : EIATTR_REGCOUNT
	.align		4
.L_43:
        /*0060*/ 	.byte	0x04, 0x2f
        /*0062*/ 	.short	(.L_45 - .L_44)
	.align		4
.L_44:
        /*0064*/ 	.word	index@(_ZN2at6native21col2im_batched_kernelIN3c107complexIdEEEEvlPKT_llllllllllllllPS5_l)
        /*0068*/ 	.word	0x0000004a


	//----- nvinfo : EIATTR_FRAME_SIZE
	.align		4
.L_45:
        /*006c*/ 	.byte	0x04, 0x11
        /*006e*/ 	.short	(.L_47 - .L_46)
	.align		4
.L_46:
        /*0070*/ 	.word	index@($__internal_9_$__cuda_sm20_rem_s64)
        /*0074*/ 	.word	0x00000000


	//----- nvinfo : EIATTR_FRAME_SIZE
	.align		4
.L_47:
        /*0078*/ 	.byte	0x04, 0x11
        /*007a*/ 	.short	(.L_49 - .L_48)
	.align		4
.L_48:
        /*007c*/ 	.word	index@($__internal_8_$__cuda_sm20_div_s64)
        /*0080*/ 	.word	0x00000000


	//----- nvinfo : EIATTR_FRAME_SIZE
	.align		4
.L_49:
        /*0084*/ 	.byte	0x04, 0x11
        /*0086*/ 	.short	(.L_51 - .L_50)
	.align		4
.L_50:
        /*0088*/ 	.word	index@(_ZN2at6native21col2im_batched_kernelIN3c107complexIdEEEEvlPKT_llllllllllllllPS5_l)
        /*008c*/ 	.word	0x00000000


	//----- nvinfo : EIATTR_REGCOUNT
	.align		4
.L_51:
        /*0090*/ 	.byte	0x04, 0x2f
        /*0092*/ 	.short	(.L_53 - .L_52)
	.align		4
.L_52:
        /*0094*/ 	.word	index@(_ZN2at6native21col2im_batched_kernelIN3c107complexIfEEEEvlPKT_llllllllllllllPS5_l)
        /*0098*/ 	.word	0x0000004a


	//----- nvinfo : EIATTR_FRAME_SIZE
	.align		4
.L_53:
        /*009c*/ 	.byte	0x04, 0x11
        /*009e*/ 	.short	(.L_55 - .L_54)
	.align		4
.L_54:
        /*00a0*/ 	.word	index@($__internal_7_$__cuda_sm20_rem_s64)
        /*00a4*/ 	.word	0x00000000


	//----- nvinfo : EIATTR_FRAME_SIZE
	.align		4
.L_55:
        /*00a8*/ 	.byte	0x04, 0x11
        /*00aa*/ 	.short	(.L_57 - .L_56)
	.align		4
.L_56:
        /*00ac*/ 	.word	index@($__internal_6_$__cuda_sm20_div_s64)
        /*00b0*/ 	.word	0x00000000


	//----- nvinfo : EIATTR_FRAME_SIZE
	.align		4
.L_57:
        /*00b4*/ 	.byte	0x04, 0x11
        /*00b6*/ 	.short	(.L_59 - .L_58)
	.align		4
.L_58:
        /*00b8*/ 	.word	index@(_ZN2at6native21col2im_batched_kernelIN3c107complexIfEEEEvlPKT_llllllllllllllPS5_l)
        /*00bc*/ 	.word	0x00000000


	//----- nvinfo : EIATTR_REGCOUNT
	.align		4
.L_59:
        /*00c0*/ 	.byte	0x04, 0x2f
        /*00c2*/ 	.short	(.L_61 - .L_60)
	.align		4
.L_60:
        /*00c4*/ 	.word	index@(_ZN2at6native21col2im_batched_kernelIN3c104HalfEEEvlPKT_llllllllllllllPS4_l)
        /*00c8*/ 	.word	0x0000004a


	//----- nvinfo : EIATTR_FRAME_SIZE
	.align		4
.L_61:
        /*00cc*/ 	.byte	0x04, 0x11
        /*00ce*/ 	.short	(.L_63 - .L_62)
	.align		4
.L_62:
        /*00d0*/ 	.word	index@($__internal_5_$__cuda_sm20_rem_s64)
        /*00d4*/ 	.word	0x00000000


	//----- nvinfo : EIATTR_FRAME_SIZE
	.align		4
.L_63:
        /*00d8*/ 	.byte	0x04, 0x11
        /*00da*/ 	.short	(.L_65 - .L_64)
	.align		4
.L_64:
        /*00dc*/ 	.word	index@($__internal_4_$__cuda_sm20_div_s64)
        /*00e0*/ 	.word	0x00000000


	//----- nvinfo : EIATTR_FRAME_SIZE
	.align		4
.L_65:
        /*00e4*/ 	.byte	0x04, 0x11
        /*00e6*/ 	.short	(.L_67 - .L_66)
	.align		4
.L_66:
        /*00e8*/ 	.word	index@(_ZN2at6native21col2im_batched_kernelIN3c104HalfEEEvlPKT_llllllllllllllPS4_l)
        /*00ec*/ 	.word	0x00000000


	//----- nvinfo : EIATTR_REGCOUNT
	.align		4
.L_67:
        /*00f0*/ 	.byte	0x04, 0x2f
        /*00f2*/ 	.short	(.L_69 - .L_68)
	.align		4
.L_68:
        /*00f4*/ 	.word	index@(_ZN2at6native21col2im_batched_kernelIN3c108BFloat16EEEvlPKT_llllllllllllllPS4_l)
        /*00f8*/ 	.word	0x0000004a


	//----- nvinfo : EIATTR_FRAME_SIZE
	.align		4
.L_69:
        /*00fc*/ 	.byte	0x04, 0x11
        /*00fe*/ 	.short	(.L_71 - .L_70)
	.align		4
.L_70:
        /*0100*/ 	.word	index@($__internal_3_$__cuda_sm20_rem_s64)
        /*0104*/ 	.word	0x00000000


	//----- nvinfo : EIATTR_FRAME_SIZE
	.align		4
.L_71:
        /*0108*/ 	.byte	0x04, 0x11
        /*010a*/ 	.short	(.L_73 - .L_72)
	.align		4
.L_72:
        /*010c*/ 	.word	index@($__internal_2_$__cuda_sm20_div_s64)
        /*0110*/ 	.word	0x00000000


	//----- nvinfo : EIATTR_FRAME_SIZE
	.align		4
.L_73:
        /*0114*/ 	.byte	0x04, 0x11
        /*0116*/ 	.short	(.L_75 - .L_74)
	.align		4
.L_74:
        /*0118*/ 	.word	index@(_ZN2at6native21col2im_batched_kernelIN3c108BFloat16EEEvlPKT_llllllllllllllPS4_l)
        /*011c*/ 	.word	0x00000000


	//----- nvinfo : EIATTR_REGCOUNT
	.align		4
.L_75:
        /*0120*/ 	.byte	0x04, 0x2f
        /*0122*/ 	.short	(.L_77 - .L_76)
	.align		4
.L_76:
        /*0124*/ 	.word	index@(_ZN2at6native21col2im_batched_kernelIbEEvlPKT_llllllllllllllPS2_l)
        /*0128*/ 	.word	0x00000040


	//----- nvinfo : EIATTR_FRAME_SIZE
	.align		4
.L_77:
        /*012c*/ 	.byte	0x04, 0x11
        /*012e*/ 	.short	(.L_79 - .L_78)
	.align		4
.L_78:
        /*0130*/ 	.word	index@($__internal_1_$__cuda_sm20_rem_s64)
        /*0134*/ 	.word	0x00000018


	//----- nvinfo : EIATTR_FRAME_SIZE
	.align		4
.L_79:
        /*0138*/ 	.byte	0x04, 0x11
        /*013a*/ 	.short	(.L_81 - .L_80)
	.align		4
.L_80:
        /*013c*/ 	.word	index@($__internal_0_$__cuda_sm20_div_s64)
        /*0140*/ 	.word	0x00000018


	//----- nvinfo : EIATTR_FRAME_SIZE
	.align		4
.L_81:
        /*0144*/ 	.byte	0x04, 0x11
        /*0146*/ 	.short	(.L_83 - .L_82)
	.align		4
.L_82:
        /*0148*/ 	.word	index@(_ZN2at6native21col2im_batched_kernelIbEEvlPKT_llllllllllllllPS2_l)
        /*014c*/ 	.word	0x00000018


	//----- nvinfo : EIATTR_MIN_STACK_SIZE
	.align		4
.L_83:
        /*0150*/ 	.byte	0x04, 0x12
        /*0152*/ 	.short	(.L_85 - .L_84)
	.align		4
.L_84:
        /*0154*/ 	.word	index@(_ZN2at6native21col2im_batched_kernelIbEEvlPKT_llllllllllllllPS2_l)
        /*0158*/ 	.word	0x00000018


	//----- nvinfo : EIATTR_MIN_STACK_SIZE
	.align		4
.L_85:
        /*015c*/ 	.byte	0x04, 0x12
        /*015e*/ 	.short	(.L_87 - .L_86)
	.align		4
.L_86:
        /*0160*/ 	.word	index@(_ZN2at6native21col2im_batched_kernelIN3c108BFloat16EEEvlPKT_llllllllllllllPS4_l)
        /*0164*/ 	.word	0x00000000


	//----- nvinfo : EIATTR_MIN_STACK_SIZE
	.align		4
.L_87:
        /*0168*/ 	.byte	0x04, 0x12
        /*016a*/ 	.short	(.L_89 - .L_88)
	.align		4
.L_88:
        /*016c*/ 	.word	index@(_ZN2at6native21col2im_batched_kernelIN3c104HalfEEEvlPKT_llllllllllllllPS4_l)
        /*0170*/ 	.word	0x00000000


	//----- nvinfo : EIATTR_MIN_STACK_SIZE
	.align		4
.L_89:
        /*0174*/ 	.byte	0x04, 0x12
        /*0176*/ 	.short	(.L_91 - .L_90)
	.align		4
.L_90:
        /*0178*/ 	.word	index@(_ZN2at6native21col2im_batched_kernelIN3c107complexIfEEEEvlPKT_llllllllllllllPS5_l)
        /*017c*/ 	.word	0x00000000


	//----- nvinfo : EIATTR_MIN_STACK_SIZE
	.align		4
.L_91:
        /*0180*/ 	.byte	0x04, 0x12
        /*0182*/ 	.short	(.L_93 - .L_92)
	.align		4
.L_92:
        /*0184*/ 	.word	index@(_ZN2at6native21col2im_batched_kernelIN3c107complexIdEEEEvlPKT_llllllllllllllPS5_l)
        /*0188*/ 	.word	0x00000000


	//----- nvinfo : EIATTR_MIN_STACK_SIZE
	.align		4
.L_93:
        /*018c*/ 	.byte	0x04, 0x12
        /*018e*/ 	.short	(.L_95 - .L_94)
	.align		4
.L_94:
        /*0190*/ 	.word	index@(_ZN2at6native21col2im_batched_kernelIfEEvlPKT_llllllllllllllPS2_l)
        /*0194*/ 	.word	0x00000000


	//----- nvinfo : EIATTR_MIN_STACK_SIZE
	.align		4
.L_95:
        /*0198*/ 	.byte	0x04, 0x12
        /*019a*/ 	.short	(.L_97 - .L_96)
	.align		4
.L_96:
        /*019c*/ 	.word	index@(_ZN2at6native21col2im_batched_kernelIdEEvlPKT_llllllllllllllPS2_l)
        /*01a0*/ 	.word	0x00000000
.L_97:


//--------------------- .nv.compat                --------------------------
	.section	.nv.compat,"",@"SHT_CUDA_COMPAT_INFO"
	.align	4
        /*0000*/ 	.byte	0x02, 0x09, 0x01, 0x00, 0x02, 0x02, 0x01, 0x00, 0x02, 0x05, 0x05, 0x00, 0x03, 0x07, 0x01, 0x01
        /*0010*/ 	.byte	0x02, 0x03, 0x00, 0x00, 0x02, 0x06, 0x01, 0x00, 0x04, 0x0b, 0x08, 0x00, 0x00, 0x00, 0x00, 0x00
        /*0020*/ 	.byte	0x00, 0x00, 0x00, 0x00


//--------------------- .nv.info._ZN2at6native21col2im_batched_kernelIbEEvlPKT_llllllllllllllPS2_l --------------------------
	.section	.nv.info._ZN2at6native21col2im_batched_kernelIbEEvlPKT_llllllllllllllPS2_l,"",@"SHT_CUDA_INFO"
	.sectionflags	@""
	.align	4


	//----- nvinfo : EIATTR_CUDA_API_VERSION
	.align		4
        /*0000*/ 	.byte	0x04, 0x37
        /*0002*/ 	.short	(.L_99 - .L_98)
.L_98:
        /*0004*/ 	.word	0x00000082


	//----- nvinfo : EIATTR_KPARAM_INFO
	.align		4
.L_99:
        /*0008*/ 	.byte	0x04, 0x17
        /*000a*/ 	.short	(.L_101 - .L_100)
.L_100:
        /*000c*/ 	.word	0x00000000
        /*0010*/ 	.short	0x0011
        /*0012*/ 	.short	0x0088
        /*0014*/ 	.byte	0x00, 0xf0, 0x21, 0x00


	//----- nvinfo : EIATTR_KPARAM_INFO
	.align		4
.L_101:
        /*0018*/ 	.byte	0x04, 0x17
        /*001a*/ 	.short	(.L_103 - .L_102)
.L_102:
        /*001c*/ 	.word	0x00000000
        /*0020*/ 	.short	0x0010
        /*0022*/ 	.short	0x0080
        /*0024*/ 	.byte	0x00, 0xf5, 0x21, 0x00


	//----- nvinfo : EIATTR_KPARAM_INFO
	.align		4
.L_103:
        /*0028*/ 	.byte	0x04, 0x17
        /*002a*/ 	.short	(.L_105 - .L_104)
.L_104:
        /*002c*/ 	.word	0x00000000
        /*0030*/ 	.short	0x000f
        /*0032*/ 	.short	0x0078
        /*0034*/ 	.byte	0x00, 0xf0, 0x21, 0x00


	//----- nvinfo : EIATTR_KPARAM_INFO
	.align		4
.L_105:
        /*0038*/ 	.byte	0x04, 0x17
        /*003a*/ 	.short	(.L_107 - .L_106)
.L_106:
        /*003c*/ 	.word	0x00000000
        /*0040*/ 	.short	0x000e
        /*0042*/ 	.short	0x0070
        /*0044*/ 	.byte	0x00, 0xf0, 0x21, 0x00


	//----- nvinfo : EIATTR_KPARAM_INFO
	.align		4
.L_107:
        /*0048*/ 	.byte	0x04, 0x17
        /*004a*/ 	.short	(.L_109 - .L_108)
.L_108:
        /*004c*/ 	.word	0x00000000
        /*0050*/ 	.short	0x000d
        /*0052*/ 	.short	0x0068
        /*0054*/ 	.byte	0x00, 0xf0, 0x21, 0x00


	//----- nvinfo : EIATTR_KPARAM_INFO
	.align		4
.L_109:
        /*0058*/ 	.byte	0x04, 0x17
        /*005a*/ 	.short	(.L_111 - .L_110)
.L_110:
        /*005c*/ 	.word	0x00000000
        /*0060*/ 	.short	0x000c
        /*0062*/ 	.short	0x0060
        /*0064*/ 	.byte	0x00, 0xf0, 0x21, 0x00


	//----- nvinfo : EIATTR_KPARAM_INFO
	.align		4
.L_111:
        /*0068*/ 	.byte	0x04, 0x17
        /*006a*/ 	.short	(.L_113 - .L_112)
.L_112:
        /*006c*/ 	.word	0x00000000
        /*0070*/ 	.short	0x000b
        /*0072*/ 	.short	0x0058
        /*0074*/ 	.byte	0x00, 0xf0, 0x21, 0x00


	//----- nvinfo : EIATTR_KPARAM_INFO
	.align		4
.L_113:
        /*0078*/ 	.byte	0x04, 0x17
        /*007a*/ 	.short	(.L_115 - .L_114)
.L_114:
        /*007c*/ 	.word	0x00000000
        /*0080*/ 	.short	0x000a
        /*0082*/ 	.short	0x0050
        /*0084*/ 	.byte	0x00, 0xf0, 0x21, 0x00


	//----- nvinfo : EIATTR_KPARAM_INFO
	.align		4
.L_115:
        /*0088*/ 	.byte	0x04, 0x17
        /*008a*/ 	.short	(.L_117 - .L_116)
.L_116:
        /*008c*/ 	.word	0x00000000
        /*0090*/ 	.short	0x0009
        /*0092*/ 	.short	0x0048
        /*0094*/ 	.byte	0x00, 0xf0, 0x21, 0x00


	//----- nvinfo : EIATTR_KPARAM_INFO
	.align		4
.L_117:
        /*0098*/ 	.byte	0x04, 0x17
        /*009a*/ 	.short	(.L_119 - .L_118)
.L_118:
        /*009c*/ 	.word	0x00000000
        /*00a0*/ 	.short	0x0008
        /*00a2*/ 	.short	0x0040
        /*00a4*/ 	.byte	0x00, 0xf0, 0x21, 0x00


	//----- nvinfo : EIATTR_KPARAM_INFO
	.align		4
.L_119:
        /*00a8*/ 	.byte	0x04, 0x17
        /*00aa*/ 	.short	(.L_121 - .L_120)
.L_120:
        /*00ac*/ 	.word	0x00000000
        /*00b0*/ 	.short	0x0007
        /*00b2*/ 	.short	0x0038
        /*00b4*/ 	.byte	0x00, 0xf0, 0x21, 0x00


	//----- nvinfo : EIATTR_KPARAM_INFO
	.align		4
.L_121:
        /*00b8*/ 	.byte	0x04, 0x17
        /*00ba*/ 	.short	(.L_123 - .L_122)
.L_122:
        /*00bc*/ 	.word	0x00000000
        /*00c0*/ 	.short	0x0006
        /*00c2*/ 	.short	0x0030
        /*00c4*/ 	.byte	0x00, 0xf0, 0x21, 0x00


	//----- nvinfo : EIATTR_KPARAM_INFO
	.align		4
.L_123:
        /*00c8*/ 	.byte	0x04, 0x17
        /*00ca*/ 	.short	(.L_125 - .L_124)
.L_124:
        /*00cc*/ 	.word	0x00000000
        /*00d0*/ 	.short	0x0005
        /*00d2*/ 	.short	0x0028
        /*00d4*/ 	.byte	0x00, 0xf0, 0x21, 0x00


	//----- nvinfo : EIATTR_KPARAM_INFO
	.align		4
.L_125:
        /*00d8*/ 	.byte	0x04, 0x17
        /*00da*/ 	.short	(.L_127 - .L_126)
.L_126:
        /*00dc*/ 	.word	0x00000000
        /*00e0*/ 	.short	0x0004
        /*00e2*/ 	.short	0x0020
        /*00e4*/ 	.byte	0x00, 0xf0, 0x21, 0x00


	//----- nvinfo : EIATTR_KPARAM_INFO
	.align		4
.L_127:
        /*00e8*/ 	.byte	0x04, 0x17
        /*00ea*/ 	.short	(.L_129 - .L_128)
.L_128:
        /*00ec*/ 	.word	0x00000000
        /*00f0*/ 	.short	0x0003
        /*00f2*/ 	.short	0x0018
        /*00f4*/ 	.byte	0x00, 0xf0, 0x21, 0x00


	//----- nvinfo : EIATTR_KPARAM_INFO
	.align		4
.L_129:
        /*00f8*/ 	.byte	0x04, 0x17
        /*00fa*/ 	.short	(.L_131 - .L_130)
.L_130:
        /*00fc*/ 	.word	0x00000000
        /*0100*/ 	.short	0x0002
        /*0102*/ 	.short	0x0010
        /*0104*/ 	.byte	0x00, 0xf0, 0x21, 0x00


	//----- nvinfo : EIATTR_KPARAM_INFO
	.align		4
.L_131:
        /*0108*/ 	.byte	0x04, 0x17
        /*010a*/ 	.short	(.L_133 - .L_132)
.L_132:
        /*010c*/ 	.word	0x00000000
        /*0110*/ 	.short	0x0001
        /*0112*/ 	.short	0x0008
        /*0114*/ 	.byte	0x00, 0xf5, 0x21, 0x00


	//----- nvinfo : EIATTR_KPARAM_INFO
	.align		4
.L_133:
        /*0118*/ 	.byte	0x04, 0x17
        /*011a*/ 	.short	(.L_135 - .L_134)
.L_134:
        /*011c*/ 	.word	0x00000000
        /*0120*/ 	.short	0x0000
        /*0122*/ 	.short	0x0000
        /*0124*/ 	.byte	0x00, 0xf0, 0x21, 0x00


	//----- nvinfo : EIATTR_SPARSE_MMA_MASK
	.align		4
.L_135:
        /*0128*/ 	.byte	0x03, 0x50
        /*012a*/ 	.short	0x0000


	//----- nvinfo : EIATTR_MAXREG_COUNT
	.align		4
        /*012c*/ 	.byte	0x03, 0x1b
        /*012e*/ 	.short	0x0080


	//----- nvinfo : EIATTR_ANNOTATIONS
	.align		4
        /*0130*/ 	.byte	0x04, 0x55
        /*0132*/ 	.short	(.L_137 - .L_136)


	//   ....[0]....
.L_136:
        /*0134*/ 	.word	0x00000001
        /*0138*/ 	.byte	0x10, 0x01, 0x00, 0x00, 0x01, 0x00, 0x00, 0x00, 0x30, 0x01, 0x00, 0x00, 0x01, 0x00, 0x00, 0x00
        /* <DEDUP_REMOVED lines=10> */
        /*01e8*/ 	.byte	0x00, 0x63, 0x00, 0x00, 0x01, 0x00, 0x00, 0x00, 0x40, 0x63, 0x00, 0x00


	//----- nvinfo : EIATTR_MERCURY_ISA_VERSION
	.align		4
.L_137:
        /*01f4*/ 	.byte	0x03, 0x5f
        /*01f6*/ 	.short	0x0101


	//----- nvinfo : EIATTR_VRC_CTA_INIT_COUNT
	.align		4
        /*01f8*/ 	.byte	0x02, 0x4a
	.zero		1
	.zero		1


	//----- nvinfo : EIATTR_EXIT_INSTR_OFFSETS
	.align		4
        /*01fc*/ 	.byte	0x04, 0x1c
        /*01fe*/ 	.short	(.L_139 - .L_138)


	//   ....[0]....
.L_138:
        /*0200*/ 	.word	0x000000f0


	//   ....[1]....
        /*0204*/ 	.word	0x00006360


	//----- nvinfo : EIATTR_MAX_THREADS
	.align		4
.L_139:
        /*0208*/ 	.byte	0x04, 0x05
        /*020a*/ 	.short	(.L_141 - .L_140)
.L_140:
        /*020c*/ 	.word	0x00000200
        /*0210*/ 	.word	0x00000001
        /*0214*/ 	.word	0x00000001


	//----- nvinfo : EIATTR_CRS_STACK_SIZE
	.align		4
.L_141:
        /*0218*/ 	.byte	0x04, 0x1e
        /*021a*/ 	.short	(.L_143 - .L_142)
.L_142:
        /*021c*/ 	.word	0x00000000


	//----- nvinfo : EIATTR_CBANK_PARAM_SIZE
	.align		4
.L_143:
        /*0220*/ 	.byte	0x03, 0x19
        /*0222*/ 	.short	0x0090


	//----- nvinfo : EIATTR_PARAM_CBANK
	.align		4
        /*0224*/ 	.byte	0x04, 0x0a
        /*0226*/ 	.short	(.L_145 - .L_144)
	.align		4
.L_144:
        /*0228*/ 	.word	index@(.nv.constant0._ZN2at6native21col2im_batched_kernelIbEEvlPKT_llllllllllllllPS2_l)
        /*022c*/ 	.short	0x0380
        /*022e*/ 	.short	0x0090


	//----- nvinfo : EIATTR_SW_WAR
	.align		4
.L_145:
        /*0230*/ 	.byte	0x04, 0x36
        /*0232*/ 	.short	(.L_147 - .L_146)
.L_146:
        /*0234*/ 	.word	0x00000008
.L_147:


//--------------------- .nv.info._ZN2at6native21col2im_batched_kernelIN3c108BFloat16EEEvlPKT_llllllllllllllPS4_l --------------------------
	.section	.nv.info._ZN2at6native21col2im_batched_kernelIN3c108BFloat16EEEvlPKT_llllllllllllllPS4_l,"",@"SHT_CUDA_INFO"
	.sectionflags	@""
	.align	4


	//----- nvinfo : EIATTR_CUDA_API_VERSION
	.align		4
        /*0000*/ 	.byte	0x04, 0x37
        /*0002*/ 	.short	(.L_149 - .L_148)
.L_148:
        /*0004*/ 	.word	0x00000082


	//----- nvinfo : EIATTR_KPARAM_INFO
	.align		4
.L_149:
        /*0008*/ 	.byte	0x04, 0x17
        /*000a*/ 	.short	(.L_151 - .L_150)
.L_150:
        /*000c*/ 	.word	0x00000000
        /*0010*/ 	.short	0x0011
        /*0012*/ 	.short	0x0088
        /*0014*/ 	.byte	0x00, 0xf0, 0x21, 0x00


	//----- nvinfo : EIATTR_KPARAM_INFO
	.align		4
.L_151:
        /*0018*/ 	.byte	0x04, 0x17
        /*001a*/ 	.short	(.L_153 - .L_152)
.L_152:
        /*001c*/ 	.word	0x00000000
        /*0020*/ 	.short	0x0010
        /*0022*/ 	.short	0x0080
        /*0024*/ 	.byte	0x00, 0xf5, 0x21, 0x00


	//----- nvinfo : EIATTR_KPARAM_INFO
	.align		4
.L_153:
        /*0028*/ 	.byte	0x04, 0x17
        /*002a*/ 	.short	(.L_155 - .L_154)
.L_154:
        /*002c*/ 	.word	0x00000000
        /*0030*/ 	.short	0x000f
        /*0032*/ 	.short	0x0078
        /*0034*/ 	.byte	0x00, 0xf0, 0x21, 0x00


	//----- nvinfo : EIATTR_KPARAM_INFO
	.align		4
.L_155:
        /*0038*/ 	.byte	0x04, 0x17
        /*003a*/ 	.short	(.L_157 - .L_156)
.L_156:
        /*003c*/ 	.word	0x00000000
        /*0040*/ 	.short	0x000e
        /*0042*/ 	.short	0x0070
        /*0044*/ 	.byte	0x00, 0xf0, 0x21, 0x00


	//----- nvinfo : EIATTR_KPARAM_INFO
	.align		4
.L_157:
        /*0048*/ 	.byte	0x04, 0x17
        /*004a*/ 	.short	(.L_159 - .L_158)
.L_158:
        /*004c*/ 	.word	0x00000000
        /*0050*/ 	.short	0x000d
        /*0052*/ 	.short	0x0068
        /*0054*/ 	.byte	0x00, 0xf0, 0x21, 0x00


	//----- nvinfo : EIATTR_KPARAM_INFO
	.align		4
.L_159:
        /*0058*/ 	.byte	0x04, 0x17
        /*005a*/ 	.short	(.L_161 - .L_160)
.L_160:
        /*005c*/ 	.word	0x00000000
        /*0060*/ 	.short	0x000c
        /*0062*/ 	.short	0x0060
        /*0064*/ 	.byte	0x00, 0xf0, 0x21, 0x00


	//----- nvinfo : EIATTR_KPARAM_INFO
	.align		4
.L_161:
        /*0068*/ 	.byte	0x04, 0x17
        /*006a*/ 	.short	(.L_163 - .L_162)
.L_162:
        /*006c*/ 	.word	0x00000000
        /*0070*/ 	.short	0x000b
        /*0072*/ 	.short	0x0058
        /*0074*/ 	.byte	0x00, 0xf0, 0x21, 0x00


	//----- nvinfo : EIATTR_KPARAM_INFO
	.align		4
.L_163:
        /*0078*/ 	.byte	0x04, 0x17
        /*007a*/ 	.short	(.L_165 - .L_164)
.L_164:
        /*007c*/ 	.word	0x00000000
        /*0080*/ 	.short	0x000a
        /*0082*/ 	.short	0x0050
        /*0084*/ 	.byte	0x00, 0xf0, 0x21, 0x00


	//----- nvinfo : EIATTR_KPARAM_INFO
	.align		4
.L_165:
        /*0088*/ 	.byte	0x04, 0x17
        /*008a*/ 	.short	(.L_167 - .L_166)
.L_166:
        /*008c*/ 	.word	0x00000000
        /*0090*/ 	.short	0x0009
        /*0092*/ 	.short	0x0048
        /*0094*/ 	.byte	0x00, 0xf0, 0x21, 0x00


	//----- nvinfo : EIATTR_KPARAM_INFO
	.align		4
.L_167:
        /*0098*/ 	.byte	0x04, 0x17
        /*009a*/ 	.short	(.L_169 - .L_168)
.L_168:
        /*009c*/ 	.word	0x00000000
        /*00a0*/ 	.short	0x0008
        /*00a2*/ 	.short	0x0040
        /*00a4*/ 	.byte	0x00, 0xf0, 0x21, 0x00


	//----- nvinfo : EIATTR_KPARAM_INFO
	.align		4
.L_169:
        /*00a8*/ 	.byte	0x04, 0x17
        /*00aa*/ 	.short	(.L_171 - .L_170)
.L_170:
        /*00ac*/ 	.word	0x00000000
        /*00b0*/ 	.short	0x0007
        /*00b2*/ 	.short	0x0038
        /*00b4*/ 	.byte	0x00, 0xf0, 0x21, 0x00


	//----- nvinfo : EIATTR_KPARAM_INFO
	.align		4
.L_171:
        /*00b8*/ 	.byte	0x04, 0x17
        /*00ba*/ 	.short	(.L_173 - .L_172)
.L_172:
        /*00bc*/ 	.word	0x00000000
        /*00c0*/ 	.short	0x0006
        /*00c2*/ 	.short	0x0030
        /*00c4*/ 	.byte	0x00, 0xf0, 0x21, 0x00


	//----- nvinfo : EIATTR_KPARAM_INFO
	.align		4
.L_173:
        /*00c8*/ 	.byte	0x04, 0x17
        /*00ca*/ 	.short	(.L_175 - .L_174)
.L_174:
        /*00cc*/ 	.word	0x00000000
        /*00d0*/ 	.short	0x0005
        /*00d2*/ 	.short	0x0028
        /*00d4*/ 	.byte	0x00, 0xf0, 0x21, 0x00


	//----- nvinfo : EIATTR_KPARAM_INFO
	.align		4
.L_175:
        /*00d8*/ 	.byte	0x04, 0x17
        /*00da*/ 	.short	(.L_177 - .L_176)
.L_176:
        /*00dc*/ 	.word	0x00000000
        /*00e0*/ 	.short	0x0004
        /*00e2*/ 	.short	0x0020
        /*00e4*/ 	.byte	0x00, 0xf0, 0x21, 0x00


	//----- nvinfo : EIATTR_KPARAM_INFO
	.align		4
.L_177:
        /*00e8*/ 	.byte	0x04, 0x17
        /*00ea*/ 	.short	(.L_179 - .L_178)
.L_178:
        /*00ec*/ 	.word	0x00000000
        /*00f0*/ 	.short	0x0003
        /*00f2*/ 	.short	0x0018
        /*00f4*/ 	.byte	0x00, 0xf0, 0x21, 0x00


	//----- nvinfo : EIATTR_KPARAM_INFO
	.align		4
.L_179:
        /*00f8*/ 	.byte	0x04, 0x17
        /*00fa*/ 	.short	(.L_181 - .L_180)
.L_180:
        /*00fc*/ 	.word	0x00000000
        /*0100*/ 	.short	0x0002
        /*0102*/ 	.short	0x0010
        /*0104*/ 	.byte	0x00, 0xf0, 0x21, 0x00


	//----- nvinfo : EIATTR_KPARAM_INFO
	.align		4
.L_181:
        /*0108*/ 	.byte	0x04, 0x17
        /*010a*/ 	.short	(.L_183 - .L_182)
.L_182:
        /*010c*/ 	.word	0x00000000
        /*0110*/ 	.short	0x0001
        /*0112*/ 	.short	0x0008
        /*0114*/ 	.byte	0x00, 0xf5, 0x21, 0x00


	//----- nvinfo : EIATTR_KPARAM_INFO
	.align		4
.L_183:
        /*0118*/ 	.byte	0x04, 0x17
        /*011a*/ 	.short	(.L_185 - .L_184)
.L_184:
        /*011c*/ 	.word	0x00000000
        /*0120*/ 	.short	0x0000
        /*0122*/ 	.short	0x0000
        /*0124*/ 	.byte	0x00, 0xf0, 0x21, 0x00


	//----- nvinfo : EIATTR_SPARSE_MMA_MASK
	.align		4
.L_185:
        /*0128*/ 	.byte	0x03, 0x50
        /*012a*/ 	.short	0x0000


	//----- nvinfo : EIATTR_MAXREG_COUNT
	.align		4
        /*012c*/ 	.byte	0x03, 0x1b
        /*012e*/ 	.short	0x0080


	//----- nvinfo : EIATTR_MERCURY_ISA_VERSION
	.align		4
        /*0130*/ 	.byte	0x03, 0x5f
        /*0132*/ 	.short	0x0101


	//----- nvinfo : EIATTR_VRC_CTA_INIT_COUNT
	.align		4
        /*0134*/ 	.byte	0x02, 0x4a
	.zero		1
	.zero		1


	//----- nvinfo : EIATTR_EXIT_INSTR_OFFSETS
	.align		4
        /*0138*/ 	.byte	0x04, 0x1c
        /*013a*/ 	.short	(.L_187 - .L_186)


	//   ....[0]....
.L_186:
        /*013c*/ 	.word	0x000000e0


	//   ....[1]....
        /*0140*/ 	.word	0x000061c0


	//----- nvinfo : EIATTR_MAX_THREADS
	.align		4
.L_187:
        /*0144*/ 	.byte	0x04, 0x05
        /*0146*/ 	.short	(.L_189 - .L_188)
.L_188:
        /*0148*/ 	.word	0x00000200
        /*014c*/ 	.word	0x00000001
        /*0150*/ 	.word	0x00000001


	//----- nvinfo : EIATTR_CRS_STACK_SIZE
	.align		4
.L_189:
        /*0154*/ 	.byte	0x04, 0x1e
        /*0156*/ 	.short	(.L_191 - .L_190)
.L_190:
        /*0158*/ 	.word	0x00000000


	//----- nvinfo : EIATTR_CBANK_PARAM_SIZE
	.align		4
.L_191:
        /*015c*/ 	.byte	0x03, 0x19
        /*015e*/ 	.short	0x0090


	//----- nvinfo : EIATTR_PARAM_CBANK
	.align		4
        /*0160*/ 	.byte	0x04, 0x0a
        /*0162*/ 	.short	(.L_193 - .L_192)
	.align		4
.L_192:
        /*0164*/ 	.word	index@(.nv.constant0._ZN2at6native21col2im_batched_kernelIN3c108BFloat16EEEvlPKT_llllllllllllllPS4_l)
        /*0168*/ 	.short	0x0380
        /*016a*/ 	.short	0x0090


	//----- nvinfo : EIATTR_SW_WAR
	.align		4
.L_193:
        /*016c*/ 	.byte	0x04, 0x36
        /*016e*/ 	.short	(.L_195 - .L_194)
.L_194:
        /*0170*/ 	.word	0x00000008
.L_195:


//--------------------- .nv.info._ZN2at6native21col2im_batched_kernelIN3c104HalfEEEvlPKT_llllllllllllllPS4_l --------------------------
	.section	.nv.info._ZN2at6native21col2im_batched_kernelIN3c104HalfEEEvlPKT_llllllllllllllPS4_l,"",@"SHT_CUDA_INFO"
	.sectionflags	@""
	.align	4


	//----- nvinfo : EIATTR_CUDA_API_VERSION
	.align		4
        /*0000*/ 	.byte	0x04, 0x37
        /*0002*/ 	.short	(.L_197 - .L_196)
.L_196:
        /*0004*/ 	.word	0x00000082


	//----- nvinfo : EIATTR_KPARAM_INFO
	.align		4
.L_197:
        /*0008*/ 	.byte	0x04, 0x17
        /*000a*/ 	.short	(.L_199 - .L_198)
.L_198:
        /*000c*/ 	.word	0x00000000
        /*0010*/ 	.short	0x0011
        /*0012*/ 	.short	0x0088
        /*0014*/ 	.byte	0x00, 0xf0, 0x21, 0x00


	//----- nvinfo : EIATTR_KPARAM_INFO
	.align		4
.L_199:
        /*0018*/ 	.byte	0x04, 0x17
        /*001a*/ 	.short	(.L_201 - .L_200)
.L_200:
        /*001c*/ 	.word	0x00000000
        /*0020*/ 	.short	0x0010
        /*0022*/ 	.short	0x0080
        /*0024*/ 	.byte	0x00, 0xf5, 0x21, 0x00


	//----- nvinfo : EIATTR_KPARAM_INFO
	.align		4
.L_201:
        /*0028*/ 	.byte	0x04, 0x17
        /*002a*/ 	.short	(.L_203 - .L_202)
.L_202:
        /*002c*/ 	.word	0x00000000
        /*0030*/ 	.short	0x000f
        /*0032*/ 	.short	0x0078
        /*0034*/ 	.byte	0x00, 0xf0, 0x21, 0x00


	//----- nvinfo : EIATTR_KPARAM_INFO
	.align		4
.L_203:
        /*0038*/ 	.byte	0x04, 0x17
        /*003a*/ 	.short	(.L_205 - .L_204)
.L_204:
        /*003c*/ 	.word	0x00000000
        /*0040*/ 	.short	0x000e
        /*0042*/ 	.short	0x0070
        /*0044*/ 	.byte	0x00, 0xf0, 0x21, 0x00


	//----- nvinfo : EIATTR_KPARAM_INFO
	.align		4
.L_205:
        /*0048*/ 	.byte	0x04, 0x17
        /*004a*/ 	.short	(.L_207 - .L_206)
.L_206:
        /*004c*/ 	.word	0x00000000
        /*0050*/ 	.short	0x000d
        /*0052*/ 	.short	0x0068
        /*0054*/ 	.byte	0x00, 0xf0, 0x21, 0x00


	//----- nvinfo : EIATTR_KPARAM_INFO
	.align		4
.L_207:
        /*0058*/ 	.byte	0x04, 0x17
        /*005a*/ 	.short	(.L_209 - .L_208)
.L_208:
        /*005c*/ 	.word	0x00000000
        /*0060*/ 	.short	0x000c
        /*0062*/ 	.short	0x0060
        /*0064*/ 	.byte	0x00, 0xf0, 0x21, 0x00


	//----- nvinfo : EIATTR_KPARAM_INFO
	.align		4
.L_209:
        /*0068*/ 	.byte	0x04, 0x17
        /*006a*/ 	.short	(.L_211 - .L_210)
.L_210:
        /*006c*/ 	.word	0x00000000
        /*0070*/ 	.short	0x000b
        /*0072*/ 	.short	0x0058
        /*0074*/ 	.byte	0x00, 0xf0, 0x21, 0x00


	//----- nvinfo : EIATTR_KPARAM_INFO
	.align		4
.L_211:
        /*0078*/ 	.byte	0x04, 0x17
        /*007a*/ 	.short	(.L_213 - .L_212)
.L_212:
        /*007c*/ 	.word	0x00000000
        /*0080*/ 	.short	0x000a
        /*0082*/ 	.short	0x0050
        /*0084*/ 	.byte	0x00, 0xf0, 0x21, 0x00


	//----- nvinfo : EIATTR_KPARAM_INFO
	.align		4
.L_213:
        /*0088*/ 	.byte	0x04, 0x17
        /*008a*/ 	.short	(.L_215 - .L_214)
.L_214:
        /*008c*/ 	.word	0x00000000
        /*0090*/ 	.short	0x0009
        /*0092*/ 	.short	0x0048
        /*0094*/ 	.byte	0x00, 0xf0, 0x21, 0x00


	//----- nvinfo : EIATTR_KPARAM_INFO
	.align		4
.L_215:
        /*0098*/ 	.byte	0x04, 0x17
        /*009a*/ 	.short	(.L_217 - .L_216)
.L_216:
        /*009c*/ 	.word	0x00000000
        /*00a0*/ 	.short	0x0008
        /*00a2*/ 	.short	0x0040
        /*00a4*/ 	.byte	0x00, 0xf0, 0x21, 0x00


	//----- nvinfo : EIATTR_KPARAM_INFO
	.align		4
.L_217:
        /*00a8*/ 	.byte	0x04, 0x17
        /*00aa*/ 	.short	(.L_219 - .L_218)
.L_218:
        /*00ac*/ 	.word	0x00000000
        /*00b0*/ 	.short	0x0007
        /*00b2*/ 	.short	0x0038
        /*00b4*/ 	.byte	0x00, 0xf0, 0x21, 0x00


	//----- nvinfo : EIATTR_KPARAM_INFO
	.align		4
.L_219:
        /*00b8*/ 	.byte	0x04, 0x17
        /*00ba*/ 	.short	(.L_221 - .L_220)
.L_220:
        /*00bc*/ 	.word	0x00000000
        /*00c0*/ 	.short	0x0006
        /*00c2*/ 	.short	0x0030
        /*00c4*/ 	.byte	0x00, 0xf0, 0x21, 0x00


	//----- nvinfo : EIATTR_KPARAM_INFO
	.align		4
.L_221:
        /*00c8*/ 	.byte	0x04, 0x17
        /*00ca*/ 	.short	(.L_223 - .L_222)
.L_222:
        /*00cc*/ 	.word	0x00000000
        /*00d0*/ 	.short	0x0005
        /*00d2*/ 	.short	0x0028
        /*00d4*/ 	.byte	0x00, 0xf0, 0x21, 0x00


	//----- nvinfo : EIATTR_KPARAM_INFO
	.align		4
.L_223:
        /*00d8*/ 	.byte	0x04, 0x17
        /*00da*/ 	.short	(.L_225 - .L_224)
.L_224:
        /*00dc*/ 	.word	0x00000000
        /*00e0*/ 	.short	0x0004
        /*00e2*/ 	.short	0x0020
        /*00e4*/ 	.byte	0x00, 0xf0, 0x21, 0x00


	//----- nvinfo : EIATTR_KPARAM_INFO
	.align		4
.L_225:
        /*00e8*/ 	.byte	0x04, 0x17
        /*00ea*/ 	.short	(.L_227 - .L_226)
.L_226:
        /*00ec*/ 	.word	0x00000000
        /*00f0*/ 	.short	0x0003
        /*00f2*/ 	.short	0x0018
        /*00f4*/ 	.byte	0x00, 0xf0, 0x21, 0x00


	//----- nvinfo : EIATTR_KPARAM_INFO
	.align		4
.L_227:
        /*00f8*/ 	.byte	0x04, 0x17
        /*00fa*/ 	.short	(.L_229 - .L_228)
.L_228:
        /*00fc*/ 	.word	0x00000000
        /*0100*/ 	.short	0x0002
        /*0102*/ 	.short	0x0010
        /*0104*/ 	.byte	0x00, 0xf0, 0x21, 0x00


	//----- nvinfo : EIATTR_KPARAM_INFO
	.align		4
.L_229:
        /*0108*/ 	.byte	0x04, 0x17
        /*010a*/ 	.short	(.L_231 - .L_230)
.L_230:
        /*010c*/ 	.word	0x00000000
        /*0110*/ 	.short	0x0001
        /*0112*/ 	.short	0x0008
        /*0114*/ 	.byte	0x00, 0xf5, 0x21, 0x00


	//----- nvinfo : EIATTR_KPARAM_INFO
	.align		4
.L_231:
        /*0118*/ 	.byte	0x04, 0x17
        /*011a*/ 	.short	(.L_233 - .L_232)
.L_232:
        /*011c*/ 	.word	0x00000000
        /*0120*/ 	.short	0x0000
        /*0122*/ 	.short	0x0000
        /*0124*/ 	.byte	0x00, 0xf0, 0x21, 0x00


	//----- nvinfo : EIATTR_SPARSE_MMA_MASK
	.align		4
.L_233:
        /*0128*/ 	.byte	0x03, 0x50
        /*012a*/ 	.short	0x0000


	//----- nvinfo : EIATTR_MAXREG_COUNT
	.align		4
        /*012c*/ 	.byte	0x03, 0x1b
        /*012e*/ 	.short	0x0080


	//----- nvinfo : EIATTR_MERCURY_ISA_VERSION
	.align		4
        /*0130*/ 	.byte	0x03, 0x5f
        /*0132*/ 	.short	0x0101


	//----- nvinfo : EIATTR_VRC_CTA_INIT_COUNT
	.align		4
        /*0134*/ 	.byte	0x02, 0x4a
	.zero		1
	.zero		1


	//----- nvinfo : EIATTR_EXIT_INSTR_OFFSETS
	.align		4
        /*0138*/ 	.byte	0x04, 0x1c
        /*013a*/ 	.short	(.L_235 - .L_234)


	//   ....[0]....
.L_234:
        /*013c*/ 	.word	0x000000e0


	//   ....[1]....
        /*0140*/ 	.word	0x000061c0


	//----- nvinfo : EIATTR_MAX_THREADS
	.align		4
.L_235:
        /*0144*/ 	.byte	0x04, 0x05
        /*0146*/ 	.short	(.L_237 - .L_236)
.L_236:
        /*0148*/ 	.word	0x00000200
        /*014c*/ 	.word	0x00000001
        /*0150*/ 	.word	0x00000001


	//----- nvinfo : EIATTR_CRS_STACK_SIZE
	.align		4
.L_237:
        /*0154*/ 	.byte	0x04, 0x1e
        /*0156*/ 	.short	(.L_239 - .L_238)
.L_238:
        /*0158*/ 	.word	0x00000000


	//----- nvinfo : EIATTR_CBANK_PARAM_SIZE
	.align		4
.L_239:
        /*015c*/ 	.byte	0x03, 0x19
        /*015e*/ 	.short	0x0090


	//----- nvinfo : EIATTR_PARAM_CBANK
	.align		4
        /*0160*/ 	.byte	0x04, 0x0a
        /*0162*/ 	.short	(.L_241 - .L_240)
	.align		4
.L_240:
        /*0164*/ 	.word	index@(.nv.constant0._ZN2at6native21col2im_batched_kernelIN3c104HalfEEEvlPKT_llllllllllllllPS4_l)
        /*0168*/ 	.short	0x0380
        /*016a*/ 	.short	0x0090


	//----- nvinfo : EIATTR_SW_WAR
	.align		4
.L_241:
        /*016c*/ 	.byte	0x04, 0x36
        /*016e*/ 	.short	(.L_243 - .L_242)
.L_242:
        /*0170*/ 	.word	0x00000008
.L_243:


//--------------------- .nv.info._ZN2at6native21col2im_batched_kernelIN3c107complexIfEEEEvlPKT_llllllllllllllPS5_l --------------------------
	.section	.nv.info._ZN2at6native21col2im_batched_kernelIN3c107complexIfEEEEvlPKT_llllllllllllllPS5_l,"",@"SHT_CUDA_INFO"
	.sectionflags	@""
	.align	4


	//----- nvinfo : EIATTR_CUDA_API_VERSION
	.align		4
        /*0000*/ 	.byte	0x04, 0x37
        /*0002*/ 	.short	(.L_245 - .L_244)
.L_244:
        /*0004*/ 	.word	0x00000082


	//----- nvinfo : EIATTR_KPARAM_INFO
	.align		4
.L_245:
        /*0008*/ 	.byte	0x04, 0x17
        /*000a*/ 	.short	(.L_247 - .L_246)
.L_246:
        /*000c*/ 	.word	0x00000000
        /*0010*/ 	.short	0x0011
        /*0012*/ 	.short	0x0088
        /*0014*/ 	.byte	0x00, 0xf0, 0x21, 0x00


	//----- nvinfo : EIATTR_KPARAM_INFO
	.align		4
.L_247:
        /*0018*/ 	.byte	0x04, 0x17
        /*001a*/ 	.short	(.L_249 - .L_248)
.L_248:
        /*001c*/ 	.word	0x00000000
        /*0020*/ 	.short	0x0010
        /*0022*/ 	.short	0x0080
        /*0024*/ 	.byte	0x00, 0xf5, 0x21, 0x00


	//----- nvinfo : EIATTR_KPARAM_INFO
	.align		4
.L_249:
        /*0028*/ 	.byte	0x04, 0x17
        /*002a*/ 	.short	(.L_251 - .L_250)
.L_250:
        /*002c*/ 	.word	0x00000000
        /*0030*/ 	.short	0x000f
        /*0032*/ 	.short	0x0078
        /*0034*/ 	.byte	0x00, 0xf0, 0x21, 0x00


	//----- nvinfo : EIATTR_KPARAM_INFO
	.align		4
.L_251:
        /*0038*/ 	.byte	0x04, 0x17
        /*003a*/ 	.short	(.L_253 - .L_252)
.L_252:
        /*003c*/ 	.word	0x00000000
        /*0040*/ 	.short	0x000e
        /*0042*/ 	.short	0x0070
        /*0044*/ 	.byte	0x00, 0xf0, 0x21, 0x00


	//----- nvinfo : EIATTR_KPARAM_INFO
	.align		4
.L_253:
        /*0048*/ 	.byte	0x04, 0x17
        /*004a*/ 	.short	(.L_255 - .L_254)
.L_254:
        /*004c*/ 	.word	0x00000000
        /*0050*/ 	.short	0x000d
        /*0052*/ 	.short	0x0068
        /*0054*/ 	.byte	0x00, 0xf0, 0x21, 0x00


	//----- nvinfo : EIATTR_KPARAM_INFO
	.align		4
.L_255:
        /*0058*/ 	.byte	0x04, 0x17
        /*005a*/ 	.short	(.L_257 - .L_256)
.L_256:
        /*005c*/ 	.word	0x00000000
        /*0060*/ 	.short	0x000c
        /*0062*/ 	.short	0x0060
        /*0064*/ 	.byte	0x00, 0xf0, 0x21, 0x00


	//----- nvinfo : EIATTR_KPARAM_INFO
	.align		4
.L_257:
        /*0068*/ 	.byte	0x04, 0x17
        /*006a*/ 	.short	(.L_259 - .L_258)
.L_258:
        /*006c*/ 	.word	0x00000000
        /*0070*/ 	.short	0x000b
        /*0072*/ 	.short	0x0058
        /*0074*/ 	.byte	0x00, 0xf0, 0x21, 0x00


	//----- nvinfo : EIATTR_KPARAM_INFO
	.align		4
.L_259:
        /*0078*/ 	.byte	0x04, 0x17
        /*007a*/ 	.short	(.L_261 - .L_260)
.L_260:
        /*007c*/ 	.word	0x00000000
        /*0080*/ 	.short	0x000a
        /*0082*/ 	.short	0x0050
        /*0084*/ 	.byte	0x00, 0xf0, 0x21, 0x00


	//----- nvinfo : EIATTR_KPARAM_INFO
	.align		4
.L_261:
        /*0088*/ 	.byte	0x04, 0x17
        /*008a*/ 	.short	(.L_263 - .L_262)
.L_262:
        /*008c*/ 	.word	0x00000000
        /*0090*/ 	.short	0x0009
        /*0092*/ 	.short	0x0048
        /*0094*/ 	.byte	0x00, 0xf0, 0x21, 0x00


	//----- nvinfo : EIATTR_KPARAM_INFO
	.align		4
.L_263:
        /*0098*/ 	.byte	0x04, 0x17
        /*009a*/ 	.short	(.L_265 - .L_264)
.L_264:
        /*009c*/ 	.word	0x00000000
        /*00a0*/ 	.short	0x0008
        /*00a2*/ 	.short	0x0040
        /*00a4*/ 	.byte	0x00, 0xf0, 0x21, 0x00


	//----- nvinfo : EIATTR_KPARAM_INFO
	.align		4
.L_265:
        /*00a8*/ 	.byte	0x04, 0x17
        /*00aa*/ 	.short	(.L_267 - .L_266)
.L_266:
        /*00ac*/ 	.word	0x00000000
        /*00b0*/ 	.short	0x0007
        /*00b2*/ 	.short	0x0038
        /*00b4*/ 	.byte	0x00, 0xf0, 0x21, 0x00


	//----- nvinfo : EIATTR_KPARAM_INFO
	.align		4
.L_267:
        /*00b8*/ 	.byte	0x04, 0x17
        /*00ba*/ 	.short	(.L_269 - .L_268)
.L_268:
        /*00bc*/ 	.word	0x00000000
        /*00c0*/ 	.short	0x0006
        /*00c2*/ 	.short	0x0030
        /*00c4*/ 	.byte	0x00, 0xf0, 0x21, 0x00


	//----- nvinfo : EIATTR_KPARAM_INFO
	.align		4
.L_269:
        /*00c8*/ 	.byte	0x04, 0x17
        /*00ca*/ 	.short	(.L_271 - .L_270)
.L_270:
        /*00cc*/ 	.word	0x00000000
        /*00d0*/ 	.short	0x0005
        /*00d2*/ 	.short	0x0028
        /*00d4*/ 	.byte	0x00, 0xf0, 0x21, 0x00


	//----- nvinfo : EIATTR_KPARAM_INFO
	.align		4
.L_271:
        /*00d8*/ 	.byte	0x04, 0x17
        /*00da*/ 	.short	(.L_273 - .L_272)
.L_272:
        /*00dc*/ 	.word	0x00000000
        /*00e0*/ 	.short	0x0004
        /*00e2*/ 	.short	0x0020
        /*00e4*/ 	.byte	0x00, 0xf0, 0x21, 0x00


	//----- nvinfo : EIATTR_KPARAM_INFO
	.align		4
.L_273:
        /*00e8*/ 	.byte	0x04, 0x17
        /*00ea*/ 	.short	(.L_275 - .L_274)
.L_274:
        /*00ec*/ 	.word	0x00000000
        /*00f0*/ 	.short	0x0003
        /*00f2*/ 	.short	0x0018
        /*00f4*/ 	.byte	0x00, 0xf0, 0x21, 0x00


	//----- nvinfo : EIATTR_KPARAM_INFO
	.align		4
.L_275:
        /*00f8*/ 	.byte	0x04, 0x17
        /*00fa*/ 	.short	(.L_277 - .L_276)
.L_276:
        /*00fc*/ 	.word	0x00000000
        /*0100*/ 	.short	0x0002
        /*0102*/ 	.short	0x0010
        /*0104*/ 	.byte	0x00, 0xf0, 0x21, 0x00


	//----- nvinfo : EIATTR_KPARAM_INFO
	.align		4
.L_277:
        /*0108*/ 	.byte	0x04, 0x17
        /*010a*/ 	.short	(.L_279 - .L_278)
.L_278:
        /*010c*/ 	.word	0x00000000
        /*0110*/ 	.short	0x0001
        /*0112*/ 	.short	0x0008
        /*0114*/ 	.byte	0x00, 0xf5, 0x21, 0x00


	//----- nvinfo : EIATTR_KPARAM_INFO
	.align		4
.L_279:
        /*0118*/ 	.byte	0x04, 0x17
        /*011a*/ 	.short	(.L_281 - .L_280)
.L_280:
        /*011c*/ 	.word	0x00000000
        /*0120*/ 	.short	0x0000
        /*0122*/ 	.short	0x0000
        /*0124*/ 	.byte	0x00, 0xf0, 0x21, 0x00


	//----- nvinfo : EIATTR_SPARSE_MMA_MASK
	.align		4
.L_281:
        /*0128*/ 	.byte	0x03, 0x50
        /*012a*/ 	.short	0x0000


	//----- nvinfo : EIATTR_MAXREG_COUNT
	.align		4
        /*012c*/ 	.byte	0x03, 0x1b
        /*012e*/ 	.short	0x0080


	//----- nvinfo : EIATTR_MERCURY_ISA_VERSION
	.align		4
        /*0130*/ 	.byte	0x03, 0x5f
        /*0132*/ 	.short	0x0101


	//----- nvinfo : EIATTR_VRC_CTA_INIT_COUNT
	.align		4
        /*0134*/ 	.byte	0x02, 0x4a
	.zero		1
	.zero		1


	//----- nvinfo : EIATTR_EXIT_INSTR_OFFSETS
	.align		4
        /*0138*/ 	.byte	0x04, 0x1c
        /*013a*/ 	.short	(.L_283 - .L_282)


	//   ....[0]....
.L_282:
        /*013c*/ 	.word	0x000000e0


	//   ....[1]....
        /*0140*/ 	.word	0x000061d0


	//----- nvinfo : EIATTR_MAX_THREADS
	.align		4
.L_283:
        /*0144*/ 	.byte	0x04, 0x05
        /*0146*/ 	.short	(.L_285 - .L_284)
.L_284:
        /*0148*/ 	.word	0x00000200
        /*014c*/ 	.word	0x00000001
        /*0150*/ 	.word	0x00000001


	//----- nvinfo : EIATTR_CRS_STACK_SIZE
	.align		4
.L_285:
        /*0154*/ 	.byte	0x04, 0x1e
        /*0156*/ 	.short	(.L_287 - .L_286)
.L_286:
        /*0158*/ 	.word	0x00000000


	//----- nvinfo : EIATTR_CBANK_PARAM_SIZE
	.align		4
.L_287:
        /*015c*/ 	.byte	0x03, 0x19
        /*015e*/ 	.short	0x0090


	//----- nvinfo : EIATTR_PARAM_CBANK
	.align		4
        /*0160*/ 	.byte	0x04, 0x0a
        /*0162*/ 	.short	(.L_289 - .L_288)
	.align		4
.L_288:
        /*0164*/ 	.word	index@(.nv.constant0._ZN2at6native21col2im_batched_kernelIN3c107complexIfEEEEvlPKT_llllllllllllllPS5_l)
        /*0168*/ 	.short	0x0380
        /*016a*/ 	.short	0x0090


	//----- nvinfo : EIATTR_SW_WAR
	.align		4
.L_289:
        /*016c*/ 	.byte	0x04, 0x36
        /*016e*/ 	.short	(.L_291 - .L_290)
.L_290:
        /*0170*/ 	.word	0x00000008
.L_291:


//--------------------- .nv.info._ZN2at6native21col2im_batched_kernelIN3c107complexIdEEEEvlPKT_llllllllllllllPS5_l --------------------------
	.section	.nv.info._ZN2at6native21col2im_batched_kernelIN3c107complexIdEEEEvlPKT_llllllllllllllPS5_l,"",@"SHT_CUDA_INFO"
	.sectionflags	@""
	.align	4


	//----- nvinfo : EIATTR_CUDA_API_VERSION
	.align		4
        /*0000*/ 	.byte	0x04, 0x37
        /*0002*/ 	.short	(.L_293 - .L_292)
.L_292:
        /*0004*/ 	.word	0x00000082


	//----- nvinfo : EIATTR_KPARAM_INFO
	.align		4
.L_293:
        /*0008*/ 	.byte	0x04, 0x17
        /*000a*/ 	.short	(.L_295 - .L_294)
.L_294:
        /*000c*/ 	.word	0x00000000
        /*0010*/ 	.short	0x0011
        /*0012*/ 	.short	0x0088
        /*0014*/ 	.byte	0x00, 0xf0, 0x21, 0x00


	//----- nvinfo : EIATTR_KPARAM_INFO
	.align		4
.L_295:
        /*0018*/ 	.byte	0x04, 0x17
        /*001a*/ 	.short	(.L_297 - .L_296)
.L_296:
        /*001c*/ 	.word	0x00000000
        /*0020*/ 	.short	0x0010
        /*0022*/ 	.short	0x0080
        /*0024*/ 	.byte	0x00, 0xf5, 0x21, 0x00


	//----- nvinfo : EIATTR_KPARAM_INFO
	.align		4
.L_297:
        /*0028*/ 	.byte	0x04, 0x17
        /*002a*/ 	.short	(.L_299 - .L_298)
.L_298:
        /*002c*/ 	.word	0x00000000
        /*0030*/ 	.short	0x000f
        /*0032*/ 	.short	0x0078
        /*0034*/ 	.byte	0x00, 0xf0, 0x21, 0x00


	//----- nvinfo : EIATTR_KPARAM_INFO
	.align		4
.L_299:
        /*0038*/ 	.byte	0x04, 0x17
        /*003a*/ 	.short	(.L_301 - .L_300)
.L_300:
        /*003c*/ 	.word	0x00000000
        /*0040*/ 	.short	0x000e
        /*0042*/ 	.short	0x0070
        /*0044*/ 	.byte	0x00, 0xf0, 0x21, 0x00


	//----- nvinfo : EIATTR_KPARAM_INFO
	.align		4
.L_301:
        /*0048*/ 	.byte	0x04, 0x17
        /*004a*/ 	.short	(.L_303 - .L_302)
.L_302:
        /*004c*/ 	.word	0x00000000
        /*0050*/ 	.short	0x000d
        /*0052*/ 	.short	0x0068
        /*0054*/ 	.byte	0x00, 0xf0, 0x21, 0x00


	//----- nvinfo : EIATTR_KPARAM_INFO
	.align		4
.L_303:
        /*0058*/ 	.byte	0x04, 0x17
        /*005a*/ 	.short	(.L_305 - .L_304)
.L_304:
        /*005c*/ 	.word	0x00000000
        /*0060*/ 	.short	0x000c
        /*0062*/ 	.short	0x0060
        /*0064*/ 	.byte	0x00, 0xf0, 0x21, 0x00


	//----- nvinfo : EIATTR_KPARAM_INFO
	.align		4
.L_305:
        /*0068*/ 	.byte	0x04, 0x17
        /*006a*/ 	.short	(.L_307 - .L_306)
.L_306:
        /*006c*/ 	.word	0x00000000
        /*0070*/ 	.short	0x000b
        /*0072*/ 	.short	0x0058
        /*0074*/ 	.byte	0x00, 0xf0, 0x21, 0x00


	//----- nvinfo : EIATTR_KPARAM_INFO
	.align		4
.L_307:
        /*0078*/ 	.byte	0x04, 0x17
        /*007a*/ 	.short	(.L_309 - .L_308)
.L_308:
        /*007c*/ 	.word	0x00000000
        /*0080*/ 	.short	0x000a
        /*0082*/ 	.short	0x0050
        /*0084*/ 	.byte	0x00, 0xf0, 0x21, 0x00


	//----- nvinfo : EIATTR_KPARAM_INFO
	.align		4
.L_309:
        /*0088*/ 	.byte	0x04, 0x17
        /*008a*/ 	.short	(.L_311 - .L_310)
.L_310:
        /*008c*/ 	.word	0x00000000
        /*0090*/ 	.short	0x0009
        /*0092*/ 	.short	0x0048
        /*0094*/ 	.byte	0x00, 0xf0, 0x21, 0x00


	//----- nvinfo : EIATTR_KPARAM_INFO
	.align		4
.L_311:
        /*0098*/ 	.byte	0x04, 0x17
        /*009a*/ 	.short	(.L_313 - .L_312)
.L_312:
        /*009c*/ 	.word	0x00000000
        /*00a0*/ 	.short	0x0008
        /*00a2*/ 	.short	0x0040
        /*00a4*/ 	.byte	0x00, 0xf0, 0x21, 0x00


	//----- nvinfo : EIATTR_KPARAM_INFO
	.align		4
.L_313:
        /*00a8*/ 	.byte	0x04, 0x17
        /*00aa*/ 	.short	(.L_315 - .L_314)
.L_314:
        /*00ac*/ 	.word	0x00000000
        /*00b0*/ 	.short	0x0007
        /*00b2*/ 	.short	0x0038
        /*00b4*/ 	.byte	0x00, 0xf0, 0x21, 0x00


	//----- nvinfo : EIATTR_KPARAM_INFO
	.align		4
.L_315:
        /*00b8*/ 	.byte	0x04, 0x17
        /*00ba*/ 	.short	(.L_317 - .L_316)
.L_316:
        /*00bc*/ 	.word	0x00000000
        /*00c0*/ 	.short	0x0006
        /*00c2*/ 	.short	0x0030
        /*00c4*/ 	.byte	0x00, 0xf0, 0x21, 0x00


	//----- nvinfo : EIATTR_KPARAM_INFO
	.align		4
.L_317:
        /*00c8*/ 	.byte	0x04, 0x17
        /*00ca*/ 	.short	(.L_319 - .L_318)
.L_318:
        /*00cc*/ 	.word	0x00000000
        /*00d0*/ 	.short	0x0005
        /*00d2*/ 	.short	0x0028
        /*00d4*/ 	.byte	0x00, 0xf0, 0x21, 0x00


	//----- nvinfo : EIATTR_KPARAM_INFO
	.align		4
.L_319:
        /*00d8*/ 	.byte	0x04, 0x17
        /*00da*/ 	.short	(.L_321 - .L_320)
.L_320:
        /*00dc*/ 	.word	0x00000000
        /*00e0*/ 	.short	0x0004
        /*00e2*/ 	.short	0x0020
        /*00e4*/ 	.byte	0x00, 0xf0, 0x21, 0x00


	//----- nvinfo : EIATTR_KPARAM_INFO
	.align		4
.L_321:
        /*00e8*/ 	.byte	0x04, 0x17
        /*00ea*/ 	.short	(.L_323 - .L_322)
.L_322:
        /*00ec*/ 	.word	0x00000000
        /*00f0*/ 	.short	0x0003
        /*00f2*/ 	.short	0x0018
        /*00f4*/ 	.byte	0x00, 0xf0, 0x21, 0x00


	//----- nvinfo : EIATTR_KPARAM_INFO
	.align		4
.L_323:
        /*00f8*/ 	.byte	0x04, 0x17
        /*00fa*/ 	.short	(.L_325 - .L_324)
.L_324:
        /*00fc*/ 	.word	0x00000000
        /*0100*/ 	.short	0x0002
        /*0102*/ 	.short	0x0010
        /*0104*/ 	.byte	0x00, 0xf0, 0x21, 0x00


	//----- nvinfo : EIATTR_KPARAM_INFO
	.align		4
.L_325:
        /*0108*/ 	.byte	0x04, 0x17
        /*010a*/ 	.short	(.L_327 - .L_326)
.L_326:
        /*010c*/ 	.word	0x00000000
        /*0110*/ 	.short	0x0001
        /*0112*/ 	.short	0x0008
        /*0114*/ 	.byte	0x00, 0xf5, 0x21, 0x00


	//----- nvinfo : EIATTR_KPARAM_INFO
	.align		4
.L_327:
        /*0118*/ 	.byte	0x04, 0x17
        /*011a*/ 	.short	(.L_329 - .L_328)
.L_328:
        /*011c*/ 	.word	0x00000000
        /*0120*/ 	.short	0x0000
        /*0122*/ 	.short	0x0000
        /*0124*/ 	.byte	0x00, 0xf0, 0x21, 0x00


	//----- nvinfo : EIATTR_SPARSE_MMA_MASK
	.align		4
.L_329:
        /*0128*/ 	.byte	0x03, 0x50
        /*012a*/ 	.short	0x0000


	//----- nvinfo : EIATTR_MAXREG_COUNT
	.align		4
        /*012c*/ 	.byte	0x03, 0x1b
        /*012e*/ 	.short	0x0080


	//----- nvinfo : EIATTR_MERCURY_ISA_VERSION
	.align		4
        /*0130*/ 	.byte	0x03, 0x5f
        /*0132*/ 	.short	0x0101


	//----- nvinfo : EIATTR_VRC_CTA_INIT_COUNT
	.align		4
        /*0134*/ 	.byte	0x02, 0x4a
	.zero		1
	.zero		1


	//----- nvinfo : EIATTR_EXIT_INSTR_OFFSETS
	.align		4
        /*0138*/ 	.byte	0x04, 0x1c
        /*013a*/ 	.short	(.L_331 - .L_330)


	//   ....[0]....
.L_330:
        /*013c*/ 	.word	0x000000e0


	//   ....[1]....
        /*0140*/ 	.word	0x00006400


	//----- nvinfo : EIATTR_MAX_THREADS
	.align		4
.L_331:
        /*0144*/ 	.byte	0x04, 0x05
        /*0146*/ 	.short	(.L_333 - .L_332)
.L_332:
        /*0148*/ 	.word	0x00000200
        /*014c*/ 	.word	0x00000001
        /*0150*/ 	.word	0x00000001


	//----- nvinfo : EIATTR_CRS_STACK_SIZE
	.align		4
.L_333:
        /*0154*/ 	.byte	0x04, 0x1e
        /*0156*/ 	.short	(.L_335 - .L_334)
.L_334:
        /*0158*/ 	.word	0x00000000


	//----- nvinfo : EIATTR_CBANK_PARAM_SIZE
	.align		4
.L_335:
        /*015c*/ 	.byte	0x03, 0x19
        /*015e*/ 	.short	0x0090


	//----- nvinfo : EIATTR_PARAM_CBANK
	.align		4
        /*0160*/ 	.byte	0x04, 0x0a
        /*0162*/ 	.short	(.L_337 - .L_336)
	.align		4
.L_336:
        /*0164*/ 	.word	index@(.nv.constant0._ZN2at6native21col2im_batched_kernelIN3c107complexIdEEEEvlPKT_llllllllllllllPS5_l)
        /*0168*/ 	.short	0x0380
        /*016a*/ 	.short	0x0090


	//----- nvinfo : EIATTR_SW_WAR
	.align		4
.L_337:
        /*016c*/ 	.byte	0x04, 0x36
        /*016e*/ 	.short	(.L_339 - .L_338)
.L_338:
        /*0170*/ 	.word	0x00000008
.L_339:


//--------------------- .nv.info._ZN2at6native21col2im_batched_kernelIfEEvlPKT_llllllllllllllPS2_l --------------------------
	.section	.nv.info._ZN2at6native21col2im_batched_kernelIfEEvlPKT_llllllllllllllPS2_l,"",@"SHT_CUDA_INFO"
	.sectionflags	@""
	.align	4


	//----- nvinfo : EIATTR_CUDA_API_VERSION
	.align		4
        /*0000*/ 	.byte	0x04, 0x37
        /*0002*/ 	.short	(.L_341 - .L_340)
.L_340:
        /*0004*/ 	.word	0x00000082


	//----- nvinfo : EIATTR_KPARAM_INFO
	.align		4
.L_341:
        /*0008*/ 	.byte	0x04, 0x17
        /*000a*/ 	.short	(.L_343 - .L_342)
.L_342:
        /*000c*/ 	.word	0x00000000
        /*0010*/ 	.short	0x0011
        /*0012*/ 	.short	0x0088
        /*0014*/ 	.byte	0x00, 0xf0, 0x21, 0x00


	//----- nvinfo : EIATTR_KPARAM_INFO
	.align		4
.L_343:
        /*0018*/ 	.byte	0x04, 0x17
        /*001a*/ 	.short	(.L_345 - .L_344)
.L_344:
        /*001c*/ 	.word	0x00000000
        /*0020*/ 	.short	0x0010
        /*0022*/ 	.short	0x0080
        /*0024*/ 	.byte	0x00, 0xf5, 0x21, 0x00


	//----- nvinfo : EIATTR_KPARAM_INFO
	.align		4
.L_345:
        /*0028*/ 	.byte	0x04, 0x17
        /*002a*/ 	.short	(.L_347 - .L_346)
.L_346:
        /*002c*/ 	.word	0x00000000
        /*0030*/ 	.short	0x000f
        /*0032*/ 	.short	0x0078
        /*0034*/ 	.byte	0x00, 0xf0, 0x21, 0x00


	//----- nvinfo : EIATTR_KPARAM_INFO
	.align		4
.L_347:
        /*0038*/ 	.byte	0x04, 0x17
        /*003a*/ 	.short	(.L_349 - .L_348)
.L_348:
        /*003c*/ 	.word	0x00000000
        /*0040*/ 	.short	0x000e
        /*0042*/ 	.short	0x0070
        /*0044*/ 	.byte	0x00, 0xf0, 0x21, 0x00


	//----- nvinfo : EIATTR_KPARAM_INFO
	.align		4
.L_349:
        /*0048*/ 	.byte	0x04, 0x17
        /*004a*/ 	.short	(.L_351 - .L_350)
.L_350:
        /*004c*/ 	.word	0x00000000
        /*0050*/ 	.short	0x000d
        /*0052*/ 	.short	0x0068
        /*0054*/ 	.byte	0x00, 0xf0, 0x21, 0x00


	//----- nvinfo : EIATTR_KPARAM_INFO
	.align		4
.L_351:
        /*0058*/ 	.byte	0x04, 0x17
        /*005a*/ 	.short	(.L_353 - .L_352)
.L_352:
        /*005c*/ 	.word	0x00000000
        /*0060*/ 	.short	0x000c
        /*0062*/ 	.short	0x0060
        /*0064*/ 	.byte	0x00, 0xf0, 0x21, 0x00


	//----- nvinfo : EIATTR_KPARAM_INFO
	.align		4
.L_353:
        /*0068*/ 	.byte	0x04, 0x17
        /*006a*/ 	.short	(.L_355 - .L_354)
.L_354:
        /*006c*/ 	.word	0x00000000
        /*0070*/ 	.short	0x000b
        /*0072*/ 	.short	0x0058
        /*0074*/ 	.byte	0x00, 0xf0, 0x21, 0x00


	//----- nvinfo : EIATTR_KPARAM_INFO
	.align		4
.L_355:
        /*0078*/ 	.byte	0x04, 0x17
        /*007a*/ 	.short	(.L_357 - .L_356)
.L_356:
        /*007c*/ 	.word	0x00000000
        /*0080*/ 	.short	0x000a
        /*0082*/ 	.short	0x0050
        /*0084*/ 	.byte	0x00, 0xf0, 0x21, 0x00


	//----- nvinfo : EIATTR_KPARAM_INFO
	.align		4
.L_357:
        /*0088*/ 	.byte	0x04, 0x17
        /*008a*/ 	.short	(.L_359 - .L_358)
.L_358:
        /*008c*/ 	.word	0x00000000
        /*0090*/ 	.short	0x0009
        /*0092*/ 	.short	0x0048
        /*0094*/ 	.byte	0x00, 0xf0, 0x21, 0x00


	//----- nvinfo : EIATTR_KPARAM_INFO
	.align		4
.L_359:
        /*0098*/ 	.byte	0x04, 0x17
        /*009a*/ 	.short	(.L_361 - .L_360)
.L_360:
        /*009c*/ 	.word	0x00000000
        /*00a0*/ 	.short	0x0008
        /*00a2*/ 	.short	0x0040
        /*00a4*/ 	.byte	0x00, 0xf0, 0x21, 0x00


	//----- nvinfo : EIATTR_KPARAM_INFO
	.align		4
.L_361:
        /*00a8*/ 	.byte	0x04, 0x17
        /*00aa*/ 	.short	(.L_363 - .L_362)
.L_362:
        /*00ac*/ 	.word	0x00000000
        /*00b0*/ 	.short	0x0007
        /*00b2*/ 	.short	0x0038
        /*00b4*/ 	.byte	0x00, 0xf0, 0x21, 0x00


	//----- nvinfo : EIATTR_KPARAM_INFO
	.align		4
.L_363:
        /*00b8*/ 	.byte	0x04, 0x17
        /*00ba*/ 	.short	(.L_365 - .L_364)
.L_364:
        /*00bc*/ 	.word	0x00000000
        /*00c0*/ 	.short	0x0006
        /*00c2*/ 	.short	0x0030
        /*00c4*/ 	.byte	0x00, 0xf0, 0x21, 0x00


	//----- nvinfo : EIATTR_KPARAM_INFO
	.align		4
.L_365:
        /*00c8*/ 	.byte	0x04, 0x17
        /*00ca*/ 	.short	(.L_367 - .L_366)
.L_366:
        /*00cc*/ 	.word	0x00000000
        /*00d0*/ 	.short	0x0005
        /*00d2*/ 	.short	0x0028
        /*00d4*/ 	.byte	0x00, 0xf0, 0x21, 0x00


	//----- nvinfo : EIATTR_KPARAM_INFO
	.align		4
.L_367:
        /*00d8*/ 	.byte	0x04, 0x17
        /*00da*/ 	.short	(.L_369 - .L_368)
.L_368:
        /*00dc*/ 	.word	0x00000000
        /*00e0*/ 	.short	0x0004
        /*00e2*/ 	.short	0x0020
        /*00e4*/ 	.byte	0x00, 0xf0, 0x21, 0x00


	//----- nvinfo : EIATTR_KPARAM_INFO
	.align		4
.L_369:
        /*00e8*/ 	.byte	0x04, 0x17
        /*00ea*/ 	.short	(.L_371 - .L_370)
.L_370:
        /*00ec*/ 	.word	0x00000000
        /*00f0*/ 	.short	0x0003
        /*00f2*/ 	.short	0x0018
        /*00f4*/ 	.byte	0x00, 0xf0, 0x21, 0x00


	//----- nvinfo : EIATTR_KPARAM_INFO
	.align		4
.L_371:
        /*00f8*/ 	.byte	0x04, 0x17
        /*00fa*/ 	.short	(.L_373 - .L_372)
.L_372:
        /*00fc*/ 	.word	0x00000000
        /*0100*/ 	.short	0x0002
        /*0102*/ 	.short	0x0010
        /*0104*/ 	.byte	0x00, 0xf0, 0x21, 0x00


	//----- nvinfo : EIATTR_KPARAM_INFO
	.align		4
.L_373:
        /*0108*/ 	.byte	0x04, 0x17
        /*010a*/ 	.short	(.L_375 - .L_374)
.L_374:
        /*010c*/ 	.word	0x00000000
        /*0110*/ 	.short	0x0001
        /*0112*/ 	.short	0x0008
        /*0114*/ 	.byte	0x00, 0xf5, 0x21, 0x00


	//----- nvinfo : EIATTR_KPARAM_INFO
	.align		4
.L_375:
        /*0118*/ 	.byte	0x04, 0x17
        /*011a*/ 	.short	(.L_377 - .L_376)
.L_376:
        /*011c*/ 	.word	0x00000000
        /*0120*/ 	.short	0x0000
        /*0122*/ 	.short	0x0000
        /*0124*/ 	.byte	0x00, 0xf0, 0x21, 0x00


	//----- nvinfo : EIATTR_SPARSE_MMA_MASK
	.align		4
.L_377:
        /*0128*/ 	.byte	0x03, 0x50
        /*012a*/ 	.short	0x0000


	//----- nvinfo : EIATTR_MAXREG_COUNT
	.align		4
        /*012c*/ 	.byte	0x03, 0x1b
        /*012e*/ 	.short	0x0080


	//----- nvinfo : EIATTR_MERCURY_ISA_VERSION
	.align		4
        /*0130*/ 	.byte	0x03, 0x5f
        /*0132*/ 	.short	0x0101


	//----- nvinfo : EIATTR_VRC_CTA_INIT_COUNT
	.align		4
        /*0134*/ 	.byte	0x02, 0x4a
	.zero		1
	.zero		1


	//----- nvinfo : EIATTR_EXIT_INSTR_OFFSETS
	.align		4
        /*0138*/ 	.byte	0x04, 0x1c
        /*013a*/ 	.short	(.L_379 - .L_378)


	//   ....[0]....
.L_378:
        /*013c*/ 	.word	0x000000e0


	//   ....[1]....
        /*0140*/ 	.word	0x00006140


	//----- nvinfo : EIATTR_MAX_THREADS
	.align		4
.L_379:
        /*0144*/ 	.byte	0x04, 0x05
        /*0146*/ 	.short	(.L_381 - .L_380)
.L_380:
        /*0148*/ 	.word	0x00000200
        /*014c*/ 	.word	0x00000001
        /*0150*/ 	.word	0x00000001


	//----- nvinfo : EIATTR_CRS_STACK_SIZE
	.align		4
.L_381:
        /*0154*/ 	.byte	0x04, 0x1e
        /*0156*/ 	.short	(.L_383 - .L_382)
.L_382:
        /*0158*/ 	.word	0x00000000


	//----- nvinfo : EIATTR_CBANK_PARAM_SIZE
	.align		4
.L_383:
        /*015c*/ 	.byte	0x03, 0x19
        /*015e*/ 	.short	0x0090


	//----- nvinfo : EIATTR_PARAM_CBANK
	.align		4
        /*0160*/ 	.byte	0x04, 0x0a
        /*0162*/ 	.short	(.L_385 - .L_384)
	.align		4
.L_384:
        /*0164*/ 	.word	index@(.nv.constant0._ZN2at6native21col2im_batched_kernelIfEEvlPKT_llllllllllllllPS2_l)
        /*0168*/ 	.short	0x0380
        /*016a*/ 	.short	0x0090


	//----- nvinfo : EIATTR_SW_WAR
	.align		4
.L_385:
        /*016c*/ 	.byte	0x04, 0x36
        /*016e*/ 	.short	(.L_387 - .L_386)
.L_386:
        /*0170*/ 	.word	0x00000008
.L_387:


//--------------------- .nv.info._ZN2at6native21col2im_batched_kernelIdEEvlPKT_llllllllllllllPS2_l --------------------------
	.section	.nv.info._ZN2at6native21col2im_batched_kernelIdEEvlPKT_llllllllllllllPS2_l,"",@"SHT_CUDA_INFO"
	.sectionflags	@""
	.align	4


	//----- nvinfo : EIATTR_CUDA_API_VERSION
	.align		4
        /*0000*/ 	.byte	0x04, 0x37
        /*0002*/ 	.short	(.L_389 - .L_388)
.L_388:
        /*0004*/ 	.word	0x00000082


	//----- nvinfo : EIATTR_KPARAM_INFO
	.align		4
.L_389:
        /*0008*/ 	.byte	0x04, 0x17
        /*000a*/ 	.short	(.L_391 - .L_390)
.L_390:
        /*000c*/ 	.word	0x00000000
        /*0010*/ 	.short	0x0011
        /*0012*/ 	.short	0x0088
        /*0014*/ 	.byte	0x00, 0xf0, 0x21, 0x00


	//----- nvinfo : EIATTR_KPARAM_INFO
	.align		4
.L_391:
        /*0018*/ 	.byte	0x04, 0x17
        /*001a*/ 	.short	(.L_393 - .L_392)
.L_392:
        /*001c*/ 	.word	0x00000000
        /*0020*/ 	.short	0x0010
        /*0022*/ 	.short	0x0080
        /*0024*/ 	.byte	0x00, 0xf5, 0x21, 0x00


	//----- nvinfo : EIATTR_KPARAM_INFO
	.align		4
.L_393:
        /*0028*/ 	.byte	0x04, 0x17
        /*002a*/ 	.short	(.L_395 - .L_394)
.L_394:
        /*002c*/ 	.word	0x00000000
        /*0030*/ 	.short	0x000f
        /*0032*/ 	.short	0x0078
        /*0034*/ 	.byte	0x00, 0xf0, 0x21, 0x00


	//----- nvinfo : EIATTR_KPARAM_INFO
	.align		4
.L_395:
        /*0038*/ 	.byte	0x04, 0x17
        /*003a*/ 	.short	(.L_397 - .L_396)
.L_396:
        /*003c*/ 	.word	0x00000000
        /*0040*/ 	.short	0x000e
        /*0042*/ 	.short	0x0070
        /*0044*/ 	.byte	0x00, 0xf0, 0x21, 0x00


	//----- nvinfo : EIATTR_KPARAM_INFO
	.align		4
.L_397:
        /*0048*/ 	.byte	0x04, 0x17
        /*004a*/ 	.short	(.L_399 - .L_398)
.L_398:
        /*004c*/ 	.word	0x00000000
        /*0050*/ 	.short	0x000d
        /*0052*/ 	.short	0x0068
        /*0054*/ 	.byte	0x00, 0xf0, 0x21, 0x00


	//----- nvinfo : EIATTR_KPARAM_INFO
	.align		4
.L_399:
        /*0058*/ 	.byte	0x04, 0x17
        /*005a*/ 	.short	(.L_401 - .L_400)
.L_400:
        /*005c*/ 	.word	0x00000000
        /*0060*/ 	.short	0x000c
        /*0062*/ 	.short	0x0060
        /*0064*/ 	.byte	0x00, 0xf0, 0x21, 0x00


	//----- nvinfo : EIATTR_KPARAM_INFO
	.align		4
.L_401:
        /*0068*/ 	.byte	0x04, 0x17
        /*006a*/ 	.short	(.L_403 - .L_402)
.L_402:
        /*006c*/ 	.word	0x00000000
        /*0070*/ 	.short	0x000b
        /*0072*/ 	.short	0x0058
        /*0074*/ 	.byte	0x00, 0xf0, 0x21, 0x00


	//----- nvinfo : EIATTR_KPARAM_INFO
	.align		4
.L_403:
        /*0078*/ 	.byte	0x04, 0x17
        /*007a*/ 	.short	(.L_405 - .L_404)
.L_404:
        /*007c*/ 	.word	0x00000000
        /*0080*/ 	.short	0x000a
        /*0082*/ 	.short	0x0050
        /*0084*/ 	.byte	0x00, 0xf0, 0x21, 0x00


	//----- nvinfo : EIATTR_KPARAM_INFO
	.align		4
.L_405:
        /*0088*/ 	.byte	0x04, 0x17
        /*008a*/ 	.short	(.L_407 - .L_406)
.L_406:
        /*008c*/ 	.word	0x00000000
        /*0090*/ 	.short	0x0009
        /*0092*/ 	.short	0x0048
        /*0094*/ 	.byte	0x00, 0xf0, 0x21, 0x00


	//----- nvinfo : EIATTR_KPARAM_INFO
	.align		4
.L_407:
        /*0098*/ 	.byte	0x04, 0x17
        /*009a*/ 	.short	(.L_409 - .L_408)
.L_408:
        /*009c*/ 	.word	0x00000000
        /*00a0*/ 	.short	0x0008
        /*00a2*/ 	.short	0x0040
        /*00a4*/ 	.byte	0x00, 0xf0, 0x21, 0x00


	//----- nvinfo : EIATTR_KPARAM_INFO
	.align		4
.L_409:
        /*00a8*/ 	.byte	0x04, 0x17
        /*00aa*/ 	.short	(.L_411 - .L_410)
.L_410:
        /*00ac*/ 	.word	0x00000000
        /*00b0*/ 	.short	0x0007
        /*00b2*/ 	.short	0x0038
        /*00b4*/ 	.byte	0x00, 0xf0, 0x21, 0x00


	//----- nvinfo : EIATTR_KPARAM_INFO
	.align		4
.L_411:
        /*00b8*/ 	.byte	0x04, 0x17
        /*00ba*/ 	.short	(.L_413 - .L_412)
.L_412:
        /*00bc*/ 	.word	0x00000000
        /*00c0*/ 	.short	0x0006
        /*00c2*/ 	.short	0x0030
        /*00c4*/ 	.byte	0x00, 0xf0, 0x21, 0x00


	//----- nvinfo : EIATTR_KPARAM_INFO
	.align		4
.L_413:
        /*00c8*/ 	.byte	0x04, 0x17
        /*00ca*/ 	.short	(.L_415 - .L_414)
.L_414:
        /*00cc*/ 	.word	0x00000000
        /*00d0*/ 	.short	0x0005
        /*00d2*/ 	.short	0x0028
        /*00d4*/ 	.byte	0x00, 0xf0, 0x21, 0x00


	//----- nvinfo : EIATTR_KPARAM_INFO
	.align		4
.L_415:
        /*00d8*/ 	.byte	0x04, 0x17
        /*00da*/ 	.short	(.L_417 - .L_416)
.L_416:
        /*00dc*/ 	.word	0x00000000
        /*00e0*/ 	.short	0x0004
        /*00e2*/ 	.short	0x0020
        /*00e4*/ 	.byte	0x00, 0xf0, 0x21, 0x00


	//----- nvinfo : EIATTR_KPARAM_INFO
	.align		4
.L_417:
        /*00e8*/ 	.byte	0x04, 0x17
        /*00ea*/ 	.short	(.L_419 - .L_418)
.L_418:
        /*00ec*/ 	.word	0x00000000
        /*00f0*/ 	.short	0x0003
        /*00f2*/ 	.short	0x0018
        /*00f4*/ 	.byte	0x00, 0xf0, 0x21, 0x00


	//----- nvinfo : EIATTR_KPARAM_INFO
	.align		4
.L_419:
        /*00f8*/ 	.byte	0x04, 0x17
        /*00fa*/ 	.short	(.L_421 - .L_420)
.L_420:
        /*00fc*/ 	.word	0x00000000
        /*0100*/ 	.short	0x0002
        /*0102*/ 	.short	0x0010
        /*0104*/ 	.byte	0x00, 0xf0, 0x21, 0x00


	//----- nvinfo : EIATTR_KPARAM_INFO
	.align		4
.L_421:
        /*0108*/ 	.byte	0x04, 0x17
        /*010a*/ 	.short	(.L_423 - .L_422)
.L_422:
        /*010c*/ 	.word	0x00000000
        /*0110*/ 	.short	0x0001
        /*0112*/ 	.short	0x0008
        /*0114*/ 	.byte	0x00, 0xf5, 0x21, 0x00


	//----- nvinfo : EIATTR_KPARAM_INFO
	.align		4
.L_423:
        /*0118*/ 	.byte	0x04, 0x17
        /*011a*/ 	.short	(.L_425 - .L_424)
.L_424:
        /*011c*/ 	.word	0x00000000
        /*0120*/ 	.short	0x0000
        /*0122*/ 	.short	0x0000
        /*0124*/ 	.byte	0x00, 0xf0, 0x21, 0x00


	//----- nvinfo : EIATTR_SPARSE_MMA_MASK
	.align		4
.L_425:
        /*0128*/ 	.byte	0x03, 0x50
        /*012a*/ 	.short	0x0000


	//----- nvinfo : EIATTR_MAXREG_COUNT
	.align		4
        /*012c*/ 	.byte	0x03, 0x1b
        /*012e*/ 	.short	0x0080


	//----- nvinfo : EIATTR_MERCURY_ISA_VERSION
	.align		4
        /*0130*/ 	.byte	0x03, 0x5f
        /*0132*/ 	.short	0x0101


	//----- nvinfo : EIATTR_VRC_CTA_INIT_COUNT
	.align		4
        /*0134*/ 	.byte	0x02, 0x4a
	.zero		1
	.zero		1


	//----- nvinfo : EIATTR_EXIT_INSTR_OFFSETS
	.align		4
        /*0138*/ 	.byte	0x04, 0x1c
        /*013a*/ 	.short	(.L_427 - .L_426)


	//   ....[0]....
.L_426:
        /*013c*/ 	.word	0x000000e0


	//   ....[1]....
        /*0140*/ 	.word	0x000061e0


	//----- nvinfo : EIATTR_MAX_THREADS
	.align		4
.L_427:
        /*0144*/ 	.byte	0x04, 0x05
        /*0146*/ 	.short	(.L_429 - .L_428)
.L_428:
        /*0148*/ 	.word	0x00000200
        /*014c*/ 	.word	0x00000001
        /*0150*/ 	.word	0x00000001


	//----- nvinfo : EIATTR_CRS_STACK_SIZE
	.align		4
.L_429:
        /*0154*/ 	.byte	0x04, 0x1e
        /*0156*/ 	.short	(.L_431 - .L_430)
.L_430:
        /*0158*/ 	.word	0x00000000


	//----- nvinfo : EIATTR_CBANK_PARAM_SIZE
	.align		4
.L_431:
        /*015c*/ 	.byte	0x03, 0x19
        /*015e*/ 	.short	0x0090


	//----- nvinfo : EIATTR_PARAM_CBANK
	.align		4
        /*0160*/ 	.byte	0x04, 0x0a
        /*0162*/ 	.short	(.L_433 - .L_432)
	.align		4
.L_432:
        /*0164*/ 	.word	index@(.nv.constant0._ZN2at6native21col2im_batched_kernelIdEEvlPKT_llllllllllllllPS2_l)
        /*0168*/ 	.short	0x0380
        /*016a*/ 	.short	0x0090


	//----- nvinfo : EIATTR_SW_WAR
	.align		4
.L_433:
        /*016c*/ 	.byte	0x04, 0x36
        /*016e*/ 	.short	(.L_435 - .L_434)
.L_434:
        /*0170*/ 	.word	0x00000008
.L_435:


//--------------------- .nv.callgraph             --------------------------
	.section	.nv.callgraph,"",@"SHT_CUDA_CALLGRAPH"
	.align	4
	.sectionentsize	8
	.align		4
        /*0000*/ 	.word	0x00000000
	.align		4
        /*0004*/ 	.word	0xffffffff
	.align		4
        /*0008*/ 	.word	0x00000000
	.align		4
        /*000c*/ 	.word	0xfffffffe
	.align		4
        /*0010*/ 	.word	0x00000000
	.align		4
        /*0014*/ 	.word	0xfffffffd
	.align		4
        /*0018*/ 	.word	0x00000000
	.align		4
        /*001c*/ 	.word	0xfffffffc


//--------------------- .nv.constant4             --------------------------
	.section	.nv.constant4,"a",@progbits
	.align	8
	.align		8
.nv.constant4:
        /*0000*/ 	.dword	_ZN39_INTERNAL_e0f758ff_9_Col2Im_cu_f26365334cuda3std3__45__cpo5beginE
	.align		8
        /*0008*/ 	.dword	_ZN39_INTERNAL_e0f758ff_9_Col2Im_cu_f26365334cuda3std3__45__cpo3endE
	.align		8
        /*0010*/ 	.dword	_ZN39_INTERNAL_e0f758ff_9_Col2Im_cu_f26365334cuda3std3__45__cpo6cbeginE
	.align		8
        /*0018*/ 	.dword	_ZN39_INTERNAL_e0f758ff_9_Col2Im_cu_f26365334cuda3std3__45__cpo4cendE
	.align		8
        /*0020*/ 	.dword	_ZN39_INTERNAL_e0f758ff_9_Col2Im_cu_f26365334cuda3std3__45__cpo6rbeginE
	.align		8
        /*0028*/ 	.dword	_ZN39_INTERNAL_e0f758ff_9_Col2Im_cu_f26365334cuda3std3__45__cpo4rendE
	.align		8
        /*0030*/ 	.dword	_ZN39_INTERNAL_e0f758ff_9_Col2Im_cu_f26365334cuda3std3__45__cpo7crbeginE
	.align		8
        /*0038*/ 	.dword	_ZN39_INTERNAL_e0f758ff_9_Col2Im_cu_f26365334cuda3std3__45__cpo5crendE
	.align		8
        /*0040*/ 	.dword	_ZN39_INTERNAL_e0f758ff_9_Col2Im_cu_f26365334cuda3std3__441_GLOBAL__N__e0f758ff_9_Col2Im_cu_f26365336ignoreE
	.align		8
        /*0048*/ 	.dword	_ZN39_INTERNAL_e0f758ff_9_Col2Im_cu_f26365334cuda3std3__419piecewise_constructE
	.align		8
        /*0050*/ 	.dword	_ZN39_INTERNAL_e0f758ff_9_Col2Im_cu_f26365334cuda3std3__48in_placeE
	.align		8
        /*0058*/ 	.dword	_ZN39_INTERNAL_e0f758ff_9_Col2Im_cu_f26365334cuda3std3__420unreachable_sentinelE
	.align		8
        /*0060*/ 	.dword	_ZN39_INTERNAL_e0f758ff_9_Col2Im_cu_f26365334cuda3std6ranges3__45__cpo4swapE
	.align		8
        /*0068*/ 	.dword	_ZN39_INTERNAL_e0f758ff_9_Col2Im_cu_f26365334cuda3std6ranges3__45__cpo9iter_moveE
	.align		8
        /*0070*/ 	.dword	_ZN39_INTERNAL_e0f758ff_9_Col2Im_cu_f26365334cuda3std6ranges3__45__cpo5beginE
	.align		8
        /*0078*/ 	.dword	_ZN39_INTERNAL_e0f758ff_9_Col2Im_cu_f26365334cuda3std6ranges3__45__cpo3endE
	.align		8
        /*0080*/ 	.dword	_ZN39_INTERNAL_e0f758ff_9_Col2Im_cu_f26365334cuda3std6ranges3__45__cpo6cbeginE
	.align		8
        /*0088*/ 	.dword	_ZN39_INTERNAL_e0f758ff_9_Col2Im_cu_f26365334cuda3std6ranges3__45__cpo4cendE
	.align		8
        /*0090*/ 	.dword	_ZN39_INTERNAL_e0f758ff_9_Col2Im_cu_f26365334cuda3std6ranges3__45__cpo7advanceE
	.align		8
        /*0098*/ 	.dword	_ZN39_INTERNAL_e0f758ff_9_Col2Im_cu_f26365334cuda3std6ranges3__45__cpo9iter_swapE
	.align		8
        /*00a0*/ 	.dword	_ZN39_INTERNAL_e0f758ff_9_Col2Im_cu_f26365334cuda3std6ranges3__45__cpo4nextE
	.align		8
        /*00a8*/ 	.dword	_ZN39_INTERNAL_e0f758ff_9_Col2Im_cu_f26365334cuda3std6ranges3__45__cpo4prevE
	.align		8
        /*00b0*/ 	.dword	_ZN39_INTERNAL_e0f758ff_9_Col2Im_cu_f26365334cuda3std6ranges3__45__cpo4dataE
	.align		8
        /*00b8*/ 	.dword	_ZN39_INTERNAL_e0f758ff_9_Col2Im_cu_f26365334cuda3std6ranges3__45__cpo5cdataE
	.align		8
        /*00c0*/ 	.dword	_ZN39_INTERNAL_e0f758ff_9_Col2Im_cu_f26365334cuda3std6ranges3__45__cpo4sizeE
	.align		8
        /*00c8*/ 	.dword	_ZN39_INTERNAL_e0f758ff_9_Col2Im_cu_f26365334cuda3std6ranges3__45__cpo5ssizeE
	.align		8
        /*00d0*/ 	.dword	_ZN39_INTERNAL_e0f758ff_9_Col2Im_cu_f26365334cuda3std6ranges3__45__cpo8distanceE
	.align		8
        /*00d8*/ 	.dword	_ZN39_INTERNAL_e0f758ff_9_Col2Im_cu_f26365336thrust24THRUST_300001_SM_1030_NS6system6detail10sequential3seqE


//--------------------- .text._ZN2at6native21col2im_batched_kernelIbEEvlPKT_llllllllllllllPS2_l --------------------------
	.section	.text._ZN2at6native21col2im_batched_kernelIbEEvlPKT_llllllllllllllPS2_l,"ax",@progbits
	.align	128
        .global         _ZN2at6native21col2im_batched_kernelIbEEvlPKT_llllllllllllllPS2_l
        .type           _ZN2at6native21col2im_batched_kernelIbEEvlPKT_llllllllllllllPS2_l,@function
        .size           _ZN2at6native21col2im_batched_kernelIbEEvlPKT_llllllllllllllPS2_l,(.L_x_814 - _ZN2at6native21col2im_batched_kernelIbEEvlPKT_llllllllllllllPS2_l)
        .other          _ZN2at6native21col2im_batched_kernelIbEEvlPKT_llllllllllllllPS2_l,@"STO_CUDA_ENTRY STV_DEFAULT"
_ZN2at6native21col2im_batched_kernelIbEEvlPKT_llllllllllllllPS2_l:
.text._ZN2at6native21col2im_batched_kernelIbEEvlPKT_llllllllllllllPS2_l:
[----:B------:R-:W0:Y:S01]  /*0000*/  LDC R1, c[0x0][0x37c] ;  /* 0x0000df00ff017b82 */ /* 0x000e220000000800 */
[----:B------:R-:W1:Y:S07]  /*0010*/  S2R R2, SR_TID.X ;  /* 0x0000000000027919 */ /* 0x000e6e0000002100 */
[----:B------:R-:W1:Y:S01]  /*0020*/  S2UR UR7, SR_CTAID.X ;  /* 0x00000000000779c3 */ /* 0x000e620000002500 */
[----:B------:R-:W2:Y:S01]  /*0030*/  LDCU.64 UR8, c[0x0][0x398] ;  /* 0x00007300ff0877ac */ /* 0x000ea20008000a00 */
[----:B------:R-:W-:-:S02]  /*0040*/  IMAD.MOV.U32 R3, RZ, RZ, RZ ;  /* 0x000000ffff037224 */ /* 0x000fc400078e00ff */
[----:B0-----:R-:W-:Y:S01]  /*0050*/  VIADD R1, R1, 0xffffffe8 ;  /* 0xffffffe801017836 */ /* 0x001fe20000000000 */
[----:B------:R-:W2:Y:S03]  /*0060*/  LDCU.64 UR10, c[0x0][0x380] ;  /* 0x00007000ff0a77ac */ /* 0x000ea60008000a00 */
[----:B------:R-:W1:Y:S01]  /*0070*/  LDC R5, c[0x0][0x360] ;  /* 0x0000d800ff057b82 */ /* 0x000e620000000800 */
[----:B--2---:R-:W-:Y:S02]  /*0080*/  UIMAD UR6, UR9, UR10, URZ ;  /* 0x0000000a090672a4 */ /* 0x004fe4000f8e02ff */
[----:B------:R-:W-:Y:S02]  /*0090*/  UIMAD.WIDE.U32 UR4, UR8, UR10, URZ ;  /* 0x0000000a080472a5 */ /* 0x000fe4000f8e00ff */
[----:B------:R-:W-:-:S04]  /*00a0*/  UIMAD UR6, UR8, UR11, UR6 ;  /* 0x0000000b080672a4 */ /* 0x000fc8000f8e0206 */
[----:B------:R-:W-:Y:S01]  /*00b0*/  UIADD3 UR5, UPT, UPT, UR5, UR6, URZ ;  /* 0x0000000605057290 */ /* 0x000fe2000fffe0ff */
[----:B-1----:R-:W-:-:S03]  /*00c0*/  IMAD.WIDE.U32 R2, R5, UR7, R2 ;  /* 0x0000000705027c25 */ /* 0x002fc6000f8e0002 */
[----:B------:R-:W-:-:S04]  /*00d0*/  ISETP.GE.U32.AND P0, PT, R2, UR4, PT ;  /* 0x0000000402007c0c */ /* 0x000fc8000bf06070 */
[----:B------:R-:W-:-:S13]  /*00e0*/  ISETP.GE.AND.EX P0, PT, R3, UR5, PT, P0 ;  /* 0x0000000503007c0c */ /* 0x000fda000bf06300 */
[----:B------:R-:W-:Y:S05]  /*00f0*/  @P0 EXIT ;  /* 0x000000000000094d */ /* 0x000fea0003800000 */
[----:B------:R-:W0:Y:S01]  /*0100*/  LDC.64 R38, c[0x0][0x3d8] ;  /* 0x0000f600ff267b82 */ /* 0x000e220000000a00 */
[----:B------:R1:W-:Y:S01]  /*0110*/  STL [R1+0xc], R2 ;  /* 0x00000c0201007387 */ /* 0x0003e20000100800 */
[----:B------:R-:W2:Y:S03]  /*0120*/  LDCU.64 UR10, c[0x0][0x358] ;  /* 0x00006b00ff0a77ac */ /* 0x000ea60008000a00 */
[----:B------:R1:W-:Y:S02]  /*0130*/  STL [R1+0x10], R3 ;  /* 0x0000100301007387 */ /* 0x0003e40000100800 */
[----:B012---:R-:W-:-:S07]  /*0140*/  SHF.L.U64.HI R48, R38, 0x2, R39 ;  /* 0x0000000226307819 */ /* 0x007fce0000010227 */
.L_x_115:
[----:B------:R-:W2:Y:S01]  /*0150*/  LDL R4, [R1+0x10] ;  /* 0x0000100001047983 */ /* 0x000ea20000100800 */
[----:B------:R-:W2:Y:S03]  /*0160*/  LDCU UR4, c[0x0][0x384] ;  /* 0x00007080ff0477ac */ /* 0x000ea60008000800 */
[----:B------:R0:W5:Y:S01]  /*0170*/  LDL R6, [R1+0xc] ;  /* 0x00000c0001067983 */ /* 0x0001620000100800 */
[----:B------:R-:W-:Y:S01]  /*0180*/  BSSY.RECONVERGENT B0, `(.L_x_0) ;  /* 0x0000031000007945 */ /* 0x000fe20003800200 */
[----:B--2---:R-:W-:-:S04]  /*0190*/  LOP3.LUT R0, R4, UR4, RZ, 0xfc, !PT ;  /* 0x0000000404007c12 */ /* 0x004fc8000f8efcff */
[----:B------:R-:W-:-:S13]  /*01a0*/  ISETP.NE.U32.AND P0, PT, R0, RZ, PT ;  /* 0x000000ff0000720c */ /* 0x000fda0003f05070 */
[----:B0-----:R-:W-:Y:S05]  /*01b0*/  @P0 BRA `(.L_x_1) ;  /* 0x0000000000640947 */ /* 0x001fea0003800000 */
[----:B------:R-:W0:Y:S01]  /*01c0*/  LDCU UR4, c[0x0][0x380] ;  /* 0x00007000ff0477ac */ /* 0x000e220008000800 */
[----:B------:R1:W-:Y:S01]  /*01d0*/  STL [R1+0x8], RZ ;  /* 0x000008ff01007387 */ /* 0x0003e20000100800 */
[----:B------:R-:W-:Y:S01]  /*01e0*/  IMAD.MOV.U32 R51, RZ, RZ, RZ ;  /* 0x000000ffff337224 */ /* 0x000fe200078e00ff */
[----:B0-----:R-:W0:Y:S01]  /*01f0*/  I2F.U32.RP R0, UR4 ;  /* 0x0000000400007d06 */ /* 0x001e220008209000 */
[----:B------:R-:W-:-:S07]  /*0200*/  ISETP.NE.U32.AND P2, PT, RZ, UR4, PT ;  /* 0x00000004ff007c0c */ /* 0x000fce000bf45070 */
[----:B0-----:R-:W0:Y:S02]  /*0210*/  MUFU.RCP R0, R0 ;  /* 0x0000000000007308 */ /* 0x001e240000001000 */
[----:B0-----:R-:W-:-:S06]  /*0220*/  IADD3 R2, PT, PT, R0, 0xffffffe, RZ ;  /* 0x0ffffffe00027810 */ /* 0x001fcc0007ffe0ff */
[----:B------:R0:W2:Y:S02]  /*0230*/  F2I.FTZ.U32.TRUNC.NTZ R3, R2 ;  /* 0x0000000200037305 */ /* 0x0000a4000021f000 */
[----:B0-----:R-:W-:Y:S02]  /*0240*/  IMAD.MOV.U32 R2, RZ, RZ, RZ ;  /* 0x000000ffff027224 */ /* 0x001fe400078e00ff */
[----:B--2---:R-:W-:-:S04]  /*0250*/  IMAD.MOV R5, RZ, RZ, -R3 ;  /* 0x000000ffff057224 */ /* 0x004fc800078e0a03 */
[----:B------:R-:W-:-:S04]  /*0260*/  IMAD R5, R5, UR4, RZ ;  /* 0x0000000405057c24 */ /* 0x000fc8000f8e02ff */
[----:B------:R-:W-:-:S06]  /*0270*/  IMAD.HI.U32 R3, R3, R5, R2 ;  /* 0x0000000503037227 */ /* 0x000fcc00078e0002 */
[----:B-----5:R-:W-:-:S05]  /*0280*/  IMAD.HI.U32 R50, R3, R6, RZ ;  /* 0x0000000603327227 */ /* 0x020fca00078e00ff */
[----:B------:R-:W-:-:S05]  /*0290*/  IADD3 R3, PT, PT, -R50, RZ, RZ ;  /* 0x000000ff32037210 */ /* 0x000fca0007ffe1ff */
[----:B------:R-:W-:-:S05]  /*02a0*/  IMAD R3, R3, UR4, R6 ;  /* 0x0000000403037c24 */ /* 0x000fca000f8e0206 */
[----:B------:R-:W-:-:S13]  /*02b0*/  ISETP.GE.U32.AND P0, PT, R3, UR4, PT ;  /* 0x0000000403007c0c */ /* 0x000fda000bf06070 */
[----:B------:R-:W-:Y:S02]  /*02c0*/  @P0 VIADD R3, R3, -UR4 ;  /* 0x8000000403030c36 */ /* 0x000fe40008000000 */
[----:B------:R-:W-:-:S03]  /*02d0*/  @P0 VIADD R50, R50, 0x1 ;  /* 0x0000000132320836 */ /* 0x000fc60000000000 */
[----:B------:R-:W-:-:S13]  /*02e0*/  ISETP.GE.U32.AND P1, PT, R3, UR4, PT ;  /* 0x0000000403007c0c */ /* 0x000fda000bf26070 */
[----:B------:R-:W-:Y:S02]  /*02f0*/  @P1 IADD3 R50, PT, PT, R50, 0x1, RZ ;  /* 0x0000000132321810 */ /* 0x000fe40007ffe0ff */
[----:B------:R-:W-:-:S05]  /*0300*/  @!P2 LOP3.LUT R50, RZ, UR4, RZ, 0x33, !PT ;  /* 0x00000004ff32ac12 */ /* 0x000fca000f8e33ff */
[----:B------:R-:W-:-:S04]  /*0310*/  IMAD.MOV R0, RZ, RZ, -R50 ;  /* 0x000000ffff007224 */ /* 0x000fc800078e0a32 */
[----:B------:R-:W-:-:S05]  /*0320*/  IMAD R0, R0, UR4, R6 ;  /* 0x0000000400007c24 */ /* 0x000fca000f8e0206 */
[----:B------:R1:W-:Y:S01]  /*0330*/  STL [R1+0x4], R0 ;  /* 0x0000040001007387 */ /* 0x0003e20000100800 */
[----:B------:R-:W-:Y:S05]  /*0340*/  BRA `(.L_x_2) ;  /* 0x0000000000507947 */ /* 0x000fea0003800000 */
.L_x_1:
[----:B------:R-:W0:Y:S01]  /*0350*/  LDCU.64 UR4, c[0x0][0x380] ;  /* 0x00007000ff0477ac */ /* 0x000e220008000a00 */
[----:B-----5:R-:W-:Y:S02]  /*0360*/  MOV R40, R6 ;  /* 0x0000000600287202 */ /* 0x020fe40000000f00 */
[----:B------:R-:W-:Y:S02]  /*0370*/  MOV R16, R4 ;  /* 0x0000000400107202 */ /* 0x000fe40000000f00 */
[----:B------:R-:W-:Y:S01]  /*0380*/  MOV R0, 0x3c0 ;  /* 0x000003c000007802 */ /* 0x000fe20000000f00 */
[----:B0-----:R-:W-:Y:S02]  /*0390*/  IMAD.U32 R15, RZ, RZ, UR4 ;  /* 0x00000004ff0f7e24 */ /* 0x001fe4000f8e00ff */
[----:B------:R-:W-:-:S07]  /*03a0*/  IMAD.U32 R14, RZ, RZ, UR5 ;  /* 0x00000005ff0e7e24 */ /* 0x000fce000f8e00ff */
[----:B------:R-:W-:Y:S05]  /*03b0*/  CALL.REL.NOINC `($__internal_0_$__cuda_sm20_div_s64) ;  /* 0x0000005c00ec7944 */ /* 0x000fea0003c00000 */
[----:B------:R-:W2:Y:S01]  /*03c0*/  LDL R3, [R1+0x10] ;  /* 0x0000100001037983 */ /* 0x000ea20000100800 */
[----:B------:R-:W0:Y:S03]  /*03d0*/  LDCU.64 UR4, c[0x0][0x380] ;  /* 0x00007000ff0477ac */ /* 0x000e260008000a00 */
[----:B------:R-:W2:Y:S01]  /*03e0*/  LDL R2, [R1+0xc] ;  /* 0x00000c0001027983 */ /* 0x000ea20000100800 */
[-C--:B------:R-:W-:Y:S01]  /*03f0*/  IADD3 R5, P0, PT, RZ, -R29.reuse, RZ ;  /* 0x8000001dff057210 */ /* 0x080fe20007f1e0ff */
[----:B------:R-:W-:Y:S01]  /*0400*/  IMAD.MOV.U32 R51, RZ, RZ, R16 ;  /* 0x000000ffff337224 */ /* 0x000fe200078e0010 */
[----:B------:R-:W-:-:S03]  /*0410*/  MOV R50, R29 ;  /* 0x0000001d00327202 */ /* 0x000fc60000000f00 */
[----:B------:R-:W-:-:S04]  /*0420*/  IMAD.X R0, RZ, RZ, ~R16, P0 ;  /* 0x000000ffff007224 */ /* 0x000fc800000e0e10 */
[----:B0-----:R-:W-:Y:S02]  /*0430*/  IMAD R0, R0, UR4, RZ ;  /* 0x0000000400007c24 */ /* 0x001fe4000f8e02ff */
[----:B--2---:R-:W-:-:S04]  /*0440*/  IMAD.WIDE.U32 R2, R5, UR4, R2 ;  /* 0x0000000405027c25 */ /* 0x004fc8000f8e0002 */
[----:B------:R-:W-:Y:S01]  /*0450*/  IMAD R5, R5, UR5, R0 ;  /* 0x0000000505057c24 */ /* 0x000fe2000f8e0200 */
[----:B------:R0:W-:Y:S03]  /*0460*/  STL [R1+0x4], R2 ;  /* 0x0000040201007387 */ /* 0x0001e60000100800 */
[----:B------:R-:W-:-:S05]  /*0470*/  IMAD.IADD R0, R3, 0x1, R5 ;  /* 0x0000000103007824 */ /* 0x000fca00078e0205 */
[----:B------:R0:W-:Y:S02]  /*0480*/  STL [R1+0x8], R0 ;  /* 0x0000080001007387 */ /* 0x0001e40000100800 */
.L_x_2:
[----:B------:R-:W-:Y:S05]  /*0490*/  BSYNC.RECONVERGENT B0 ;  /* 0x0000000000007941 */ /* 0x000fea0003800200 */
.L_x_0:
[----:B------:R-:W0:Y:S01]  /*04a0*/  LDL R4, [R1+0x8] ;  /* 0x0000080001047983 */ /* 0x000e220000100800 */
[----:B------:R-:W0:Y:S03]  /*04b0*/  LDCU UR4, c[0x0][0x3ac] ;  /* 0x00007580ff0477ac */ /* 0x000e260008000800 */
[----:B------:R2:W5:Y:S01]  /*04c0*/  LDL R6, [R1+0x4] ;  /* 0x0000040001067983 */ /* 0x0005620000100800 */
[----:B------:R-:W-:Y:S01]  /*04d0*/  BSSY.RECONVERGENT B0, `(.L_x_3) ;  /* 0x000002e000007945 */ /* 0x000fe20003800200 */
[----:B01----:R-:W-:-:S04]  /*04e0*/  LOP3.LUT R0, R4, UR4, RZ, 0xfc, !PT ;  /* 0x0000000404007c12 */ /* 0x003fc8000f8efcff */
[----:B------:R-:W-:-:S13]  /*04f0*/  ISETP.NE.U32.AND P0, PT, R0, RZ, PT ;  /* 0x000000ff0000720c */ /* 0x000fda0003f05070 */
[----:B--2---:R-:W-:Y:S05]  /*0500*/  @P0 BRA `(.L_x_4) ;  /* 0x0000000000600947 */ /* 0x004fea0003800000 */
[----:B------:R-:W0:Y:S01]  /*0510*/  LDCU UR4, c[0x0][0x3a8] ;  /* 0x00007500ff0477ac */ /* 0x000e220008000800 */
[----:B------:R-:W-:Y:S01]  /*0520*/  IMAD.MOV.U32 R37, RZ, RZ, RZ ;  /* 0x000000ffff257224 */ /* 0x000fe200078e00ff */
[----:B0-----:R-:W0:Y:S01]  /*0530*/  I2F.U32.RP R0, UR4 ;  /* 0x0000000400007d06 */ /* 0x001e220008209000 */
[----:B------:R-:W-:-:S07]  /*0540*/  ISETP.NE.U32.AND P2, PT, RZ, UR4, PT ;  /* 0x00000004ff007c0c */ /* 0x000fce000bf45070 */
[----:B0-----:R-:W0:Y:S02]  /*0550*/  MUFU.RCP R0, R0 ;  /* 0x0000000000007308 */ /* 0x001e240000001000 */
[----:B0-----:R-:W-:Y:S02]  /*0560*/  VIADD R2, R0, 0xffffffe ;  /* 0x0ffffffe00027836 */ /* 0x001fe40000000000 */
[----:B------:R-:W-:-:S04]  /*0570*/  IMAD.MOV.U32 R0, RZ, RZ, RZ ;  /* 0x000000ffff007224 */ /* 0x000fc800078e00ff */
[----:B------:R0:W1:Y:S02]  /*0580*/  F2I.FTZ.U32.TRUNC.NTZ R3, R2 ;  /* 0x0000000200037305 */ /* 0x000064000021f000 */
[----:B0-----:R-:W-:Y:S01]  /*0590*/  IMAD.MOV.U32 R2, RZ, RZ, RZ ;  /* 0x000000ffff027224 */ /* 0x001fe200078e00ff */
[----:B-1----:R-:W-:-:S05]  /*05a0*/  IADD3 R5, PT, PT, RZ, -R3, RZ ;  /* 0x80000003ff057210 */ /* 0x002fca0007ffe0ff */
[----:B------:R-:W-:-:S04]  /*05b0*/  IMAD R5, R5, UR4, RZ ;  /* 0x0000000405057c24 */ /* 0x000fc8000f8e02ff */
[----:B------:R-:W-:-:S06]  /*05c0*/  IMAD.HI.U32 R3, R3, R5, R2 ;  /* 0x0000000503037227 */ /* 0x000fcc00078e0002 */
[----:B-----5:R-:W-:-:S04]  /*05d0*/  IMAD.HI.U32 R36, R3, R6, RZ ;  /* 0x0000000603247227 */ /* 0x020fc800078e00ff */
[----:B------:R-:W-:-:S04]  /*05e0*/  IMAD.MOV R3, RZ, RZ, -R36 ;  /* 0x000000ffff037224 */ /* 0x000fc800078e0a24 */
[----:B------:R-:W-:-:S05]  /*05f0*/  IMAD R3, R3, UR4, R6 ;  /* 0x0000000403037c24 */ /* 0x000fca000f8e0206 */
[----:B------:R-:W-:-:S13]  /*0600*/  ISETP.GE.U32.AND P0, PT, R3, UR4, PT ;  /* 0x0000000403007c0c */ /* 0x000fda000bf06070 */
[----:B------:R-:W-:Y:S01]  /*0610*/  @P0 IADD3 R3, PT, PT, R3, -UR4, RZ ;  /* 0x8000000403030c10 */ /* 0x000fe2000fffe0ff */
[----:B------:R-:W-:-:S03]  /*0620*/  @P0 VIADD R36, R36, 0x1 ;  /* 0x0000000124240836 */ /* 0x000fc60000000000 */
[----:B------:R-:W-:-:S13]  /*0630*/  ISETP.GE.U32.AND P1, PT, R3, UR4, PT ;  /* 0x0000000403007c0c */ /* 0x000fda000bf26070 */
[----:B------:R-:W-:Y:S01]  /*0640*/  @P1 VIADD R36, R36, 0x1 ;  /* 0x0000000124241836 */ /* 0x000fe20000000000 */
[----:B------:R-:W-:-:S04]  /*0650*/  @!P2 LOP3.LUT R36, RZ, UR4, RZ, 0x33, !PT ;  /* 0x00000004ff24ac12 */ /* 0x000fc8000f8e33ff */
[----:B------:R-:W-:-:S05]  /*0660*/  IADD3 R2, PT, PT, -R36, RZ, RZ ;  /* 0x000000ff24027210 */ /* 0x000fca0007ffe1ff */
[----:B------:R-:W-:Y:S01]  /*0670*/  IMAD R2, R2, UR4, R6 ;  /* 0x0000000402027c24 */ /* 0x000fe2000f8e0206 */
[----:B------:R-:W-:Y:S06]  /*0680*/  BRA `(.L_x_5) ;  /* 0x0000000000487947 */ /* 0x000fec0003800000 */
.L_x_4:
        /* <DEDUP_REMOVED lines=16> */
[----:B------:R-:W-:-:S04]  /*0790*/  IMAD R5, R5, UR5, R0 ;  /* 0x0000000505057c24 */ /* 0x000fc8000f8e0200 */
[----:B------:R-:W-:-:S07]  /*07a0*/  IMAD.IADD R0, R3, 0x1, R5 ;  /* 0x0000000103007824 */ /* 0x000fce00078e0205 */
.L_x_5:
[----:B------:R-:W-:Y:S05]  /*07b0*/  BSYNC.RECONVERGENT B0 ;  /* 0x0000000000007941 */ /* 0x000fea0003800200 */
.L_x_3:
[----:B------:R-:W0:Y:S01]  /*07c0*/  LDCU UR6, c[0x0][0x3a4] ;  /* 0x00007480ff0677ac */ /* 0x000e220008000800 */
[----:B------:R-:W-:Y:S01]  /*07d0*/  BSSY.RECONVERGENT B0, `(.L_x_6) ;  /* 0x0000022000007945 */ /* 0x000fe20003800200 */
[----:B------:R-:W1:Y:S01]  /*07e0*/  LDCU.64 UR4, c[0x0][0x3c8] ;  /* 0x00007900ff0477ac */ /* 0x000e620008000a00 */
[----:B0-----:R-:W-:-:S04]  /*07f0*/  LOP3.LUT R3, R37, UR6, RZ, 0xfc, !PT ;  /* 0x0000000625037c12 */ /* 0x001fc8000f8efcff */
[----:B------:R-:W-:Y:S02]  /*0800*/  ISETP.NE.U32.AND P0, PT, R3, RZ, PT ;  /* 0x000000ff0300720c */ /* 0x000fe40003f05070 */
[----:B-1----:R-:W-:-:S04]  /*0810*/  IADD3 R56, P1, PT, R2, UR4, RZ ;  /* 0x0000000402387c10 */ /* 0x002fc8000ff3e0ff */
[----:B------:R-:W-:-:S07]  /*0820*/  IADD3.X R57, PT, PT, R0, UR5, RZ, P1, !PT ;  /* 0x0000000500397c10 */ /* 0x000fce0008ffe4ff */
[----:B------:R-:W-:Y:S05]  /*0830*/  @P0 BRA `(.L_x_7) ;  /* 0x0000000000500947 */ /* 0x000fea0003800000 */
[----:B------:R-:W0:Y:S01]  /*0840*/  LDCU UR4, c[0x0][0x3a0] ;  /* 0x00007400ff0477ac */ /* 0x000e220008000800 */
[----:B------:R-:W-:Y:S01]  /*0850*/  IMAD.MOV.U32 R17, RZ, RZ, RZ ;  /* 0x000000ffff117224 */ /* 0x000fe200078e00ff */
[----:B0-----:R-:W0:Y:S01]  /*0860*/  I2F.U32.RP R0, UR4 ;  /* 0x0000000400007d06 */ /* 0x001e220008209000 */
[----:B------:R-:W-:-:S07]  /*0870*/  ISETP.NE.U32.AND P1, PT, RZ, UR4, PT ;  /* 0x00000004ff007c0c */ /* 0x000fce000bf25070 */
[----:B0-----:R-:W0:Y:S02]  /*0880*/  MUFU.RCP R0, R0 ;  /* 0x0000000000007308 */ /* 0x001e240000001000 */
[----:B0-----:R-:W-:-:S06]  /*0890*/  VIADD R2, R0, 0xffffffe ;  /* 0x0ffffffe00027836 */ /* 0x001fcc0000000000 */
[----:B------:R0:W1:Y:S02]  /*08a0*/  F2I.FTZ.U32.TRUNC.NTZ R3, R2 ;  /* 0x0000000200037305 */ /* 0x000064000021f000 */
[----:B0-----:R-:W-:Y:S01]  /*08b0*/  IMAD.MOV.U32 R2, RZ, RZ, RZ ;  /* 0x000000ffff027224 */ /* 0x001fe200078e00ff */
[----:B-1----:R-:W-:-:S05]  /*08c0*/  IADD3 R5, PT, PT, RZ, -R3, RZ ;  /* 0x80000003ff057210 */ /* 0x002fca0007ffe0ff */
[----:B------:R-:W-:-:S04]  /*08d0*/  IMAD R5, R5, UR4, RZ ;  /* 0x0000000405057c24 */ /* 0x000fc8000f8e02ff */
[----:B------:R-:W-:-:S06]  /*08e0*/  IMAD.HI.U32 R3, R3, R5, R2 ;  /* 0x0000000503037227 */ /* 0x000fcc00078e0002 */
[----:B------:R-:W-:-:S04]  /*08f0*/  IMAD.HI.U32 R3, R3, R36, RZ ;  /* 0x0000002403037227 */ /* 0x000fc800078e00ff */
[----:B------:R-:W-:-:S04]  /*0900*/  IMAD.MOV R3, RZ, RZ, -R3 ;  /* 0x000000ffff037224 */ /* 0x000fc800078e0a03 */
[----:B------:R-:W-:-:S05]  /*0910*/  IMAD R16, R3, UR4, R36 ;  /* 0x0000000403107c24 */ /* 0x000fca000f8e0224 */
[----:B------:R-:W-:-:S13]  /*0920*/  ISETP.GE.U32.AND P0, PT, R16, UR4, PT ;  /* 0x0000000410007c0c */ /* 0x000fda000bf06070 */
[----:B------:R-:W-:-:S04]  /*0930*/  @P0 IADD3 R16, PT, PT, R16, -UR4, RZ ;  /* 0x8000000410100c10 */ /* 0x000fc8000fffe0ff */
[----:B------:R-:W-:-:S13]  /*0940*/  ISETP.GE.U32.AND P0, PT, R16, UR4, PT ;  /* 0x0000000410007c0c */ /* 0x000fda000bf06070 */
[----:B------:R-:W-:Y:S01]  /*0950*/  @P0 VIADD R16, R16, -UR4 ;  /* 0x8000000410100c36 */ /* 0x000fe20008000000 */
[----:B------:R-:W-:Y:S01]  /*0960*/  @!P1 LOP3.LUT R16, RZ, UR4, RZ, 0x33, !PT ;  /* 0x00000004ff109c12 */ /* 0x000fe2000f8e33ff */
[----:B------:R-:W-:Y:S06]  /*0970*/  BRA `(.L_x_8) ;  /* 0x00000000001c7947 */ /* 0x000fec0003800000 */
.L_x_7:
[----:B------:R-:W0:Y:S01]  /*0980*/  LDCU.64 UR4, c[0x0][0x3a0] ;  /* 0x00007400ff0477ac */ /* 0x000e220008000a00 */
[----:B------:R-:W-:Y:S02]  /*0990*/  MOV R33, R36 ;  /* 0x0000002400217202 */ /* 0x000fe40000000f00 */
[----:B------:R-:W-:Y:S01]  /*09a0*/  MOV R32, 0x9e0 ;  /* 0x000009e000207802 */ /* 0x000fe20000000f00 */
[----:B0-----:R-:W-:Y:S02]  /*09b0*/  IMAD.U32 R16, RZ, RZ, UR4 ;  /* 0x00000004ff107e24 */ /* 0x001fe4000f8e00ff */
[----:B------:R-:W-:-:S07]  /*09c0*/  IMAD.U32 R0, RZ, RZ, UR5 ;  /* 0x00000005ff007e24 */ /* 0x000fce000f8e00ff */
[----:B------:R-:W-:Y:S05]  /*09d0*/  CALL.REL.NOINC `($__internal_1_$__cuda_sm20_rem_s64) ;  /* 0x0000005c00c07944 */ /* 0x000fea0003c00000 */
[----:B------:R-:W-:-:S07]  /*09e0*/  MOV R17, R0 ;  /* 0x0000000000117202 */ /* 0x000fce0000000f00 */
.L_x_8:
[----:B------:R-:W-:Y:S05]  /*09f0*/  BSYNC.RECONVERGENT B0 ;  /* 0x0000000000007941 */ /* 0x000fea0003800200 */
.L_x_6:
[----:B------:R-:W2:Y:S01]  /*0a00*/  LDL R8, [R1+0x8] ;  /* 0x0000080001087983 */ /* 0x000ea20000100800 */
[----:B------:R-:W0:Y:S01]  /*0a10*/  LDC.64 R6, c[0x0][0x3a0] ;  /* 0x0000e800ff067b82 */ /* 0x000e220000000a00 */
[----:B------:R-:W1:Y:S02]  /*0a20*/  LDCU.64 UR4, c[0x0][0x3c0] ;  /* 0x00007800ff0477ac */ /* 0x000e640008000a00 */
[----:B------:R3:W5:Y:S05]  /*0a30*/  LDL R9, [R1+0x4] ;  /* 0x0000040001097983 */ /* 0x00076a0000100800 */
[----:B------:R-:W0:Y:S02]  /*0a40*/  LDC.64 R4, c[0x0][0x3a8] ;  /* 0x0000ea00ff047b82 */ /* 0x000e240000000a00 */
[----:B0-----:R-:W-:-:S02]  /*0a50*/  IMAD R0, R5, R6, RZ ;  /* 0x0000000605007224 */ /* 0x001fc400078e02ff */
[----:B------:R-:W-:-:S04]  /*0a60*/  IMAD.WIDE.U32 R2, R4, R6, RZ ;  /* 0x0000000604027225 */ /* 0x000fc800078e00ff */
[----:B------:R-:W-:-:S04]  /*0a70*/  IMAD R5, R4, R7, R0 ;  /* 0x0000000704057224 */ /* 0x000fc800078e0200 */
[----:B------:R-:W-:Y:S01]  /*0a80*/  IMAD.IADD R14, R3, 0x1, R5 ;  /* 0x00000001030e7824 */ /* 0x000fe200078e0205 */
[----:B-1----:R-:W-:Y:S01]  /*0a90*/  IADD3 R60, P1, PT, R16, UR4, RZ ;  /* 0x00000004103c7c10 */ /* 0x002fe2000ff3e0ff */
[----:B------:R-:W-:Y:S03]  /*0aa0*/  BSSY.RECONVERGENT B0, `(.L_x_9) ;  /* 0x0000020000007945 */ /* 0x000fe60003800200 */
[----:B------:R-:W-:Y:S02]  /*0ab0*/  IADD3.X R61, PT, PT, R17, UR5, RZ, P1, !PT ;  /* 0x00000005113d7c10 */ /* 0x000fe40008ffe4ff */
[----:B--2---:R-:W-:-:S04]  /*0ac0*/  LOP3.LUT R0, R8, R14, RZ, 0xfc, !PT ;  /* 0x0000000e08007212 */ /* 0x004fc800078efcff */
[----:B------:R-:W-:-:S13]  /*0ad0*/  ISETP.NE.U32.AND P0, PT, R0, RZ, PT ;  /* 0x000000ff0000720c */ /* 0x000fda0003f05070 */
[----:B---3--:R-:W-:Y:S05]  /*0ae0*/  @P0 BRA `(.L_x_10) ;  /* 0x0000000000500947 */ /* 0x008fea0003800000 */
[----:B------:R-:W0:Y:S01]  /*0af0*/  I2F.U32.RP R0, R2 ;  /* 0x0000000200007306 */ /* 0x000e220000209000 */
[----:B------:R-:W-:Y:S01]  /*0b00*/  ISETP.NE.U32.AND P2, PT, R2, RZ, PT ;  /* 0x000000ff0200720c */ /* 0x000fe20003f45070 */
[----:B------:R-:W-:-:S06]  /*0b10*/  HFMA2 R19, -RZ, RZ, 0, 0 ;  /* 0x00000000ff137431 */ /* 0x000fcc00000001ff */
[----:B0-----:R-:W0:Y:S02]  /*0b20*/  MUFU.RCP R0, R0 ;  /* 0x0000000000007308 */ /* 0x001e240000001000 */
[----:B0-----:R-:W-:-:S06]  /*0b30*/  VIADD R4, R0, 0xffffffe ;  /* 0x0ffffffe00047836 */ /* 0x001fcc0000000000 */
[----:B------:R0:W1:Y:S02]  /*0b40*/  F2I.FTZ.U32.TRUNC.NTZ R5, R4 ;  /* 0x0000000400057305 */ /* 0x000064000021f000 */
[----:B0-----:R-:W-:Y:S01]  /*0b50*/  IMAD.MOV.U32 R4, RZ, RZ, RZ ;  /* 0x000000ffff047224 */ /* 0x001fe200078e00ff */
[----:B-1----:R-:W-:-:S05]  /*0b60*/  IADD3 R3, PT, PT, RZ, -R5, RZ ;  /* 0x80000005ff037210 */ /* 0x002fca0007ffe0ff */
[----:B------:R-:W-:-:S04]  /*0b70*/  IMAD R3, R3, R2, RZ ;  /* 0x0000000203037224 */ /* 0x000fc800078e02ff */
[----:B------:R-:W-:-:S06]  /*0b80*/  IMAD.HI.U32 R5, R5, R3, R4 ;  /* 0x0000000305057227 */ /* 0x000fcc00078e0004 */
[----:B-----5:R-:W-:-:S04]  /*0b90*/  IMAD.HI.U32 R18, R5, R9, RZ ;  /* 0x0000000905127227 */ /* 0x020fc800078e00ff */
[----:B------:R-:W-:-:S04]  /*0ba0*/  IMAD.MOV R3, RZ, RZ, -R18 ;  /* 0x000000ffff037224 */ /* 0x000fc800078e0a12 */
[----:B------:R-:W-:-:S05]  /*0bb0*/  IMAD R3, R2, R3, R9 ;  /* 0x0000000302037224 */ /* 0x000fca00078e0209 */
[----:B------:R-:W-:-:S13]  /*0bc0*/  ISETP.GE.U32.AND P0, PT, R3, R2, PT ;  /* 0x000000020300720c */ /* 0x000fda0003f06070 */
[----:B------:R-:W-:Y:S01]  /*0bd0*/  @P0 IADD3 R3, PT, PT, R3, -R2, RZ ;  /* 0x8000000203030210 */ /* 0x000fe20007ffe0ff */
[----:B------:R-:W-:-:S03]  /*0be0*/  @P0 VIADD R18, R18, 0x1 ;  /* 0x0000000112120836 */ /* 0x000fc60000000000 */
[----:B------:R-:W-:-:S13]  /*0bf0*/  ISETP.GE.U32.AND P1, PT, R3, R2, PT ;  /* 0x000000020300720c */ /* 0x000fda0003f26070 */
[----:B------:R-:W-:Y:S01]  /*0c00*/  @P1 VIADD R18, R18, 0x1 ;  /* 0x0000000112121836 */ /* 0x000fe20000000000 */
[----:B------:R-:W-:Y:S01]  /*0c10*/  @!P2 LOP3.LUT R18, RZ, R2, RZ, 0x33, !PT ;  /* 0x00000002ff12a212 */ /* 0x000fe200078e33ff */
[----:B------:R-:W-:Y:S06]  /*0c20*/  BRA `(.L_x_11) ;  /* 0x00000000001c7947 */ /* 0x000fec0003800000 */
.L_x_10:
[----:B------:R-:W-:Y:S01]  /*0c30*/  IMAD.MOV.U32 R15, RZ, RZ, R2 ;  /* 0x000000ffff0f7224 */ /* 0x000fe200078e0002 */
[----:B------:R-:W-:Y:S01]  /*0c40*/  MOV R16, R8 ;  /* 0x0000000800107202 */ /* 0x000fe20000000f00 */
[----:B-----5:R-:W-:Y:S01]  /*0c50*/  IMAD.MOV.U32 R40, RZ, RZ, R9 ;  /* 0x000000ffff287224 */ /* 0x020fe200078e0009 */
[----:B------:R-:W-:-:S07]  /*0c60*/  MOV R0, 0xc80 ;  /* 0x00000c8000007802 */ /* 0x000fce0000000f00 */
[----:B------:R-:W-:Y:S05]  /*0c70*/  CALL.REL.NOINC `($__internal_0_$__cuda_sm20_div_s64) ;  /* 0x0000005400bc7944 */ /* 0x000fea0003c00000 */
[----:B------:R-:W-:Y:S02]  /*0c80*/  IMAD.MOV.U32 R18, RZ, RZ, R29 ;  /* 0x000000ffff127224 */ /* 0x000fe400078e001d */
[----:B------:R-:W-:-:S07]  /*0c90*/  IMAD.MOV.U32 R19, RZ, RZ, R16 ;  /* 0x000000ffff137224 */ /* 0x000fce00078e0010 */
.L_x_11:
[----:B------:R-:W-:Y:S05]  /*0ca0*/  BSYNC.RECONVERGENT B0 ;  /* 0x0000000000007941 */ /* 0x000fea0003800200 */
.L_x_9:
[----:B------:R-:W0:Y:S01]  /*0cb0*/  LDCU.64 UR4, c[0x0][0x3b8] ;  /* 0x00007700ff0477ac */ /* 0x000e220008000a00 */
[----:B------:R-:W1:Y:S01]  /*0cc0*/  LDC.64 R4, c[0x0][0x3e8] ;  /* 0x0000fa00ff047b82 */ /* 0x000e620000000a00 */
[----:B------:R-:W-:Y:S01]  /*0cd0*/  BSSY.RECONVERGENT B0, `(.L_x_12) ;  /* 0x0000034000007945 */ /* 0x000fe20003800200 */
[----:B------:R-:W-:Y:S02]  /*0ce0*/  IMAD.MOV.U32 R49, RZ, RZ, RZ ;  /* 0x000000ffff317224 */ /* 0x000fe400078e00ff */
[----:B------:R-:W-:Y:S01]  /*0cf0*/  IMAD.MOV.U32 R52, RZ, RZ, RZ ;  /* 0x000000ffff347224 */ /* 0x000fe200078e00ff */
[----:B0-----:R-:W-:-:S04]  /*0d00*/  UIADD3 UR4, UP0, UPT, UR4, -0x1, URZ ;  /* 0xffffffff04047890 */ /* 0x001fc8000ff1e0ff */
[----:B------:R-:W-:Y:S02]  /*0d10*/  UIADD3.X UR5, UPT, UPT, UR5, -0x1, URZ, UP0, !UPT ;  /* 0xffffffff05057890 */ /* 0x000fe400087fe4ff */
[----:B-1----:R-:W-:-:S04]  /*0d20*/  IMAD.WIDE.U32 R2, R4, UR4, RZ ;  /* 0x0000000404027c25 */ /* 0x002fc8000f8e00ff */
[----:B------:R-:W-:Y:S01]  /*0d30*/  IMAD R0, R4, UR5, RZ ;  /* 0x0000000504007c24 */ /* 0x000fe2000f8e02ff */
[----:B------:R-:W-:-:S03]  /*0d40*/  ISETP.GT.U32.AND P0, PT, R56, R2, PT ;  /* 0x000000023800720c */ /* 0x000fc60003f04070 */
[----:B------:R-:W-:-:S05]  /*0d50*/  IMAD R5, R5, UR4, R0 ;  /* 0x0000000405057c24 */ /* 0x000fca000f8e0200 */
[----:B------:R-:W-:-:S04]  /*0d60*/  IADD3 R5, PT, PT, R3, R5, RZ ;  /* 0x0000000503057210 */ /* 0x000fc80007ffe0ff */
[----:B------:R-:W-:-:S13]  /*0d70*/  ISETP.GT.AND.EX P0, PT, R57, R5, PT, P0 ;  /* 0x000000053900720c */ /* 0x000fda0003f04300 */
[----:B------:R-:W-:Y:S05]  /*0d80*/  @!P0 BRA `(.L_x_13) ;  /* 0x0000000000a08947 */ /* 0x000fea0003800000 */
[----:B------:R-:W0:Y:S01]  /*0d90*/  LDCU UR4, c[0x0][0x3dc] ;  /* 0x00007b80ff0477ac */ /* 0x000e220008000800 */
[----:B------:R-:W-:Y:S01]  /*0da0*/  LOP3.LUT R3, RZ, R2, RZ, 0x33, !PT ;  /* 0x00000002ff037212 */ /* 0x000fe200078e33ff */
[----:B------:R-:W-:Y:S01]  /*0db0*/  BSSY.RECONVERGENT B1, `(.L_x_14) ;  /* 0x0000023000017945 */ /* 0x000fe20003800200 */
[----:B------:R-:W-:Y:S02]  /*0dc0*/  LOP3.LUT R5, RZ, R5, RZ, 0x33, !PT ;  /* 0x00000005ff057212 */ /* 0x000fe400078e33ff */
[----:B------:R-:W-:-:S04]  /*0dd0*/  IADD3 R40, P0, PT, R3, R56, RZ ;  /* 0x0000003803287210 */ /* 0x000fc80007f1e0ff */
[----:B------:R-:W-:-:S04]  /*0de0*/  IADD3.X R16, PT, PT, R5, R57, RZ, P0, !PT ;  /* 0x0000003905107210 */ /* 0x000fc800007fe4ff */
[----:B0-----:R-:W-:-:S04]  /*0df0*/  LOP3.LUT R0, R16, UR4, RZ, 0xfc, !PT ;  /* 0x0000000410007c12 */ /* 0x001fc8000f8efcff */
[----:B------:R-:W-:-:S13]  /*0e00*/  ISETP.NE.U32.AND P0, PT, R0, RZ, PT ;  /* 0x000000ff0000720c */ /* 0x000fda0003f05070 */
        /* <DEDUP_REMOVED lines=8> */
[----:B0-----:R-:W-:Y:S02]  /*0e90*/  HFMA2 R2, -RZ, RZ, 0, 0 ;  /* 0x00000000ff027431 */ /* 0x001fe400000001ff */
[----:B-1----:R-:W-:-:S04]  /*0ea0*/  IMAD.MOV R5, RZ, RZ, -R3 ;  /* 0x000000ffff057224 */ /* 0x002fc800078e0a03 */
[----:B------:R-:W-:-:S04]  /*0eb0*/  IMAD R5, R5, UR4, RZ ;  /* 0x0000000405057c24 */ /* 0x000fc8000f8e02ff */
[----:B------:R-:W-:-:S06]  /*0ec0*/  IMAD.HI.U32 R3, R3, R5, R2 ;  /* 0x0000000503037227 */ /* 0x000fcc00078e0002 */
[----:B------:R-:W-:-:S04]  /*0ed0*/  IMAD.HI.U32 R52, R3, R40, RZ ;  /* 0x0000002803347227 */ /* 0x000fc800078e00ff */
[----:B------:R-:W-:-:S04]  /*0ee0*/  IMAD.MOV R3, RZ, RZ, -R52 ;  /* 0x000000ffff037224 */ /* 0x000fc800078e0a34 */
[----:B------:R-:W-:-:S05]  /*0ef0*/  IMAD R3, R3, UR4, R40 ;  /* 0x0000000403037c24 */ /* 0x000fca000f8e0228 */
[----:B------:R-:W-:-:S13]  /*0f00*/  ISETP.GE.U32.AND P0, PT, R3, UR4, PT ;  /* 0x0000000403007c0c */ /* 0x000fda000bf06070 */
[----:B------:R-:W-:Y:S01]  /*0f10*/  @P0 VIADD R3, R3, -UR4 ;  /* 0x8000000403030c36 */ /* 0x000fe20008000000 */
[----:B------:R-:W-:-:S04]  /*0f20*/  @P0 IADD3 R52, PT, PT, R52, 0x1, RZ ;  /* 0x0000000134340810 */ /* 0x000fc80007ffe0ff */
[----:B------:R-:W-:-:S13]  /*0f30*/  ISETP.GE.U32.AND P1, PT, R3, UR4, PT ;  /* 0x0000000403007c0c */ /* 0x000fda000bf26070 */
[----:B------:R-:W-:Y:S01]  /*0f40*/  @P1 VIADD R52, R52, 0x1 ;  /* 0x0000000134341836 */ /* 0x000fe20000000000 */
[----:B------:R-:W-:Y:S01]  /*0f50*/  @!P2 LOP3.LUT R52, RZ, UR4, RZ, 0x33, !PT ;  /* 0x00000004ff34ac12 */ /* 0x000fe2000f8e33ff */
[----:B------:R-:W-:Y:S06]  /*0f60*/  BRA `(.L_x_16) ;  /* 0x00000000001c7947 */ /* 0x000fec0003800000 */
.L_x_15:
[----:B------:R-:W0:Y:S01]  /*0f70*/  LDCU.64 UR4, c[0x0][0x3d8] ;  /* 0x00007b00ff0477ac */ /* 0x000e220008000a00 */
[----:B------:R-:W-:Y:S02]  /*0f80*/  MOV R0, 0xfc0 ;  /* 0x00000fc000007802 */ /* 0x000fe40000000f00 */
[----:B0-----:R-:W-:Y:S01]  /*0f90*/  MOV R15, UR4 ;  /* 0x00000004000f7c02 */ /* 0x001fe20008000f00 */
[----:B------:R-:W-:-:S07]  /*0fa0*/  IMAD.U32 R14, RZ, RZ, UR5 ;  /* 0x00000005ff0e7e24 */ /* 0x000fce000f8e00ff */
[----:B------:R-:W-:Y:S05]  /*0fb0*/  CALL.REL.NOINC `($__internal_0_$__cuda_sm20_div_s64) ;  /* 0x0000005000ec7944 */ /* 0x000fea0003c00000 */
[----:B------:R-:W-:Y:S01]  /*0fc0*/  IMAD.MOV.U32 R52, RZ, RZ, R29 ;  /* 0x000000ffff347224 */ /* 0x000fe200078e001d */
[----:B------:R-:W-:-:S07]  /*0fd0*/  MOV R53, R16 ;  /* 0x0000001000357202 */ /* 0x000fce0000000f00 */
.L_x_16:
[----:B------:R-:W-:Y:S05]  /*0fe0*/  BSYNC.RECONVERGENT B1 ;  /* 0x0000000000017941 */ /* 0x000fea0003800200 */
.L_x_14:
[----:B------:R-:W-:-:S05]  /*0ff0*/  IADD3 R49, P0, PT, R52, 0x1, RZ ;  /* 0x0000000134317810 */ /* 0x000fca0007f1e0ff */
[----:B------:R-:W-:-:S08]  /*1000*/  IMAD.X R52, RZ, RZ, R53, P0 ;  /* 0x000000ffff347224 */ /* 0x000fd000000e0635 */
.L_x_13:
[----:B------:R-:W-:Y:S05]  /*1010*/  BSYNC.RECONVERGENT B0 ;  /* 0x0000000000007941 */ /* 0x000fea0003800200 */
.L_x_12:
[----:B------:R-:W0:Y:S01]  /*1020*/  LDCU UR4, c[0x0][0x3dc] ;  /* 0x00007b80ff0477ac */ /* 0x000e220008000800 */
[----:B------:R-:W-:Y:S01]  /*1030*/  BSSY.RECONVERGENT B0, `(.L_x_17) ;  /* 0x0000022000007945 */ /* 0x000fe20003800200 */
        /* <DEDUP_REMOVED lines=9> */
[----:B------:R-:W0:Y:S02]  /*10d0*/  F2I.FTZ.U32.TRUNC.NTZ R3, R5 ;  /* 0x0000000500037305 */ /* 0x000e24000021f000 */
[----:B0-----:R-:W-:-:S05]  /*10e0*/  IADD3 R7, PT, PT, RZ, -R3, RZ ;  /* 0x80000003ff077210 */ /* 0x001fca0007ffe0ff */
[----:B------:R-:W-:-:S04]  /*10f0*/  IMAD R7, R7, UR4, RZ ;  /* 0x0000000407077c24 */ /* 0x000fc8000f8e02ff */
[----:B------:R-:W-:-:S06]  /*1100*/  IMAD.HI.U32 R7, R3, R7, R2 ;  /* 0x0000000703077227 */ /* 0x000fcc00078e0002 */
[----:B------:R-:W-:-:S04]  /*1110*/  IMAD.HI.U32 R2, R7, R56, RZ ;  /* 0x0000003807027227 */ /* 0x000fc800078e00ff */
[----:B------:R-:W-:-:S04]  /*1120*/  IMAD.MOV R3, RZ, RZ, -R2 ;  /* 0x000000ffff037224 */ /* 0x000fc800078e0a02 */
[----:B------:R-:W-:Y:S02]  /*1130*/  IMAD R0, R3, UR4, R56 ;  /* 0x0000000403007c24 */ /* 0x000fe4000f8e0238 */
[----:B------:R-:W-:-:S03]  /*1140*/  HFMA2 R3, -RZ, RZ, 0, 0 ;  /* 0x00000000ff037431 */ /* 0x000fc600000001ff */
[----:B------:R-:W-:-:S13]  /*1150*/  ISETP.GE.U32.AND P0, PT, R0, UR4, PT ;  /* 0x0000000400007c0c */ /* 0x000fda000bf06070 */
[----:B------:R-:W-:Y:S01]  /*1160*/  @P0 IADD3 R0, PT, PT, R0, -UR4, RZ ;  /* 0x8000000400000c10 */ /* 0x000fe2000fffe0ff */
[----:B------:R-:W-:-:S03]  /*1170*/  @P0 VIADD R2, R2, 0x1 ;  /* 0x0000000102020836 */ /* 0x000fc60000000000 */
[----:B------:R-:W-:-:S13]  /*1180*/  ISETP.GE.U32.AND P1, PT, R0, UR4, PT ;  /* 0x0000000400007c0c */ /* 0x000fda000bf26070 */
[----:B------:R-:W-:Y:S01]  /*1190*/  @P1 VIADD R2, R2, 0x1 ;  /* 0x0000000102021836 */ /* 0x000fe20000000000 */
[----:B------:R-:W-:Y:S01]  /*11a0*/  @!P2 LOP3.LUT R2, RZ, UR4, RZ, 0x33, !PT ;  /* 0x00000004ff02ac12 */ /* 0x000fe2000f8e33ff */
[----:B------:R-:W-:Y:S06]  /*11b0*/  BRA `(.L_x_19) ;  /* 0x0000000000247947 */ /* 0x000fec0003800000 */
.L_x_18:
[----:B------:R-:W0:Y:S01]  /*11c0*/  LDCU.64 UR4, c[0x0][0x3d8] ;  /* 0x00007b00ff0477ac */ /* 0x000e220008000a00 */
[----:B------:R-:W-:Y:S01]  /*11d0*/  IMAD.MOV.U32 R40, RZ, RZ, R56 ;  /* 0x000000ffff287224 */ /* 0x000fe200078e0038 */
[----:B------:R-:W-:Y:S01]  /*11e0*/  MOV R0, 0x1230 ;  /* 0x0000123000007802 */ /* 0x000fe20000000f00 */
[----:B------:R-:W-:Y:S02]  /*11f0*/  IMAD.MOV.U32 R16, RZ, RZ, R57 ;  /* 0x000000ffff107224 */ /* 0x000fe400078e0039 */
[----:B0-----:R-:W-:Y:S01]  /*1200*/  IMAD.U32 R15, RZ, RZ, UR4 ;  /* 0x00000004ff0f7e24 */ /* 0x001fe2000f8e00ff */
[----:B------:R-:W-:-:S07]  /*1210*/  MOV R14, UR5 ;  /* 0x00000005000e7c02 */ /* 0x000fce0008000f00 */
[----:B------:R-:W-:Y:S05]  /*1220*/  CALL.REL.NOINC `($__internal_0_$__cuda_sm20_div_s64) ;  /* 0x0000005000507944 */ /* 0x000fea0003c00000 */
[----:B------:R-:W-:Y:S01]  /*1230*/  IMAD.MOV.U32 R2, RZ, RZ, R29 ;  /* 0x000000ffff027224 */ /* 0x000fe200078e001d */
[----:B------:R-:W-:-:S07]  /*1240*/  MOV R3, R16 ;  /* 0x0000001000037202 */ /* 0x000fce0000000f00 */
.L_x_19:
[----:B------:R-:W-:Y:S05]  /*1250*/  BSYNC.RECONVERGENT B0 ;  /* 0x0000000000007941 */ /* 0x000fea0003800200 */
.L_x_17:
[----:B------:R-:W0:Y:S01]  /*1260*/  LDCU.64 UR4, c[0x0][0x3b0] ;  /* 0x00007600ff0477ac */ /* 0x000e220008000a00 */
[----:B------:R-:W1:Y:S01]  /*1270*/  LDC.64 R6, c[0x0][0x3e0] ;  /* 0x0000f800ff067b82 */ /* 0x000e620000000a00 */
[----:B------:R-:W-:Y:S01]  /*1280*/  IADD3 R17, P0, PT, R2, 0x1, RZ ;  /* 0x0000000102117810 */ /* 0x000fe20007f1e0ff */
[----:B------:R-:W-:Y:S01]  /*1290*/  BSSY.RECONVERGENT B0, `(.L_x_20) ;  /* 0x0000039000007945 */ /* 0x000fe20003800200 */
[----:B------:R-:W2:Y:S03]  /*12a0*/  LDCU.64 UR6, c[0x0][0x3f8] ;  /* 0x00007f00ff0677ac */ /* 0x000ea60008000a00 */
[----:B------:R-:W-:Y:S01]  /*12b0*/  IMAD.X R2, RZ, RZ, R3, P0 ;  /* 0x000000ffff027224 */ /* 0x000fe200000e0603 */
[----:B0-----:R-:W-:-:S04]  /*12c0*/  UIADD3 UR4, UP0, UPT, UR4, -0x1, URZ ;  /* 0xffffffff04047890 */ /* 0x001fc8000ff1e0ff */
[----:B------:R-:W-:Y:S01]  /*12d0*/  UIADD3.X UR5, UPT, UPT, UR5, -0x1, URZ, UP0, !UPT ;  /* 0xffffffff05057890 */ /* 0x000fe200087fe4ff */
[----:B--2---:R-:W-:Y:S01]  /*12e0*/  ISETP.LT.U32.AND P1, PT, R17, UR6, PT ;  /* 0x0000000611007c0c */ /* 0x004fe2000bf21070 */
[----:B-1----:R-:W-:-:S03]  /*12f0*/  IMAD.WIDE.U32 R4, R6, UR4, RZ ;  /* 0x0000000406047c25 */ /* 0x002fc6000f8e00ff */
[----:B------:R-:W-:Y:S01]  /*1300*/  ISETP.LT.AND.EX P1, PT, R2, UR7, PT, P1 ;  /* 0x0000000702007c0c */ /* 0x000fe2000bf21310 */
[----:B------:R-:W-:Y:S01]  /*1310*/  IMAD R0, R6, UR5, RZ ;  /* 0x0000000506007c24 */ /* 0x000fe2000f8e02ff */
[----:B------:R-:W-:Y:S02]  /*1320*/  ISETP.GT.U32.AND P0, PT, R60, R4, PT ;  /* 0x000000043c00720c */ /* 0x000fe40003f04070 */
[----:B------:R-:W-:Y:S01]  /*1330*/  SEL R17, R17, UR6, P1 ;  /* 0x0000000611117c07 */ /* 0x000fe20008800000 */
[----:B------:R-:W-:Y:S01]  /*1340*/  IMAD R7, R7, UR4, R0 ;  /* 0x0000000407077c24 */ /* 0x000fe2000f8e0200 */
[----:B------:R-:W-:Y:S02]  /*1350*/  SEL R41, R2, UR7, P1 ;  /* 0x0000000702297c07 */ /* 0x000fe40008800000 */
[----:B------:R-:W-:Y:S01]  /*1360*/  CS2R R2, SRZ ;  /* 0x0000000000027805 */ /* 0x000fe2000001ff00 */
[----:B------:R-:W-:-:S05]  /*1370*/  IMAD.IADD R7, R5, 0x1, R7 ;  /* 0x0000000105077824 */ /* 0x000fca00078e0207 */
        /* <DEDUP_REMOVED lines=11> */
[----:B------:R-:W0:Y:S02]  /*1430*/  LDCU UR4, c[0x0][0x3d0] ;  /* 0x00007a00ff0477ac */ /* 0x000e240008000800 */
        /* <DEDUP_REMOVED lines=15> */
[----:B------:R-:W-:Y:S01]  /*1530*/  ISETP.GE.U32.AND P1, PT, R3, UR4, PT ;  /* 0x0000000403007c0c */ /* 0x000fe2000bf26070 */
[----:B------:R-:W-:-:S12]  /*1540*/  IMAD.MOV.U32 R3, RZ, RZ, RZ ;  /* 0x000000ffff037224 */ /* 0x000fd800078e00ff */
[----:B------:R-:W-:Y:S01]  /*1550*/  @P1 VIADD R2, R2, 0x1 ;  /* 0x0000000102021836 */ /* 0x000fe20000000000 */
[----:B------:R-:W-:Y:S01]  /*1560*/  @!P2 LOP3.LUT R2, RZ, UR4, RZ, 0x33, !PT ;  /* 0x00000004ff02ac12 */ /* 0x000fe2000f8e33ff */
[----:B------:R-:W-:Y:S06]  /*1570*/  BRA `(.L_x_24) ;  /* 0x00000000001c7947 */ /* 0x000fec0003800000 */
.L_x_23:
[----:B------:R-:W0:Y:S01]  /*1580*/  LDCU.64 UR4, c[0x0][0x3d0] ;  /* 0x00007a00ff0477ac */ /* 0x000e220008000a00 */
[----:B------:R-:W-:Y:S02]  /*1590*/  MOV R0, 0x15d0 ;  /* 0x000015d000007802 */ /* 0x000fe40000000f00 */
[----:B0-----:R-:W-:Y:S01]  /*15a0*/  MOV R15, UR4 ;  /* 0x00000004000f7c02 */ /* 0x001fe20008000f00 */
[----:B------:R-:W-:-:S07]  /*15b0*/  IMAD.U32 R14, RZ, RZ, UR5 ;  /* 0x00000005ff0e7e24 */ /* 0x000fce000f8e00ff */
[----:B------:R-:W-:Y:S05]  /*15c0*/  CALL.REL.NOINC `($__internal_0_$__cuda_sm20_div_s64) ;  /* 0x0000004c00687944 */ /* 0x000fea0003c00000 */
[----:B------:R-:W-:Y:S01]  /*15d0*/  IMAD.MOV.U32 R2, RZ, RZ, R29 ;  /* 0x000000ffff027224 */ /* 0x000fe200078e001d */
[----:B------:R-:W-:-:S07]  /*15e0*/  MOV R3, R16 ;  /* 0x0000001000037202 */ /* 0x000fce0000000f00 */
.L_x_24:
[----:B------:R-:W-:Y:S05]  /*15f0*/  BSYNC.RECONVERGENT B1 ;  /* 0x0000000000017941 */ /* 0x000fea0003800200 */
.L_x_22:
[----:B------:R-:W-:-:S05]  /*1600*/  IADD3 R2, P0, PT, R2, 0x1, RZ ;  /* 0x0000000102027810 */ /* 0x000fca0007f1e0ff */
[----:B------:R-:W-:-:S08]  /*1610*/  IMAD.X R3, RZ, RZ, R3, P0 ;  /* 0x000000ffff037224 */ /* 0x000fd000000e0603 */
.L_x_21:
[----:B------:R-:W-:Y:S05]  /*1620*/  BSYNC.RECONVERGENT B0 ;  /* 0x0000000000007941 */ /* 0x000fea0003800200 */
.L_x_20:
        /* <DEDUP_REMOVED lines=26> */
.L_x_26:
        /* <DEDUP_REMOVED lines=9> */
.L_x_27:
[----:B------:R-:W-:Y:S05]  /*1860*/  BSYNC.RECONVERGENT B0 ;  /* 0x0000000000007941 */ /* 0x000fea0003800200 */
.L_x_25:
[----:B------:R-:W0:Y:S01]  /*1870*/  LDCU.64 UR4, c[0x0][0x3f0] ;  /* 0x00007e00ff0477ac */ /* 0x000e220008000a00 */
[----:B------:R-:W-:Y:S01]  /*1880*/  IADD3 R59, P0, PT, R4, 0x1, RZ ;  /* 0x00000001043b7810 */ /* 0x000fe20007f1e0ff */
[----:B------:R-:W-:Y:S01]  /*1890*/  BSSY.RECONVERGENT B2, `(.L_x_28) ;  /* 0x0000490000027945 */ /* 0x000fe20003800200 */
[----:B------:R-:W-:-:S03]  /*18a0*/  PLOP3.LUT P1, PT, PT, PT, PT, 0x8, 0x80 ;  /* 0x000000000080781c */ /* 0x000fc60003f2e170 */
[----:B------:R-:W-:Y:S01]  /*18b0*/  IMAD.X R4, RZ, RZ, R5, P0 ;  /* 0x000000ffff047224 */ /* 0x000fe200000e0605 */
[----:B0-----:R-:W-:-:S04]  /*18c0*/  ISETP.LT.U32.AND P0, PT, R59, UR4, PT ;  /* 0x000000043b007c0c */ /* 0x001fc8000bf01070 */
[----:B------:R-:W-:-:S04]  /*18d0*/  ISETP.LT.AND.EX P0, PT, R4, UR5, PT, P0 ;  /* 0x0000000504007c0c */ /* 0x000fc8000bf01300 */
[----:B------:R-:W-:Y:S02]  /*18e0*/  SEL R0, R4, UR5, P0 ;  /* 0x0000000504007c07 */ /* 0x000fe40008000000 */
[----:B------:R-:W-:-:S03]  /*18f0*/  SEL R59, R59, UR4, P0 ;  /* 0x000000043b3b7c07 */ /* 0x000fc60008000000 */
[----:B------:R0:W-:Y:S01]  /*1900*/  STL [R1], R0 ;  /* 0x0000000001007387 */ /* 0x0001e20000100800 */
[----:B------:R-:W-:-:S04]  /*1910*/  ISETP.GE.U32.AND P0, PT, R2, R59, PT ;  /* 0x0000003b0200720c */ /* 0x000fc80003f06070 */
[----:B------:R-:W-:-:S13]  /*1920*/  ISETP.GE.AND.EX P0, PT, R3, R0, PT, P0 ;  /* 0x000000000300720c */ /* 0x000fda0003f06300 */
[----:B0-----:R-:W-:Y:S05]  /*1930*/  @P0 BRA `(.L_x_29) ;  /* 0x0000004800140947 */ /* 0x001fea0003800000 */
[----:B------:R-:W0:Y:S01]  /*1940*/  LDC.64 R4, c[0x0][0x3d8] ;  /* 0x0000f600ff047b82 */ /* 0x000e220000000a00 */
[----:B------:R-:W1:Y:S01]  /*1950*/  LDCU.64 UR6, c[0x0][0x3d8] ;  /* 0x00007b00ff0677ac */ /* 0x000e620008000a00 */
[----:B------:R-:W-:Y:S01]  /*1960*/  BSSY.RECONVERGENT B1, `(.L_x_30) ;  /* 0x0000481000017945 */ /* 0x000fe20003800200 */
[----:B------:R-:W2:Y:S05]  /*1970*/  LDCU.64 UR4, c[0x0][0x390] ;  /* 0x00007200ff0477ac */ /* 0x000eaa0008000a00 */
[----:B------:R-:W3:Y:S01]  /*1980*/  LDC.64 R20, c[0x0][0x388] ;  /* 0x0000e200ff147b82 */ /* 0x000ee20000000a00 */
[----:B-1----:R-:W-:-:S04]  /*1990*/  IMAD R0, R52, UR6, RZ ;  /* 0x0000000634007c24 */ /* 0x002fc8000f8e02ff */
[C---:B------:R-:W-:Y:S02]  /*19a0*/  IMAD R7, R49.reuse, UR7, R0 ;  /* 0x0000000731077c24 */ /* 0x040fe4000f8e0200 */
[----:B0-----:R-:W-:-:S04]  /*19b0*/  IMAD.WIDE.U32 R4, R49, UR6, R4 ;  /* 0x0000000631047c25 */ /* 0x001fc8000f8e0004 */
[----:B--2---:R-:W-:Y:S01]  /*19c0*/  IMAD R9, R51, UR4, RZ ;  /* 0x0000000433097c24 */ /* 0x004fe2000f8e02ff */
[C---:B------:R-:W-:Y:S01]  /*19d0*/  IADD3 R54, P0, PT, R56.reuse, -R4, RZ ;  /* 0x8000000438367210 */ /* 0x040fe20007f1e0ff */
[----:B------:R-:W-:Y:S01]  /*19e0*/  IMAD.IADD R7, R5, 0x1, R7 ;  /* 0x0000000105077824 */ /* 0x000fe200078e0207 */
[--C-:B------:R-:W-:Y:S01]  /*19f0*/  IADD3 R53, P1, P2, R56, -UR6, -R4.reuse ;  /* 0x8000000638357c10 */ /* 0x100fe2000fa3e804 */
[C---:B------:R-:W-:Y:S01]  /*1a00*/  IMAD R5, R50.reuse, UR5, R9 ;  /* 0x0000000532057c24 */ /* 0x040fe2000f8e0209 */
[----:B------:R-:W-:Y:S01]  /*1a10*/  PRMT R4, RZ, 0x7610, R4 ;  /* 0x00007610ff047816 */ /* 0x000fe20000000004 */
[----:B---3--:R-:W-:Y:S01]  /*1a20*/  IMAD.WIDE.U32 R20, R50, UR4, R20 ;  /* 0x0000000432147c25 */ /* 0x008fe2000f8e0014 */
[----:B------:R-:W-:-:S03]  /*1a30*/  IADD3.X R55, PT, PT, R57, ~UR7, ~R7, P1, P2 ;  /* 0x8000000739377c10 */ /* 0x000fc60008fe4c07 */
[----:B------:R-:W-:Y:S01]  /*1a40*/  IMAD.X R58, R57, 0x1, ~R7, P0 ;  /* 0x00000001393a7824 */ /* 0x000fe200000e0e07 */
[----:B------:R-:W-:-:S07]  /*1a50*/  IADD3 R5, PT, PT, R21, R5, RZ ;  /* 0x0000000515057210 */ /* 0x000fce0007ffe0ff */
.L_x_114:
[----:B------:R-:W-:Y:S01]  /*1a60*/  ISETP.GE.U32.AND P0, PT, R49, R17, PT ;  /* 0x000000113100720c */ /* 0x000fe20003f06070 */
[----:B------:R-:W-:Y:S03]  /*1a70*/  BSSY.RECONVERGENT B0, `(.L_x_31) ;  /* 0x0000469000007945 */ /* 0x000fe60003800200 */
[----:B------:R-:W-:-:S13]  /*1a80*/  ISETP.GE.AND.EX P0, PT, R52, R41, PT, P0 ;  /* 0x000000293400720c */ /* 0x000fda0003f06300 */
[----:B------:R-:W-:Y:S05]  /*1a90*/  @P0 BRA `(.L_x_32) ;  /* 0x0000004400980947 */ /* 0x000fea0003800000 */
[----:B------:R-:W0:Y:S01]  /*1aa0*/  LDCU.64 UR4, c[0x0][0x3d0] ;  /* 0x00007a00ff0477ac */ /* 0x000e220008000a00 */
[----:B------:R-:W-:Y:S01]  /*1ab0*/  IADD3 R7, P0, PT, RZ, -R2, RZ ;  /* 0x80000002ff077210 */ /* 0x000fe20007f1e0ff */
[----:B------:R-:W-:Y:S01]  /*1ac0*/  BSSY.RECONVERGENT B3, `(.L_x_33) ;  /* 0x0000027000037945 */ /* 0x000fe20003800200 */
[----:B------:R-:W1:Y:S03]  /*1ad0*/  LDCU UR6, c[0x0][0x3e4] ;  /* 0x00007c80ff0677ac */ /* 0x000e660008000800 */
[----:B------:R-:W-:-:S04]  /*1ae0*/  IMAD.X R0, RZ, RZ, ~R3, P0 ;  /* 0x000000ffff007224 */ /* 0x000fc800000e0e03 */
[----:B0-----:R-:W-:Y:S02]  /*1af0*/  IMAD R0, R0, UR4, RZ ;  /* 0x0000000400007c24 */ /* 0x001fe4000f8e02ff */
[----:B------:R-:W-:-:S04]  /*1b00*/  IMAD.WIDE.U32 R22, R7, UR4, R60 ;  /* 0x0000000407167c25 */ /* 0x000fc8000f8e003c */
[----:B------:R-:W-:-:S05]  /*1b10*/  IMAD R7, R7, UR5, R0 ;  /* 0x0000000507077c24 */ /* 0x000fca000f8e0200 */
[----:B------:R-:W-:-:S04]  /*1b20*/  IADD3 R6, PT, PT, R23, R7, RZ ;  /* 0x0000000717067210 */ /* 0x000fc80007ffe0ff */
[----:B-1----:R-:W-:-:S04]  /*1b30*/  LOP3.LUT R0, R6, UR6, RZ, 0xfc, !PT ;  /* 0x0000000606007c12 */ /* 0x002fc8000f8efcff */
        /* <DEDUP_REMOVED lines=17> */
[----:B------:R-:W-:-:S05]  /*1c50*/  @P0 VIADD R24, R24, -UR4 ;  /* 0x8000000418180c36 */ /* 0x000fca0008000000 */
[----:B------:R-:W-:-:S13]  /*1c60*/  ISETP.GE.U32.AND P0, PT, R24, UR4, PT ;  /* 0x0000000418007c0c */ /* 0x000fda000bf06070 */
[----:B------:R-:W-:Y:S02]  /*1c70*/  @P0 IADD3 R24, PT, PT, R24, -UR4, RZ ;  /* 0x8000000418180c10 */ /* 0x000fe4000fffe0ff */
[----:B------:R-:W-:Y:S01]  /*1c80*/  @!P1 LOP3.LUT R24, RZ, UR4, RZ, 0x33, !PT ;  /* 0x00000004ff189c12 */ /* 0x000fe2000f8e33ff */
[----:B------:R-:W-:Y:S06]  /*1c90*/  BRA `(.L_x_35) ;  /* 0x0000000000247947 */ /* 0x000fec0003800000 */
.L_x_34:
[----:B------:R-:W0:Y:S01]  /*1ca0*/  LDCU.64 UR4, c[0x0][0x3e0] ;  /* 0x00007c00ff0477ac */ /* 0x000e220008000a00 */
[----:B------:R-:W-:Y:S01]  /*1cb0*/  IMAD.MOV.U32 R33, RZ, RZ, R22 ;  /* 0x000000ffff217224 */ /* 0x000fe200078e0016 */
[----:B------:R-:W-:Y:S01]  /*1cc0*/  MOV R32, 0x1d10 ;  /* 0x00001d1000207802 */ /* 0x000fe20000000f00 */
[----:B------:R-:W-:Y:S01]  /*1cd0*/  IMAD.MOV.U32 R37, RZ, RZ, R6 ;  /* 0x000000ffff257224 */ /* 0x000fe200078e0006 */
[----:B0-----:R-:W-:Y:S01]  /*1ce0*/  MOV R16, UR4 ;  /* 0x0000000400107c02 */ /* 0x001fe20008000f00 */
[----:B------:R-:W-:-:S07]  /*1cf0*/  IMAD.U32 R0, RZ, RZ, UR5 ;  /* 0x00000005ff007e24 */ /* 0x000fce000f8e00ff */
[----:B------:R-:W-:Y:S05]  /*1d00*/  CALL.REL.NOINC `($__internal_1_$__cuda_sm20_rem_s64) ;  /* 0x0000004800f47944 */ /* 0x000fea0003c00000 */
[----:B------:R-:W-:Y:S01]  /*1d10*/  MOV R24, R16 ;  /* 0x0000001000187202 */ /* 0x000fe20000000f00 */
[----:B------:R-:W-:-:S07]  /*1d20*/  IMAD.MOV.U32 R25, RZ, RZ, R0 ;  /* 0x000000ffff197224 */ /* 0x000fce00078e0000 */
.L_x_35:
[----:B------:R-:W-:Y:S05]  /*1d30*/  BSYNC.RECONVERGENT B3 ;  /* 0x0000000000037941 */ /* 0x000fea0003800200 */
.L_x_33:
[----:B------:R-:W-:Y:S01]  /*1d40*/  IMAD.IADD R0, R17, 0x1, -R49 ;  /* 0x0000000111007824 */ /* 0x000fe200078e0a31 */
[----:B------:R-:W-:Y:S01]  /*1d50*/  BSSY.RECONVERGENT B3, `(.L_x_36) ;  /* 0x00001d5000037945 */ /* 0x000fe20003800200 */
[----:B------:R-:W-:Y:S01]  /*1d60*/  MOV R7, R49 ;  /* 0x0000003100077202 */ /* 0x000fe20000000f00 */
[----:B------:R-:W-:Y:S02]  /*1d70*/  IMAD.MOV.U32 R8, RZ, RZ, R52 ;  /* 0x000000ffff087224 */ /* 0x000fe400078e0034 */
[----:B------:R-:W-:-:S13]  /*1d80*/  LOP3.LUT P0, RZ, R0, 0x3, RZ, 0xc0, !PT ;  /* 0x0000000300ff7812 */ /* 0x000fda000780c0ff */
[----:B------:R-:W-:Y:S05]  /*1d90*/  @!P0 BRA `(.L_x_37) ;  /* 0x0000001c00408947 */ /* 0x000fea0003800000 */
[----:B------:R-:W-:Y:S01]  /*1da0*/  ISETP.NE.U32.AND P0, PT, R24, RZ, PT ;  /* 0x000000ff1800720c */ /* 0x000fe20003f05070 */
[----:B------:R-:W-:Y:S03]  /*1db0*/  BSSY.RECONVERGENT B4, `(.L_x_38) ;  /* 0x0000098000047945 */ /* 0x000fe60003800200 */
[----:B------:R-:W-:-:S13]  /*1dc0*/  ISETP.NE.AND.EX P0, PT, R25, RZ, PT, P0 ;  /* 0x000000ff1900720c */ /* 0x000fda0003f05300 */
        /* <DEDUP_REMOVED lines=30> */
[----:B------:R-:W-:-:S04]  /*1fb0*/  @!P2 LOP3.LUT R11, RZ, UR4, RZ, 0x33, !PT ;  /* 0x00000004ff0bac12 */ /* 0x000fc8000f8e33ff */
[----:B------:R-:W-:-:S04]  /*1fc0*/  ISETP.NE.U32.AND P1, PT, R11, RZ, PT ;  /* 0x000000ff0b00720c */ /* 0x000fc80003f25070 */
[----:B------:R-:W-:Y:S01]  /*1fd0*/  ISETP.NE.AND.EX P1, PT, RZ, RZ, PT, P1 ;  /* 0x000000ffff00720c */ /* 0x000fe20003f25310 */
[----:B------:R-:W-:-:S12]  /*1fe0*/  BRA `(.L_x_42) ;  /* 0x0000000000247947 */ /* 0x000fd80003800000 */
.L_x_41:
[----:B------:R-:W0:Y:S01]  /*1ff0*/  LDCU.64 UR4, c[0x0][0x3e8] ;  /* 0x00007d00ff0477ac */ /* 0x000e220008000a00 */
[----:B------:R-:W-:Y:S01]  /*2000*/  IMAD.MOV.U32 R33, RZ, RZ, R8 ;  /* 0x000000ffff217224 */ /* 0x000fe200078e0008 */
[----:B------:R-:W-:Y:S01]  /*2010*/  MOV R32, 0x2060 ;  /* 0x0000206000207802 */ /* 0x000fe20000000f00 */
[----:B------:R-:W-:Y:S02]  /*2020*/  IMAD.MOV.U32 R37, RZ, RZ, R7 ;  /* 0x000000ffff257224 */ /* 0x000fe400078e0007 */
[----:B0-----:R-:W-:Y:S01]  /*2030*/  IMAD.U32 R16, RZ, RZ, UR4 ;  /* 0x00000004ff107e24 */ /* 0x001fe2000f8e00ff */
[----:B------:R-:W-:-:S07]  /*2040*/  MOV R0, UR5 ;  /* 0x0000000500007c02 */ /* 0x000fce0008000f00 */
[----:B------:R-:W-:Y:S05]  /*2050*/  CALL.REL.NOINC `($__internal_1_$__cuda_sm20_rem_s64) ;  /* 0x0000004800207944 */ /* 0x000fea0003c00000 */
[----:B------:R-:W-:-:S04]  /*2060*/  ISETP.NE.U32.AND P1, PT, R16, RZ, PT ;  /* 0x000000ff1000720c */ /* 0x000fc80003f25070 */
[----:B------:R-:W-:-:S13]  /*2070*/  ISETP.NE.AND.EX P1, PT, R0, RZ, PT, P1 ;  /* 0x000000ff0000720c */ /* 0x000fda0003f25310 */
.L_x_42:
[----:B------:R-:W-:Y:S05]  /*2080*/  BSYNC.RECONVERGENT B5 ;  /* 0x0000000000057941 */ /* 0x000fea0003800200 */
.L_x_40:
[----:B------:R-:W-:Y:S05]  /*2090*/  @P1 BRA `(.L_x_39) ;  /* 0x0000000400a41947 */ /* 0x000fea0003800000 */
[----:B------:R-:W0:Y:S01]  /*20a0*/  LDCU UR4, c[0x0][0x3e4] ;  /* 0x00007c80ff0477ac */ /* 0x000e220008000800 */
[----:B------:R-:W-:Y:S01]  /*20b0*/  BSSY.RECONVERGENT B5, `(.L_x_43) ;  /* 0x0000022000057945 */ /* 0x000fe20003800200 */
        /* <DEDUP_REMOVED lines=17> */
[----:B------:R-:W-:Y:S01]  /*21d0*/  @P1 IADD3 R11, PT, PT, R11, -UR4, RZ ;  /* 0x800000040b0b1c10 */ /* 0x000fe2000fffe0ff */
[----:B------:R-:W-:-:S03]  /*21e0*/  @P1 VIADD R10, R10, 0x1 ;  /* 0x000000010a0a1836 */ /* 0x000fc60000000000 */
[----:B------:R-:W-:Y:S02]  /*21f0*/  ISETP.GE.U32.AND P2, PT, R11, UR4, PT ;  /* 0x000000040b007c0c */ /* 0x000fe4000bf46070 */
[----:B------:R-:W-:-:S11]  /*2200*/  MOV R11, RZ ;  /* 0x000000ff000b7202 */ /* 0x000fd60000000f00 */
[----:B------:R-:W-:Y:S01]  /*2210*/  @P2 VIADD R10, R10, 0x1 ;  /* 0x000000010a0a2836 */ /* 0x000fe20000000000 */
[----:B------:R-:W-:Y:S01]  /*2220*/  @!P3 LOP3.LUT R10, RZ, UR4, RZ, 0x33, !PT ;  /* 0x00000004ff0abc12 */ /* 0x000fe2000f8e33ff */
[----:B------:R-:W-:Y:S06]  /*2230*/  BRA `(.L_x_45) ;  /* 0x0000000000247947 */ /* 0x000fec0003800000 */
.L_x_44:
        /* <DEDUP_REMOVED lines=9> */
.L_x_45:
[----:B------:R-:W-:Y:S05]  /*22d0*/  BSYNC.RECONVERGENT B5 ;  /* 0x0000000000057941 */ /* 0x000fea0003800200 */
.L_x_43:
        /* <DEDUP_REMOVED lines=21> */
[----:B------:R-:W-:Y:S02]  /*2430*/  ISETP.GE.U32.AND P2, PT, R9, UR4, PT ;  /* 0x0000000409007c0c */ /* 0x000fe4000bf46070 */
[----:B------:R-:W-:-:S11]  /*2440*/  MOV R9, RZ ;  /* 0x000000ff00097202 */ /* 0x000fd60000000f00 */
[----:B------:R-:W-:Y:S01]  /*2450*/  @P2 VIADD R7, R7, 0x1 ;  /* 0x0000000107072836 */ /* 0x000fe20000000000 */
[----:B------:R-:W-:-:S05]  /*2460*/  @!P3 LOP3.LUT R7, RZ, UR4, RZ, 0x33, !PT ;  /* 0x00000004ff07bc12 */ /* 0x000fca000f8e33ff */
[----:B------:R-:W-:Y:S01]  /*2470*/  IMAD.MOV.U32 R8, RZ, RZ, R7 ;  /* 0x000000ffff087224 */ /* 0x000fe200078e0007 */
[----:B------:R-:W-:Y:S06]  /*2480*/  BRA `(.L_x_48) ;  /* 0x0000000000247947 */ /* 0x000fec0003800000 */
.L_x_47:
        /* <DEDUP_REMOVED lines=9> */
.L_x_48:
[----:B------:R-:W-:Y:S05]  /*2520*/  BSYNC.RECONVERGENT B5 ;  /* 0x0000000000057941 */ /* 0x000fea0003800200 */
.L_x_46:
[----:B------:R-:W0:Y:S01]  /*2530*/  LDCU.128 UR4, c[0x0][0x3b0] ;  /* 0x00007600ff0477ac */ /* 0x000e220008000c00 */
[----:B------:R-:W1:Y:S01]  /*2540*/  LDCU.64 UR8, c[0x0][0x390] ;  /* 0x00007200ff0877ac */ /* 0x000e620008000a00 */
[----:B------:R-:W2:Y:S01]  /*2550*/  LDCU.128 UR12, c[0x0][0x3f0] ;  /* 0x00007e00ff0c77ac */ /* 0x000ea20008000c00 */
[----:B0-----:R-:W-:Y:S02]  /*2560*/  IMAD R7, R19, UR4, RZ ;  /* 0x0000000413077c24 */ /* 0x001fe4000f8e02ff */
[----:B------:R-:W-:-:S04]  /*2570*/  IMAD.WIDE.U32 R10, R18, UR4, R10 ;  /* 0x00000004120a7c25 */ /* 0x000fc8000f8e000a */
[----:B------:R-:W-:Y:S01]  /*2580*/  IMAD R7, R18, UR5, R7 ;  /* 0x0000000512077c24 */ /* 0x000fe2000f8e0207 */
[----:B------:R-:W0:Y:S01]  /*2590*/  LDCU.64 UR4, c[0x0][0x388] ;  /* 0x00007100ff0477ac */ /* 0x000e220008000a00 */
[----:B------:R-:W-:-:S04]  /*25a0*/  IMAD.WIDE.U32 R8, R10, UR6, R8 ;  /* 0x000000060a087c25 */ /* 0x000fc8000f8e0008 */
[----:B------:R-:W-:Y:S02]  /*25b0*/  IMAD.IADD R0, R11, 0x1, R7 ;  /* 0x000000010b007824 */ /* 0x000fe400078e0207 */
[----:B-1----:R-:W-:Y:S02]  /*25c0*/  IMAD R13, R51, UR8, RZ ;  /* 0x00000008330d7c24 */ /* 0x002fe4000f8e02ff */
[----:B------:R-:W-:Y:S02]  /*25d0*/  IMAD R7, R0, UR6, RZ ;  /* 0x0000000600077c24 */ /* 0x000fe4000f8e02ff */
[----:B------:R-:W-:Y:S02]  /*25e0*/  IMAD.MOV.U32 R11, RZ, RZ, R52 ;  /* 0x000000ffff0b7224 */ /* 0x000fe400078e0034 */
[----:B------:R-:W-:Y:S01]  /*25f0*/  IMAD R7, R10, UR7, R7 ;  /* 0x000000070a077c24 */ /* 0x000fe2000f8e0207 */
[----:B------:R-:W-:-:S03]  /*2600*/  MOV R10, R49 ;  /* 0x00000031000a7202 */ /* 0x000fc60000000f00 */
[----:B------:R-:W-:Y:S02]  /*2610*/  IMAD.IADD R0, R9, 0x1, R7 ;  /* 0x0000000109007824 */ /* 0x000fe400078e0207 */
[----:B------:R-:W-:Y:S02]  /*2620*/  IMAD R9, R50, UR9, R13 ;  /* 0x0000000932097c24 */ /* 0x000fe4000f8e020d */
[----:B--2---:R-:W-:Y:S02]  /*2630*/  IMAD R7, R0, UR12, RZ ;  /* 0x0000000c00077c24 */ /* 0x004fe4000f8e02ff */
[----:B------:R-:W-:-:S04]  /*2640*/  IMAD.WIDE.U32 R12, R8, UR12, R2 ;  /* 0x0000000c080c7c25 */ /* 0x000fc8000f8e0002 */
[----:B------:R-:W-:Y:S02]  /*2650*/  IMAD R7, R8, UR13, R7 ;  /* 0x0000000d08077c24 */ /* 0x000fe4000f8e0207 */
[----:B------:R-:W-:-:S03]  /*2660*/  IMAD.WIDE.U32 R10, R50, UR8, R10 ;  /* 0x00000008320a7c25 */ /* 0x000fc6000f8e000a */
[----:B------:R-:W-:Y:S01]  /*2670*/  IADD3 R0, PT, PT, R13, R7, RZ ;  /* 0x000000070d007210 */ /* 0x000fe20007ffe0ff */
[----:B------:R-:W-:Y:S02]  /*2680*/  IMAD.IADD R11, R9, 0x1, R11 ;  /* 0x00000001090b7824 */ /* 0x000fe400078e020b */
[----:B------:R-:W-:-:S04]  /*2690*/  IMAD.WIDE.U32 R10, R12, UR14, R10 ;  /* 0x0000000e0c0a7c25 */ /* 0x000fc8000f8e000a */
[----:B------:R-:W-:Y:S01]  /*26a0*/  IMAD R7, R0, UR14, RZ ;  /* 0x0000000e00077c24 */ /* 0x000fe2000f8e02ff */
[----:B0-----:R-:W-:-:S03]  /*26b0*/  IADD3 R8, P1, PT, R10, UR4, RZ ;  /* 0x000000040a087c10 */ /* 0x001fc6000ff3e0ff */
[----:B------:R-:W-:-:S05]  /*26c0*/  IMAD R7, R12, UR15, R7 ;  /* 0x0000000f0c077c24 */ /* 0x000fca000f8e0207 */
[----:B------:R-:W-:-:S05]  /*26d0*/  IADD3.X R9, PT, PT, R11, UR5, R7, P1, !PT ;  /* 0x000000050b097c10 */ /* 0x000fca0008ffe407 */
[----:B------:R-:W2:Y:S01]  /*26e0*/  LDG.E.S8 R8, desc[UR10][R8.64] ;  /* 0x0000000a08087981 */ /* 0x000ea2000c1e1300 */
[----:B------:R-:W-:Y:S01]  /*26f0*/  LOP3.LUT R4, R4, 0xff, RZ, 0xc0, !PT ;  /* 0x000000ff04047812 */ /* 0x000fe200078ec0ff */
[----:B--2---:R-:W-:-:S05]  /*2700*/  IMAD.MOV R7, RZ, RZ, -R8 ;  /* 0x000000ffff077224 */ /* 0x004fca00078e0a08 */
[----:B------:R-:W-:-:S04]  /*2710*/  ISETP.NE.AND P1, PT, R4, R7, PT ;  /* 0x000000070400720c */ /* 0x000fc80003f25270 */
[----:B------:R-:W-:-:S09]  /*2720*/  SEL R4, RZ, 0x1, !P1 ;  /* 0x00000001ff047807 */ /* 0x000fd20004800000 */
.L_x_39:
[----:B------:R-:W-:Y:S05]  /*2730*/  BSYNC.RECONVERGENT B4 ;  /* 0x0000000000047941 */ /* 0x000fea0003800200 */
.L_x_38:
[----:B------:R-:W-:Y:S01]  /*2740*/  IMAD.IADD R0, R17, 0x1, -R49 ;  /* 0x0000000111007824 */ /* 0x000fe200078e0a31 */
[----:B------:R-:W-:-:S04]  /*2750*/  IADD3 R7, P2, PT, R49, 0x1, RZ ;  /* 0x0000000131077810 */ /* 0x000fc80007f5e0ff */
[----:B------:R-:W-:Y:S02]  /*2760*/  LOP3.LUT R0, R0, 0x3, RZ, 0xc0, !PT ;  /* 0x0000000300007812 */ /* 0x000fe400078ec0ff */
[----:B------:R-:W-:Y:S02]  /*2770*/  IADD3.X R8, PT, PT, RZ, R52, RZ, P2, !PT ;  /* 0x00000034ff087210 */ /* 0x000fe400017fe4ff */
[----:B------:R-:W-:-:S04]  /*2780*/  ISETP.NE.U32.AND P1, PT, R0, 0x1, PT ;  /* 0x000000010000780c */ /* 0x000fc80003f25070 */
[----:B------:R-:W-:-:S13]  /*2790*/  ISETP.NE.AND.EX P1, PT, RZ, RZ, PT, P1 ;  /* 0x000000ffff00720c */ /* 0x000fda0003f25310 */
[----:B------:R-:W-:Y:S05]  /*27a0*/  @!P1 BRA `(.L_x_37) ;  /* 0x0000001000bc9947 */ /* 0x000fea0003800000 */
[----:B------:R-:W-:Y:S04]  /*27b0*/  BSSY.RECONVERGENT B4, `(.L_x_49) ;  /* 0x0000091000047945 */ /* 0x000fe80003800200 */
        /* <DEDUP_REMOVED lines=27> */
.L_x_52:
        /* <DEDUP_REMOVED lines=9> */
.L_x_53:
[----:B------:R-:W-:Y:S05]  /*2a00*/  BSYNC.RECONVERGENT B5 ;  /* 0x0000000000057941 */ /* 0x000fea0003800200 */
.L_x_51:
        /* <DEDUP_REMOVED lines=22> */
[----:B------:R-:W-:Y:S01]  /*2b70*/  ISETP.GE.U32.AND P1, PT, R9, UR4, PT ;  /* 0x0000000409007c0c */ /* 0x000fe2000bf26070 */
[----:B------:R-:W-:-:S12]  /*2b80*/  IMAD.MOV.U32 R9, RZ, RZ, RZ ;  /* 0x000000ffff097224 */ /* 0x000fd800078e00ff */
[----:B------:R-:W-:Y:S01]  /*2b90*/  @P1 VIADD R7, R7, 0x1 ;  /* 0x0000000107071836 */ /* 0x000fe20000000000 */
[----:B------:R-:W-:-:S04]  /*2ba0*/  @!P2 LOP3.LUT R7, RZ, UR4, RZ, 0x33, !PT ;  /* 0x00000004ff07ac12 */ /* 0x000fc8000f8e33ff */
[----:B------:R-:W-:Y:S01]  /*2bb0*/  MOV R8, R7 ;  /* 0x0000000700087202 */ /* 0x000fe20000000f00 */
[----:B------:R-:W-:Y:S06]  /*2bc0*/  BRA `(.L_x_56) ;  /* 0x0000000000247947 */ /* 0x000fec0003800000 */
.L_x_55:
[----:B------:R-:W0:Y:S01]  /*2bd0*/  LDCU.64 UR4, c[0x0][0x3e0] ;  /* 0x00007c00ff0477ac */ /* 0x000e220008000a00 */
[----:B------:R-:W-:Y:S01]  /*2be0*/  IMAD.MOV.U32 R40, RZ, RZ, R22 ;  /* 0x000000ffff287224 */ /* 0x000fe200078e0016 */
[----:B------:R-:W-:Y:S01]  /*2bf0*/  MOV R0, 0x2c40 ;  /* 0x00002c4000007802 */ /* 0x000fe20000000f00 */
[----:B------:R-:W-:Y:S01]  /*2c00*/  IMAD.MOV.U32 R16, RZ, RZ, R6 ;  /* 0x000000ffff107224 */ /* 0x000fe200078e0006 */
[----:B0-----:R-:W-:Y:S01]  /*2c10*/  MOV R15, UR4 ;  /* 0x00000004000f7c02 */ /* 0x001fe20008000f00 */
[----:B------:R-:W-:-:S07]  /*2c20*/  IMAD.U32 R14, RZ, RZ, UR5 ;  /* 0x00000005ff0e7e24 */ /* 0x000fce000f8e00ff */
[----:B------:R-:W-:Y:S05]  /*2c30*/  CALL.REL.NOINC `($__internal_0_$__cuda_sm20_div_s64) ;  /* 0x0000003400cc7944 */ /* 0x000fea0003c00000 */
[----:B------:R-:W-:Y:S01]  /*2c40*/  MOV R8, R29 ;  /* 0x0000001d00087202 */ /* 0x000fe20000000f00 */
[----:B------:R-:W-:-:S07]  /*2c50*/  IMAD.MOV.U32 R9, RZ, RZ, R16 ;  /* 0x000000ffff097224 */ /* 0x000fce00078e0010 */
.L_x_56:
[----:B------:R-:W-:Y:S05]  /*2c60*/  BSYNC.RECONVERGENT B5 ;  /* 0x0000000000057941 */ /* 0x000fea0003800200 */
.L_x_54:
        /* <DEDUP_REMOVED lines=27> */
.L_x_58:
        /* <DEDUP_REMOVED lines=9> */
.L_x_59:
[----:B------:R-:W-:Y:S05]  /*2eb0*/  BSYNC.RECONVERGENT B5 ;  /* 0x0000000000057941 */ /* 0x000fea0003800200 */
.L_x_57:
        /* <DEDUP_REMOVED lines=12> */
[----:B------:R-:W-:Y:S02]  /*2f80*/  IMAD R7, R8, UR7, R7 ;  /* 0x0000000708077c24 */ /* 0x000fe4000f8e0207 */
[----:B------:R-:W-:-:S03]  /*2f90*/  IMAD.MOV.U32 R8, RZ, RZ, R49 ;  /* 0x000000ffff087224 */ /* 0x000fc600078e0031 */
[----:B------:R-:W-:Y:S01]  /*2fa0*/  IADD3 R0, PT, PT, R11, R7, RZ ;  /* 0x000000070b007210 */ /* 0x000fe20007ffe0ff */
[----:B------:R-:W-:-:S04]  /*2fb0*/  IMAD.WIDE.U32 R8, R50, UR8, R8 ;  /* 0x0000000832087c25 */ /* 0x000fc8000f8e0008 */
[----:B--2---:R-:W-:Y:S02]  /*2fc0*/  IMAD R7, R0, UR12, RZ ;  /* 0x0000000c00077c24 */ /* 0x004fe4000f8e02ff */
[----:B------:R-:W-:Y:S02]  /*2fd0*/  IMAD R11, R50, UR9, R13 ;  /* 0x00000009320b7c24 */ /* 0x000fe4000f8e020d */
[----:B------:R-:W-:-:S03]  /*2fe0*/  IMAD.WIDE.U32 R12, R10, UR12, R2 ;  /* 0x0000000c0a0c7c25 */ /* 0x000fc6000f8e0002 */
[----:B------:R-:W-:Y:S01]  /*2ff0*/  IADD3 R9, PT, PT, R11, R9, RZ ;  /* 0x000000090b097210 */ /* 0x000fe20007ffe0ff */
[----:B------:R-:W-:-:S04]  /*3000*/  IMAD R7, R10, UR13, R7 ;  /* 0x0000000d0a077c24 */ /* 0x000fc8000f8e0207 */
        /* <DEDUP_REMOVED lines=11> */
.L_x_50:
[----:B------:R-:W-:Y:S05]  /*30c0*/  BSYNC.RECONVERGENT B4 ;  /* 0x0000000000047941 */ /* 0x000fea0003800200 */
.L_x_49:
[C---:B------:R-:W-:Y:S02]  /*30d0*/  IADD3 R0, PT, PT, -R49.reuse, R17, RZ ;  /* 0x0000001131007210 */ /* 0x040fe40007ffe1ff */
[----:B------:R-:W-:Y:S02]  /*30e0*/  ISETP.NE.U32.AND P0, PT, R24, RZ, PT ;  /* 0x000000ff1800720c */ /* 0x000fe40003f05070 */
[----:B------:R-:W-:Y:S02]  /*30f0*/  LOP3.LUT R0, R0, 0x3, RZ, 0xc0, !PT ;  /* 0x0000000300007812 */ /* 0x000fe400078ec0ff */
[C---:B------:R-:W-:Y:S02]  /*3100*/  IADD3 R7, P3, PT, R49.reuse, 0x3, RZ ;  /* 0x0000000331077810 */ /* 0x040fe40007f7e0ff */
[----:B------:R-:W-:Y:S02]  /*3110*/  ISETP.NE.U32.AND P1, PT, R0, 0x2, PT ;  /* 0x000000020000780c */ /* 0x000fe40003f25070 */
[----:B------:R-:W-:Y:S01]  /*3120*/  IADD3 R0, P2, PT, R49, 0x2, RZ ;  /* 0x0000000231007810 */ /* 0x000fe20007f5e0ff */
[----:B------:R-:W-:Y:S01]  /*3130*/  IMAD.X R8, RZ, RZ, R52, P3 ;  /* 0x000000ffff087224 */ /* 0x000fe200018e0634 */
[----:B------:R-:W-:-:S03]  /*3140*/  ISETP.NE.AND.EX P1, PT, RZ, RZ, PT, P1 ;  /* 0x000000ffff00720c */ /* 0x000fc60003f25310 */
[----:B------:R-:W-:Y:S01]  /*3150*/  IMAD.X R9, RZ, RZ, R52, P2 ;  /* 0x000000ffff097224 */ /* 0x000fe200010e0634 */
[----:B------:R-:W-:Y:S02]  /*3160*/  ISETP.NE.OR.EX P0, PT, R25, RZ, !P1, P0 ;  /* 0x000000ff1900720c */ /* 0x000fe40004f05700 */
[----:B------:R-:W-:Y:S02]  /*3170*/  SEL R7, R0, R7, !P1 ;  /* 0x0000000700077207 */ /* 0x000fe40004800000 */
[----:B------:R-:W-:-:S09]  /*3180*/  SEL R8, R9, R8, !P1 ;  /* 0x0000000809087207 */ /* 0x000fd20004800000 */
        /* <DEDUP_REMOVED lines=10> */
[----:B0-----:R-:W-:-:S06]  /*3230*/  IADD3 R8, PT, PT, R7, 0xffffffe, RZ ;  /* 0x0ffffffe07087810 */ /* 0x001fcc0007ffe0ff */
[----:B------:R0:W1:Y:S02]  /*3240*/  F2I.FTZ.U32.TRUNC.NTZ R9, R8 ;  /* 0x0000000800097305 */ /* 0x000064000021f000 */
[----:B0-----:R-:W-:Y:S02]  /*3250*/  IMAD.MOV.U32 R8, RZ, RZ, RZ ;  /* 0x000000ffff087224 */ /* 0x001fe400078e00ff */
[----:B-1----:R-:W-:-:S04]  /*3260*/  IMAD.MOV R11, RZ, RZ, -R9 ;  /* 0x000000ffff0b7224 */ /* 0x002fc800078e0a09 */
[----:B------:R-:W-:-:S04]  /*3270*/  IMAD R11, R11, UR4, RZ ;  /* 0x000000040b0b7c24 */ /* 0x000fc8000f8e02ff */
[----:B------:R-:W-:-:S06]  /*3280*/  IMAD.HI.U32 R0, R9, R11, R8 ;  /* 0x0000000b09007227 */ /* 0x000fcc00078e0008 */
[----:B------:R-:W-:-:S05]  /*3290*/  IMAD.HI.U32 R0, R0, R53, RZ ;  /* 0x0000003500007227 */ /* 0x000fca00078e00ff */
[----:B------:R-:W-:-:S05]  /*32a0*/  IADD3 R0, PT, PT, -R0, RZ, RZ ;  /* 0x000000ff00007210 */ /* 0x000fca0007ffe1ff */
[----:B------:R-:W-:-:S05]  /*32b0*/  IMAD R0, R0, UR4, R53 ;  /* 0x0000000400007c24 */ /* 0x000fca000f8e0235 */
[----:B------:R-:W-:-:S13]  /*32c0*/  ISETP.GE.U32.AND P0, PT, R0, UR4, PT ;  /* 0x0000000400007c0c */ /* 0x000fda000bf06070 */
[----:B------:R-:W-:-:S05]  /*32d0*/  @P0 VIADD R0, R0, -UR4 ;  /* 0x8000000400000c36 */ /* 0x000fca0008000000 */
[----:B------:R-:W-:-:S13]  /*32e0*/  ISETP.GE.U32.AND P0, PT, R0, UR4, PT ;  /* 0x0000000400007c0c */ /* 0x000fda000bf06070 */
[----:B------:R-:W-:Y:S01]  /*32f0*/  @P0 VIADD R0, R0, -UR4 ;  /* 0x8000000400000c36 */ /* 0x000fe20008000000 */
[----:B------:R-:W-:-:S04]  /*3300*/  @!P1 LOP3.LUT R0, RZ, UR4, RZ, 0x33, !PT ;  /* 0x00000004ff009c12 */ /* 0x000fc8000f8e33ff */
[----:B------:R-:W-:-:S04]  /*3310*/  ISETP.NE.U32.AND P0, PT, R0, RZ, PT ;  /* 0x000000ff0000720c */ /* 0x000fc80003f05070 */
[----:B------:R-:W-:Y:S01]  /*3320*/  ISETP.NE.AND.EX P0, PT, RZ, RZ, PT, P0 ;  /* 0x000000ffff00720c */ /* 0x000fe20003f05300 */
[----:B------:R-:W-:-:S12]  /*3330*/  BRA `(.L_x_62) ;  /* 0x0000000000247947 */ /* 0x000fd80003800000 */
.L_x_61:
[----:B------:R-:W0:Y:S01]  /*3340*/  LDCU.64 UR4, c[0x0][0x3e8] ;  /* 0x00007d00ff0477ac */ /* 0x000e220008000a00 */
[----:B------:R-:W-:Y:S02]  /*3350*/  MOV R33, R53 ;  /* 0x0000003500217202 */ /* 0x000fe40000000f00 */
[----:B------:R-:W-:Y:S02]  /*3360*/  MOV R37, R55 ;  /* 0x0000003700257202 */ /* 0x000fe40000000f00 */
[----:B------:R-:W-:Y:S01]  /*3370*/  MOV R32, 0x33b0 ;  /* 0x000033b000207802 */ /* 0x000fe20000000f00 */
[----:B0-----:R-:W-:Y:S02]  /*3380*/  IMAD.U32 R16, RZ, RZ, UR4 ;  /* 0x00000004ff107e24 */ /* 0x001fe4000f8e00ff */
[----:B------:R-:W-:-:S07]  /*3390*/  IMAD.U32 R0, RZ, RZ, UR5 ;  /* 0x00000005ff007e24 */ /* 0x000fce000f8e00ff */
[----:B------:R-:W-:Y:S05]  /*33a0*/  CALL.REL.NOINC `($__internal_1_$__cuda_sm20_rem_s64) ;  /* 0x00000034004c7944 */ /* 0x000fea0003c00000 */
[----:B------:R-:W-:-:S04]  /*33b0*/  ISETP.NE.U32.AND P0, PT, R16, RZ, PT ;  /* 0x000000ff1000720c */ /* 0x000fc80003f05070 */
[----:B------:R-:W-:-:S13]  /*33c0*/  ISETP.NE.AND.EX P0, PT, R0, RZ, PT, P0 ;  /* 0x000000ff0000720c */ /* 0x000fda0003f05300 */
.L_x_62:
[----:B------:R-:W-:Y:S05]  /*33d0*/  BSYNC.RECONVERGENT B4 ;  /* 0x0000000000047941 */ /* 0x000fea0003800200 */
.L_x_60:
[----:B------:R-:W-:-:S05]  /*33e0*/  IADD3 R7, P1, PT, R49, 0x3, RZ ;  /* 0x0000000331077810 */ /* 0x000fca0007f3e0ff */
[----:B------:R-:W-:Y:S01]  /*33f0*/  IMAD.X R8, RZ, RZ, R52, P1 ;  /* 0x000000ffff087224 */ /* 0x000fe200008e0634 */
[----:B------:R-:W-:Y:S07]  /*3400*/  @P0 BRA `(.L_x_37) ;  /* 0x0000000400a40947 */ /* 0x000fee0003800000 */
        /* <DEDUP_REMOVED lines=27> */
.L_x_64:
        /* <DEDUP_REMOVED lines=9> */
.L_x_65:
[----:B------:R-:W-:Y:S05]  /*3650*/  BSYNC.RECONVERGENT B4 ;  /* 0x0000000000047941 */ /* 0x000fea0003800200 */
.L_x_63:
        /* <DEDUP_REMOVED lines=14> */
[----:B------:R-:W-:-:S04]  /*3740*/  IMAD.HI.U32 R14, R13, R9, R12 ;  /* 0x000000090d0e7227 */ /* 0x000fc800078e000c */
[----:B------:R-:W-:Y:S02]  /*3750*/  HFMA2 R13, -RZ, RZ, 0, 0 ;  /* 0x00000000ff0d7431 */ /* 0x000fe400000001ff */
[----:B------:R-:W-:-:S04]  /*3760*/  IMAD.HI.U32 R12, R14, R53, RZ ;  /* 0x000000350e0c7227 */ /* 0x000fc800078e00ff */
[----:B------:R-:W-:-:S04]  /*3770*/  IMAD.MOV R14, RZ, RZ, -R12 ;  /* 0x000000ffff0e7224 */ /* 0x000fc800078e0a0c */
[----:B------:R-:W-:-:S05]  /*3780*/  IMAD R14, R14, UR4, R53 ;  /* 0x000000040e0e7c24 */ /* 0x000fca000f8e0235 */
[----:B------:R-:W-:-:S13]  /*3790*/  ISETP.GE.U32.AND P0, PT, R14, UR4, PT ;  /* 0x000000040e007c0c */ /* 0x000fda000bf06070 */
[----:B------:R-:W-:Y:S01]  /*37a0*/  @P0 IADD3 R14, PT, PT, R14, -UR4, RZ ;  /* 0x800000040e0e0c10 */ /* 0x000fe2000fffe0ff */
[----:B------:R-:W-:-:S03]  /*37b0*/  @P0 VIADD R12, R12, 0x1 ;  /* 0x000000010c0c0836 */ /* 0x000fc60000000000 */
[----:B------:R-:W-:-:S13]  /*37c0*/  ISETP.GE.U32.AND P1, PT, R14, UR4, PT ;  /* 0x000000040e007c0c */ /* 0x000fda000bf26070 */
[----:B------:R-:W-:Y:S01]  /*37d0*/  @P1 VIADD R12, R12, 0x1 ;  /* 0x000000010c0c1836 */ /* 0x000fe20000000000 */
[----:B------:R-:W-:Y:S01]  /*37e0*/  @!P2 LOP3.LUT R12, RZ, UR4, RZ, 0x33, !PT ;  /* 0x00000004ff0cac12 */ /* 0x000fe2000f8e33ff */
[----:B------:R-:W-:Y:S06]  /*37f0*/  BRA `(.L_x_68) ;  /* 0x0000000000247947 */ /* 0x000fec0003800000 */
.L_x_67:
        /* <DEDUP_REMOVED lines=9> */
.L_x_68:
[----:B------:R-:W-:Y:S05]  /*3890*/  BSYNC.RECONVERGENT B4 ;  /* 0x0000000000047941 */ /* 0x000fea0003800200 */
.L_x_66:
        /* <DEDUP_REMOVED lines=32> */
.L_x_37:
[----:B------:R-:W-:Y:S05]  /*3aa0*/  BSYNC.RECONVERGENT B3 ;  /* 0x0000000000037941 */ /* 0x000fea0003800200 */
.L_x_36:
[----:B------:R-:W-:-:S04]  /*3ab0*/  IADD3 R0, P1, PT, R49, -R17, RZ ;  /* 0x8000001131007210 */ /* 0x000fc80007f3e0ff */
[----:B------:R-:W-:Y:S01]  /*3ac0*/  ISETP.GT.U32.AND P0, PT, R0, -0x4, PT ;  /* 0xfffffffc0000780c */ /* 0x000fe20003f04070 */
[----:B------:R-:W-:-:S05]  /*3ad0*/  IMAD.X R0, R52, 0x1, ~R41, P1 ;  /* 0x0000000134007824 */ /* 0x000fca00008e0e29 */
[----:B------:R-:W-:-:S13]  /*3ae0*/  ISETP.GT.U32.AND.EX P0, PT, R0, -0x1, PT, P0 ;  /* 0xffffffff0000780c */ /* 0x000fda0003f04100 */
[----:B------:R-:W-:Y:S05]  /*3af0*/  @P0 BRA `(.L_x_32) ;  /* 0x0000002400800947 */ /* 0x000fea0003800000 */
[----:B------:R-:W0:Y:S01]  /*3b00*/  LDCU.64 UR4, c[0x0][0x3d8] ;  /* 0x00007b00ff0477ac */ /* 0x000e220008000a00 */
[C---:B------:R-:W-:Y:S01]  /*3b10*/  IADD3 R11, P1, PT, R7.reuse, 0x3, RZ ;  /* 0x00000003070b7810 */ /* 0x040fe20007f3e0ff */
[----:B------:R-:W-:Y:S01]  /*3b20*/  IMAD.MOV.U32 R12, RZ, RZ, R56 ;  /* 0x000000ffff0c7224 */ /* 0x000fe200078e0038 */
[----:B------:R-:W-:Y:S01]  /*3b30*/  IADD3 R10, P0, PT, R7, 0x2, RZ ;  /* 0x00000002070a7810 */ /* 0x000fe20007f1e0ff */
[----:B------:R-:W-:Y:S01]  /*3b40*/  IMAD.MOV.U32 R13, RZ, RZ, R57 ;  /* 0x000000ffff0d7224 */ /* 0x000fe200078e0039 */
[----:B------:R-:W-:Y:S01]  /*3b50*/  MOV R9, R7 ;  /* 0x0000000700097202 */ /* 0x000fe20000000f00 */
[----:B------:R-:W-:Y:S01]  /*3b60*/  IMAD.X R42, RZ, RZ, R8, P1 ;  /* 0x000000ffff2a7224 */ /* 0x000fe200008e0608 */
[-C--:B------:R-:W-:Y:S02]  /*3b70*/  MOV R47, R8.reuse ;  /* 0x00000008002f7202 */ /* 0x080fe40000000f00 */
[----:B------:R-:W-:Y:S01]  /*3b80*/  IADD3.X R44, PT, PT, RZ, R8, RZ, P0, !PT ;  /* 0x00000008ff2c7210 */ /* 0x000fe200007fe4ff */
[----:B0-----:R-:W-:-:S04]  /*3b90*/  UIADD3 UR4, UP0, UPT, URZ, -UR4, URZ ;  /* 0x80000004ff047290 */ /* 0x001fc8000ff1e0ff */
[----:B------:R-:W-:Y:S02]  /*3ba0*/  UIADD3.X UR5, UPT, UPT, URZ, ~UR5, URZ, UP0, !UPT ;  /* 0x80000005ff057290 */ /* 0x000fe400087fe4ff */
[----:B------:R-:W-:Y:S02]  /*3bb0*/  IMAD.U32 R26, RZ, RZ, UR4 ;  /* 0x00000004ff1a7e24 */ /* 0x000fe4000f8e00ff */
[----:B------:R-:W-:Y:S02]  /*3bc0*/  IMAD R0, R8, UR4, RZ ;  /* 0x0000000408007c24 */ /* 0x000fe4000f8e02ff */
[----:B------:R-:W-:Y:S02]  /*3bd0*/  IMAD.U32 R27, RZ, RZ, UR5 ;  /* 0x00000005ff1b7e24 */ /* 0x000fe4000f8e00ff */
[C---:B------:R-:W-:Y:S02]  /*3be0*/  IMAD R15, R7.reuse, UR5, R0 ;  /* 0x00000005070f7c24 */ /* 0x040fe4000f8e0200 */
[----:B------:R-:W-:-:S04]  /*3bf0*/  IMAD.WIDE.U32 R26, R7, UR4, R26 ;  /* 0x00000004071a7c25 */ /* 0x000fc8000f8e001a */
[----:B------:R-:W-:-:S07]  /*3c00*/  IMAD.IADD R46, R27, 0x1, R15 ;  /* 0x000000011b2e7824 */ /* 0x000fce00078e020f */
.L_x_113:
[----:B------:R-:W-:Y:S01]  /*3c10*/  ISETP.NE.U32.AND P0, PT, R24, RZ, PT ;  /* 0x000000ff1800720c */ /* 0x000fe20003f05070 */
[----:B------:R-:W-:Y:S03]  /*3c20*/  BSSY.RECONVERGENT B3, `(.L_x_69) ;  /* 0x0000093000037945 */ /* 0x000fe60003800200 */
[----:B------:R-:W-:-:S13]  /*3c30*/  ISETP.NE.AND.EX P0, PT, R25, RZ, PT, P0 ;  /* 0x000000ff1900720c */ /* 0x000fda0003f05300 */
[----:B------:R-:W-:Y:S05]  /*3c40*/  @P0 BRA `(.L_x_70) ;  /* 0x0000000800400947 */ /* 0x000fea0003800000 */
[----:B------:R-:W0:Y:S01]  /*3c50*/  LDCU.64 UR4, c[0x0][0x3d8] ;  /* 0x00007b00ff0477ac */ /* 0x000e220008000a00 */
[----:B------:R-:W-:Y:S01]  /*3c60*/  BSSY.RECONVERGENT B4, `(.L_x_71) ;  /* 0x0000029000047945 */ /* 0x000fe20003800200 */
[----:B------:R-:W1:Y:S01]  /*3c70*/  LDCU UR6, c[0x0][0x3ec] ;  /* 0x00007d80ff0677ac */ /* 0x000e620008000800 */
[----:B0-----:R-:W-:-:S04]  /*3c80*/  UIADD3 UR4, UP0, UPT, URZ, -UR4, URZ ;  /* 0x80000004ff047290 */ /* 0x001fc8000ff1e0ff */
[----:B------:R-:W-:Y:S02]  /*3c90*/  UIADD3.X UR5, UPT, UPT, URZ, ~UR5, URZ, UP0, !UPT ;  /* 0x80000005ff057290 */ /* 0x000fe400087fe4ff */
[----:B------:R-:W-:Y:S02]  /*3ca0*/  IMAD R0, R47, UR4, RZ ;  /* 0x000000042f007c24 */ /* 0x000fe4000f8e02ff */
        /* <DEDUP_REMOVED lines=27> */
.L_x_72:
        /* <DEDUP_REMOVED lines=9> */
.L_x_73:
[----:B------:R-:W-:Y:S05]  /*3ef0*/  BSYNC.RECONVERGENT B4 ;  /* 0x0000000000047941 */ /* 0x000fea0003800200 */
.L_x_71:
[----:B------:R-:W-:Y:S05]  /*3f00*/  @P1 BRA `(.L_x_70) ;  /* 0x0000000400901947 */ /* 0x000fea0003800000 */
[----:B------:R-:W0:Y:S01]  /*3f10*/  LDCU UR4, c[0x0][0x3e4] ;  /* 0x00007c80ff0477ac */ /* 0x000e220008000800 */
[----:B------:R-:W-:Y:S01]  /*3f20*/  BSSY.RECONVERGENT B4, `(.L_x_74) ;  /* 0x0000022000047945 */ /* 0x000fe20003800200 */
[----:B0-----:R-:W-:-:S04]  /*3f30*/  LOP3.LUT R0, R6, UR4, RZ, 0xfc, !PT ;  /* 0x0000000406007c12 */ /* 0x001fc8000f8efcff */
[----:B------:R-:W-:-:S13]  /*3f40*/  ISETP.NE.U32.AND P1, PT, R0, RZ, PT ;  /* 0x000000ff0000720c */ /* 0x000fda0003f25070 */
[----:B------:R-:W-:Y:S05]  /*3f50*/  @P1 BRA `(.L_x_75) ;  /* 0x0000000000541947 */ /* 0x000fea0003800000 */
[----:B------:R-:W0:Y:S01]  /*3f60*/  LDCU UR4, c[0x0][0x3e0] ;  /* 0x00007c00ff0477ac */ /* 0x000e220008000800 */
[----:B------:R-:W-:Y:S01]  /*3f70*/  MOV R37, RZ ;  /* 0x000000ff00257202 */ /* 0x000fe20000000f00 */
        /* <DEDUP_REMOVED lines=19> */
.L_x_75:
        /* <DEDUP_REMOVED lines=9> */
.L_x_76:
[----:B------:R-:W-:Y:S05]  /*4140*/  BSYNC.RECONVERGENT B4 ;  /* 0x0000000000047941 */ /* 0x000fea0003800200 */
.L_x_74:
        /* <DEDUP_REMOVED lines=26> */
.L_x_78:
[----:B------:R-:W0:Y:S01]  /*42f0*/  LDCU.64 UR4, c[0x0][0x3e8] ;  /* 0x00007d00ff0477ac */ /* 0x000e220008000a00 */
[----:B------:R-:W-:Y:S02]  /*4300*/  MOV R40, R34 ;  /* 0x0000002200287202 */ /* 0x000fe40000000f00 */
[----:B------:R-:W-:Y:S02]  /*4310*/  MOV R16, R39 ;  /* 0x0000002700107202 */ /* 0x000fe40000000f00 */
[----:B------:R-:W-:Y:S01]  /*4320*/  MOV R0, 0x4360 ;  /* 0x0000436000007802 */ /* 0x000fe20000000f00 */
[----:B0-----:R-:W-:Y:S02]  /*4330*/  IMAD.U32 R15, RZ, RZ, UR4 ;  /* 0x00000004ff0f7e24 */ /* 0x001fe4000f8e00ff */
[----:B------:R-:W-:-:S07]  /*4340*/  IMAD.U32 R14, RZ, RZ, UR5 ;  /* 0x00000005ff0e7e24 */ /* 0x000fce000f8e00ff */
[----:B------:R-:W-:Y:S05]  /*4350*/  CALL.REL.NOINC `($__internal_0_$__cuda_sm20_div_s64) ;  /* 0x0000002000047944 */ /* 0x000fea0003c00000 */
[----:B------:R-:W-:Y:S02]  /*4360*/  IMAD.MOV.U32 R14, RZ, RZ, R29 ;  /* 0x000000ffff0e7224 */ /* 0x000fe400078e001d */
[----:B------:R-:W-:-:S07]  /*4370*/  IMAD.MOV.U32 R15, RZ, RZ, R16 ;  /* 0x000000ffff0f7224 */ /* 0x000fce00078e0010 */
.L_x_79:
[----:B------:R-:W-:Y:S05]  /*4380*/  BSYNC.RECONVERGENT B4 ;  /* 0x0000000000047941 */ /* 0x000fea0003800200 */
.L_x_77:
[----:B------:R-:W0:Y:S01]  /*4390*/  LDCU.128 UR4, c[0x0][0x3b0] ;  /* 0x00007600ff0477ac */ /* 0x000e220008000c00 */
[----:B------:R-:W-:Y:S01]  /*43a0*/  MOV R28, R36 ;  /* 0x00000024001c7202 */ /* 0x000fe20000000f00 */
[----:B------:R-:W-:Y:S01]  /*43b0*/  IMAD.MOV.U32 R29, RZ, RZ, R37 ;  /* 0x000000ffff1d7224 */ /* 0x000fe200078e0025 */
[----:B------:R-:W1:Y:S01]  /*43c0*/  LDCU.128 UR12, c[0x0][0x3f0] ;  /* 0x00007e00ff0c77ac */ /* 0x000e620008000c00 */
[----:B0-----:R-:W-:Y:S02]  /*43d0*/  IMAD R31, R19, UR4, RZ ;  /* 0x00000004131f7c24 */ /* 0x001fe4000f8e02ff */
[----:B------:R-:W-:-:S04]  /*43e0*/  IMAD.WIDE.U32 R28, R18, UR4, R28 ;  /* 0x00000004121c7c25 */ /* 0x000fc8000f8e001c */
[----:B------:R-:W-:Y:S02]  /*43f0*/  IMAD R31, R18, UR5, R31 ;  /* 0x00000005121f7c24 */ /* 0x000fe4000f8e021f */
[----:B------:R-:W-:-:S04]  /*4400*/  IMAD.WIDE.U32 R14, R28, UR6, R14 ;  /* 0x000000061c0e7c25 */ /* 0x000fc8000f8e000e */
[----:B------:R-:W-:-:S04]  /*4410*/  IMAD.IADD R0, R31, 0x1, R29 ;  /* 0x000000011f007824 */ /* 0x000fc800078e021d */
[----:B------:R-:W-:-:S04]  /*4420*/  IMAD R29, R0, UR6, RZ ;  /* 0x00000006001d7c24 */ /* 0x000fc8000f8e02ff */
[----:B------:R-:W-:-:S05]  /*4430*/  IMAD R29, R28, UR7, R29 ;  /* 0x000000071c1d7c24 */ /* 0x000fca000f8e021d */
[----:B------:R-:W-:Y:S01]  /*4440*/  IADD3 R0, PT, PT, R15, R29, RZ ;  /* 0x0000001d0f007210 */ /* 0x000fe20007ffe0ff */
[----:B-1----:R-:W-:-:S04]  /*4450*/  IMAD.WIDE.U32 R28, R14, UR12, R2 ;  /* 0x0000000c0e1c7c25 */ /* 0x002fc8000f8e0002 */
[----:B------:R-:W-:-:S04]  /*4460*/  IMAD R15, R0, UR12, RZ ;  /* 0x0000000c000f7c24 */ /* 0x000fc8000f8e02ff */
[----:B------:R-:W-:Y:S02]  /*4470*/  IMAD R15, R14, UR13, R15 ;  /* 0x0000000d0e0f7c24 */ /* 0x000fe4000f8e020f */
[----:B------:R-:W-:Y:S02]  /*4480*/  IMAD.MOV.U32 R14, RZ, RZ, R7 ;  /* 0x000000ffff0e7224 */ /* 0x000fe400078e0007 */
[----:B------:R-:W-:Y:S01]  /*4490*/  IMAD.IADD R0, R29, 0x1, R15 ;  /* 0x000000011d007824 */ /* 0x000fe200078e020f */
[----:B------:R-:W-:-:S03]  /*44a0*/  MOV R15, R8 ;  /* 0x00000008000f7202 */ /* 0x000fc60000000f00 */
[----:B------:R-:W-:Y:S02]  /*44b0*/  IMAD R29, R0, UR14, RZ ;  /* 0x0000000e001d7c24 */ /* 0x000fe4000f8e02ff */
[----:B------:R-:W-:-:S04]  /*44c0*/  IMAD.WIDE.U32 R14, R28, UR14, R14 ;  /* 0x0000000e1c0e7c25 */ /* 0x000fc8000f8e000e */
[----:B------:R-:W-:Y:S01]  /*44d0*/  IMAD R29, R28, UR15, R29 ;  /* 0x0000000f1c1d7c24 */ /* 0x000fe2000f8e021d */
[----:B------:R-:W-:-:S04]  /*44e0*/  IADD3 R14, P1, PT, R20, R14, RZ ;  /* 0x0000000e140e7210 */ /* 0x000fc80007f3e0ff */
[----:B------:R-:W-:-:S05]  /*44f0*/  IADD3.X R15, PT, PT, R5, R15, R29, P1, !PT ;  /* 0x0000000f050f7210 */ /* 0x000fca0000ffe41d */
[----:B------:R-:W2:Y:S01]  /*4500*/  LDG.E.S8 R14, desc[UR10][R14.64] ;  /* 0x0000000a0e0e7981 */ /* 0x000ea2000c1e1300 */
[----:B------:R-:W-:Y:S01]  /*4510*/  LOP3.LUT R29, R4, 0xff, RZ, 0xc0, !PT ;  /* 0x000000ff041d7812 */ /* 0x000fe200078ec0ff */
[----:B--2---:R-:W-:-:S05]  /*4520*/  IMAD.MOV R0, RZ, RZ, -R14 ;  /* 0x000000ffff007224 */ /* 0x004fca00078e0a0e */
[----:B------:R-:W-:-:S04]  /*4530*/  ISETP.NE.AND P1, PT, R29, R0, PT ;  /* 0x000000001d00720c */ /* 0x000fc80003f25270 */
[----:B------:R-:W-:-:S09]  /*4540*/  SEL R4, RZ, 0x1, !P1 ;  /* 0x00000001ff047807 */ /* 0x000fd20004800000 */
.L_x_70:
[----:B------:R-:W-:Y:S05]  /*4550*/  BSYNC.RECONVERGENT B3 ;  /* 0x0000000000037941 */ /* 0x000fea0003800200 */
.L_x_69:
[----:B------:R-:W-:Y:S04]  /*4560*/  BSSY.RECONVERGENT B3, `(.L_x_80) ;  /* 0x000008c000037945 */ /* 0x000fe80003800200 */
[----:B------:R-:W-:Y:S05]  /*4570*/  @P0 BRA `(.L_x_81) ;  /* 0x0000000800280947 */ /* 0x000fea0003800000 */
[----:B------:R-:W0:Y:S01]  /*4580*/  LDCU UR4, c[0x0][0x3ec] ;  /* 0x00007d80ff0477ac */ /* 0x000e220008000800 */
[----:B------:R-:W-:Y:S01]  /*4590*/  IADD3 R36, P1, PT, R12, R26, RZ ;  /* 0x0000001a0c247210 */ /* 0x000fe20007f3e0ff */
[----:B------:R-:W-:Y:S04]  /*45a0*/  BSSY.RECONVERGENT B4, `(.L_x_82) ;  /* 0x0000022000047945 */ /* 0x000fe80003800200 */
[----:B------:R-:W-:-:S05]  /*45b0*/  IMAD.X R37, R13, 0x1, R46, P1 ;  /* 0x000000010d257824 */ /* 0x000fca00008e062e */
        /* <DEDUP_REMOVED lines=20> */
[----:B------:R-:W-:-:S04]  /*4700*/  @!P2 LOP3.LUT R0, RZ, UR4, RZ, 0x33, !PT ;  /* 0x00000004ff00ac12 */ /* 0x000fc8000f8e33ff */
[----:B------:R-:W-:-:S04]  /*4710*/  ISETP.NE.U32.AND P1, PT, R0, RZ, PT ;  /* 0x000000ff0000720c */ /* 0x000fc80003f25070 */
[----:B------:R-:W-:Y:S01]  /*4720*/  ISETP.NE.AND.EX P1, PT, RZ, RZ, PT, P1 ;  /* 0x000000ffff00720c */ /* 0x000fe20003f25310 */
[----:B------:R-:W-:-:S12]  /*4730*/  BRA `(.L_x_84) ;  /* 0x0000000000207947 */ /* 0x000fd80003800000 */
.L_x_83:
[----:B------:R-:W0:Y:S01]  /*4740*/  LDCU.64 UR4, c[0x0][0x3e8] ;  /* 0x00007d00ff0477ac */ /* 0x000e220008000a00 */
[----:B------:R-:W-:Y:S02]  /*4750*/  MOV R33, R36 ;  /* 0x0000002400217202 */ /* 0x000fe40000000f00 */
[----:B------:R-:W-:Y:S01]  /*4760*/  MOV R32, 0x47a0 ;  /* 0x000047a000207802 */ /* 0x000fe20000000f00 */
[----:B0-----:R-:W-:Y:S01]  /*4770*/  IMAD.U32 R16, RZ, RZ, UR4 ;  /* 0x00000004ff107e24 */ /* 0x001fe2000f8e00ff */
[----:B------:R-:W-:-:S07]  /*4780*/  MOV R0, UR5 ;  /* 0x0000000500007c02 */ /* 0x000fce0008000f00 */
[----:B------:R-:W-:Y:S05]  /*4790*/  CALL.REL.NOINC `($__internal_1_$__cuda_sm20_rem_s64) ;  /* 0x0000002000507944 */ /* 0x000fea0003c00000 */
[----:B------:R-:W-:-:S04]  /*47a0*/  ISETP.NE.U32.AND P1, PT, R16, RZ, PT ;  /* 0x000000ff1000720c */ /* 0x000fc80003f25070 */
[----:B------:R-:W-:-:S13]  /*47b0*/  ISETP.NE.AND.EX P1, PT, R0, RZ, PT, P1 ;  /* 0x000000ff0000720c */ /* 0x000fda0003f25310 */
.L_x_84:
[----:B------:R-:W-:Y:S05]  /*47c0*/  BSYNC.RECONVERGENT B4 ;  /* 0x0000000000047941 */ /* 0x000fea0003800200 */
.L_x_82:
[----:B------:R-:W-:Y:S05]  /*47d0*/  @P1 BRA `(.L_x_81) ;  /* 0x0000000400901947 */ /* 0x000fea0003800000 */
[----:B------:R-:W0:Y:S01]  /*47e0*/  LDCU UR4, c[0x0][0x3e4] ;  /* 0x00007c80ff0477ac */ /* 0x000e220008000800 */
[----:B------:R-:W-:Y:S01]  /*47f0*/  BSSY.RECONVERGENT B4, `(.L_x_85) ;  /* 0x0000022000047945 */ /* 0x000fe20003800200 */
[----:B0-----:R-:W-:-:S04]  /*4800*/  LOP3.LUT R0, R6, UR4, RZ, 0xfc, !PT ;  /* 0x0000000406007c12 */ /* 0x001fc8000f8efcff */
[----:B------:R-:W-:-:S13]  /*4810*/  ISETP.NE.U32.AND P1, PT, R0, RZ, PT ;  /* 0x000000ff0000720c */ /* 0x000fda0003f25070 */
[----:B------:R-:W-:Y:S05]  /*4820*/  @P1 BRA `(.L_x_86) ;  /* 0x0000000000541947 */ /* 0x000fea0003800000 */
[----:B------:R-:W0:Y:S01]  /*4830*/  LDCU UR4, c[0x0][0x3e0] ;  /* 0x00007c00ff0477ac */ /* 0x000e220008000800 */
[----:B------:R-:W-:Y:S01]  /*4840*/  HFMA2 R35, -RZ, RZ, 0, 0 ;  /* 0x00000000ff237431 */ /* 0x000fe200000001ff */
        /* <DEDUP_REMOVED lines=9> */
[----:B------:R-:W-:-:S05]  /*48e0*/  IMAD.HI.U32 R34, R29, R22, RZ ;  /* 0x000000161d227227 */ /* 0x000fca00078e00ff */
[----:B------:R-:W-:-:S05]  /*48f0*/  IADD3 R15, PT, PT, -R34, RZ, RZ ;  /* 0x000000ff220f7210 */ /* 0x000fca0007ffe1ff */
        /* <DEDUP_REMOVED lines=8> */
.L_x_86:
[----:B------:R-:W0:Y:S01]  /*4980*/  LDCU.64 UR4, c[0x0][0x3e0] ;  /* 0x00007c00ff0477ac */ /* 0x000e220008000a00 */
[----:B------:R-:W-:Y:S01]  /*4990*/  IMAD.MOV.U32 R40, RZ, RZ, R22 ;  /* 0x000000ffff287224 */ /* 0x000fe200078e0016 */
[----:B------:R-:W-:Y:S02]  /*49a0*/  MOV R16, R6 ;  /* 0x0000000600107202 */ /* 0x000fe40000000f00 */
[----:B------:R-:W-:Y:S02]  /*49b0*/  MOV R0, 0x49f0 ;  /* 0x000049f000007802 */ /* 0x000fe40000000f00 */
[----:B0-----:R-:W-:Y:S01]  /*49c0*/  MOV R15, UR4 ;  /* 0x00000004000f7c02 */ /* 0x001fe20008000f00 */
[----:B------:R-:W-:-:S07]  /*49d0*/  IMAD.U32 R14, RZ, RZ, UR5 ;  /* 0x00000005ff0e7e24 */ /* 0x000fce000f8e00ff */
[----:B------:R-:W-:Y:S05]  /*49e0*/  CALL.REL.NOINC `($__internal_0_$__cuda_sm20_div_s64) ;  /* 0x0000001800607944 */ /* 0x000fea0003c00000 */
[----:B------:R-:W-:Y:S01]  /*49f0*/  IMAD.MOV.U32 R34, RZ, RZ, R29 ;  /* 0x000000ffff227224 */ /* 0x000fe200078e001d */
[----:B------:R-:W-:-:S07]  /*4a00*/  MOV R35, R16 ;  /* 0x0000001000237202 */ /* 0x000fce0000000f00 */
.L_x_87:
[----:B------:R-:W-:Y:S05]  /*4a10*/  BSYNC.RECONVERGENT B4 ;  /* 0x0000000000047941 */ /* 0x000fea0003800200 */
.L_x_85:
        /* <DEDUP_REMOVED lines=21> */
[----:B------:R-:W-:Y:S01]  /*4b70*/  ISETP.GE.U32.AND P2, PT, R15, UR4, PT ;  /* 0x000000040f007c0c */ /* 0x000fe2000bf46070 */
[----:B------:R-:W-:-:S12]  /*4b80*/  HFMA2 R15, -RZ, RZ, 0, 0 ;  /* 0x00000000ff0f7431 */ /* 0x000fd800000001ff */
[----:B------:R-:W-:Y:S01]  /*4b90*/  @P2 VIADD R14, R14, 0x1 ;  /* 0x000000010e0e2836 */ /* 0x000fe20000000000 */
[----:B------:R-:W-:Y:S01]  /*4ba0*/  @!P3 LOP3.LUT R14, RZ, UR4, RZ, 0x33, !PT ;  /* 0x00000004ff0ebc12 */ /* 0x000fe2000f8e33ff */
[----:B------:R-:W-:Y:S06]  /*4bb0*/  BRA `(.L_x_90) ;  /* 0x0000000000247947 */ /* 0x000fec0003800000 */
.L_x_89:
        /* <DEDUP_REMOVED lines=9> */
.L_x_90:
[----:B------:R-:W-:Y:S05]  /*4c50*/  BSYNC.RECONVERGENT B4 ;  /* 0x0000000000047941 */ /* 0x000fea0003800200 */
.L_x_88:
        /* <DEDUP_REMOVED lines=14> */
[----:B------:R-:W-:Y:S01]  /*4d40*/  IMAD R15, R14, UR13, R15 ;  /* 0x0000000d0e0f7c24 */ /* 0x000fe2000f8e020f */
[----:B------:R-:W-:-:S03]  /*4d50*/  MOV R14, R7 ;  /* 0x00000007000e7202 */ /* 0x000fc60000000f00 */
[----:B------:R-:W-:Y:S02]  /*4d60*/  IMAD.IADD R0, R29, 0x1, R15 ;  /* 0x000000011d007824 */ /* 0x000fe400078e020f */
[----:B------:R-:W-:Y:S02]  /*4d70*/  IMAD.MOV.U32 R15, RZ, RZ, R8 ;  /* 0x000000ffff0f7224 */ /* 0x000fe400078e0008 */
[----:B------:R-:W-:Y:S02]  /*4d80*/  IMAD R29, R0, UR14, RZ ;  /* 0x0000000e001d7c24 */ /* 0x000fe4000f8e02ff */
[----:B------:R-:W-:-:S04]  /*4d90*/  IMAD.WIDE.U32 R14, R28, UR14, R14 ;  /* 0x0000000e1c0e7c25 */ /* 0x000fc8000f8e000e */
[----:B------:R-:W-:Y:S01]  /*4da0*/  IMAD R29, R28, UR15, R29 ;  /* 0x0000000f1c1d7c24 */ /* 0x000fe2000f8e021d */
[----:B------:R-:W-:-:S04]  /*4db0*/  IADD3 R14, P1, PT, R20, R14, RZ ;  /* 0x0000000e140e7210 */ /* 0x000fc80007f3e0ff */
[----:B------:R-:W-:-:S05]  /*4dc0*/  IADD3.X R15, PT, PT, R5, R15, R29, P1, !PT ;  /* 0x0000000f050f7210 */ /* 0x000fca0000ffe41d */
[----:B------:R-:W2:Y:S01]  /*4dd0*/  LDG.E.S8 R14, desc[UR10][R14.64+0x1] ;  /* 0x0000010a0e0e7981 */ /* 0x000ea2000c1e1300 */
[----:B------:R-:W-:Y:S02]  /*4de0*/  LOP3.LUT R29, R4, 0xff, RZ, 0xc0, !PT ;  /* 0x000000ff041d7812 */ /* 0x000fe400078ec0ff */
[----:B--2---:R-:W-:-:S04]  /*4df0*/  IADD3 R0, PT, PT, -R14, RZ, RZ ;  /* 0x000000ff0e007210 */ /* 0x004fc80007ffe1ff */
[----:B------:R-:W-:-:S04]  /*4e00*/  ISETP.NE.AND P1, PT, R29, R0, PT ;  /* 0x000000001d00720c */ /* 0x000fc80003f25270 */
[----:B------:R-:W-:-:S09]  /*4e10*/  SEL R4, RZ, 0x1, !P1 ;  /* 0x00000001ff047807 */ /* 0x000fd20004800000 */
.L_x_81:
[----:B------:R-:W-:Y:S05]  /*4e20*/  BSYNC.RECONVERGENT B3 ;  /* 0x0000000000037941 */ /* 0x000fea0003800200 */
.L_x_80:
[----:B------:R-:W-:Y:S04]  /*4e30*/  BSSY.RECONVERGENT B3, `(.L_x_91) ;  /* 0x0000092000037945 */ /* 0x000fe80003800200 */
        /* <DEDUP_REMOVED lines=8> */
[----:B------:R-:W-:-:S04]  /*4ec0*/  IMAD R15, R10, UR5, R15 ;  /* 0x000000050a0f7c24 */ /* 0x000fc8000f8e020f */
[----:B------:R-:W-:-:S05]  /*4ed0*/  IMAD.IADD R39, R35, 0x1, R15 ;  /* 0x0000000123277824 */ /* 0x000fca00078e020f */
[----:B-1----:R-:W-:-:S04]  /*4ee0*/  LOP3.LUT R0, R39, UR6, RZ, 0xfc, !PT ;  /* 0x0000000627007c12 */ /* 0x002fc8000f8efcff */
        /* <DEDUP_REMOVED lines=23> */
.L_x_94:
[----:B------:R-:W0:Y:S01]  /*5060*/  LDCU.64 UR4, c[0x0][0x3e8] ;  /* 0x00007d00ff0477ac */ /* 0x000e220008000a00 */
[----:B------:R-:W-:Y:S01]  /*5070*/  MOV R33, R34 ;  /* 0x0000002200217202 */ /* 0x000fe20000000f00 */
[----:B------:R-:W-:Y:S01]  /*5080*/  IMAD.MOV.U32 R37, RZ, RZ, R39 ;  /* 0x000000ffff257224 */ /* 0x000fe200078e0027 */
[----:B------:R-:W-:Y:S01]  /*5090*/  MOV R32, 0x50d0 ;  /* 0x000050d000207802 */ /* 0x000fe20000000f00 */
[----:B0-----:R-:W-:Y:S01]  /*50a0*/  IMAD.U32 R16, RZ, RZ, UR4 ;  /* 0x00000004ff107e24 */ /* 0x001fe2000f8e00ff */
[----:B------:R-:W-:-:S07]  /*50b0*/  MOV R0, UR5 ;  /* 0x0000000500007c02 */ /* 0x000fce0008000f00 */
[----:B------:R-:W-:Y:S05]  /*50c0*/  CALL.REL.NOINC `($__internal_1_$__cuda_sm20_rem_s64) ;  /* 0x0000001800047944 */ /* 0x000fea0003c00000 */
[----:B------:R-:W-:-:S04]  /*50d0*/  ISETP.NE.U32.AND P1, PT, R16, RZ, PT ;  /* 0x000000ff1000720c */ /* 0x000fc80003f25070 */
[----:B------:R-:W-:-:S13]  /*50e0*/  ISETP.NE.AND.EX P1, PT, R0, RZ, PT, P1 ;  /* 0x000000ff0000720c */ /* 0x000fda0003f25310 */
.L_x_95:
[----:B------:R-:W-:Y:S05]  /*50f0*/  BSYNC.RECONVERGENT B4 ;  /* 0x0000000000047941 */ /* 0x000fea0003800200 */
.L_x_93:
[----:B------:R-:W-:Y:S05]  /*5100*/  @P1 BRA `(.L_x_92) ;  /* 0x0000000400901947 */ /* 0x000fea0003800000 */
        /* <DEDUP_REMOVED lines=23> */
[----:B------:R-:W-:Y:S02]  /*5280*/  @P2 IADD3 R36, PT, PT, R36, 0x1, RZ ;  /* 0x0000000124242810 */ /* 0x000fe40007ffe0ff */
[----:B------:R-:W-:Y:S01]  /*5290*/  @!P3 LOP3.LUT R36, RZ, UR4, RZ, 0x33, !PT ;  /* 0x00000004ff24bc12 */ /* 0x000fe2000f8e33ff */
[----:B------:R-:W-:Y:S06]  /*52a0*/  BRA `(.L_x_98) ;  /* 0x0000000000247947 */ /* 0x000fec0003800000 */
.L_x_97:
[----:B------:R-:W0:Y:S01]  /*52b0*/  LDCU.64 UR4, c[0x0][0x3e0] ;  /* 0x00007c00ff0477ac */ /* 0x000e220008000a00 */
[----:B------:R-:W-:Y:S01]  /*52c0*/  MOV R40, R22 ;  /* 0x0000001600287202 */ /* 0x000fe20000000f00 */
[----:B------:R-:W-:Y:S01]  /*52d0*/  IMAD.MOV.U32 R16, RZ, RZ, R6 ;  /* 0x000000ffff107224 */ /* 0x000fe200078e0006 */
[----:B------:R-:W-:Y:S01]  /*52e0*/  MOV R0, 0x5320 ;  /* 0x0000532000007802 */ /* 0x000fe20000000f00 */
[----:B0-----:R-:W-:Y:S01]  /*52f0*/  IMAD.U32 R15, RZ, RZ, UR4 ;  /* 0x00000004ff0f7e24 */ /* 0x001fe2000f8e00ff */
[----:B------:R-:W-:-:S07]  /*5300*/  MOV R14, UR5 ;  /* 0x00000005000e7c02 */ /* 0x000fce0008000f00 */
[----:B------:R-:W-:Y:S05]  /*5310*/  CALL.REL.NOINC `($__internal_0_$__cuda_sm20_div_s64) ;  /* 0x0000001000147944 */ /* 0x000fea0003c00000 */
[----:B------:R-:W-:Y:S01]  /*5320*/  MOV R36, R29 ;  /* 0x0000001d00247202 */ /* 0x000fe20000000f00 */
[----:B------:R-:W-:-:S07]  /*5330*/  IMAD.MOV.U32 R37, RZ, RZ, R16 ;  /* 0x000000ffff257224 */ /* 0x000fce00078e0010 */
.L_x_98:
[----:B------:R-:W-:Y:S05]  /*5340*/  BSYNC.RECONVERGENT B4 ;  /* 0x0000000000047941 */ /* 0x000fea0003800200 */
.L_x_96:
        /* <DEDUP_REMOVED lines=23> */
[----:B------:R-:W-:Y:S02]  /*54c0*/  @P2 IADD3 R14, PT, PT, R14, 0x1, RZ ;  /* 0x000000010e0e2810 */ /* 0x000fe40007ffe0ff */
[----:B------:R-:W-:Y:S01]  /*54d0*/  @!P3 LOP3.LUT R14, RZ, UR4, RZ, 0x33, !PT ;  /* 0x00000004ff0ebc12 */ /* 0x000fe2000f8e33ff */
[----:B------:R-:W-:Y:S06]  /*54e0*/  BRA `(.L_x_101) ;  /* 0x0000000000247947 */ /* 0x000fec0003800000 */
.L_x_100:
        /* <DEDUP_REMOVED lines=9> */
.L_x_101:
[----:B------:R-:W-:Y:S05]  /*5580*/  BSYNC.RECONVERGENT B4 ;  /* 0x0000000000047941 */ /* 0x000fea0003800200 */
.L_x_99:
[----:B------:R-:W0:Y:S01]  /*5590*/  LDCU.128 UR4, c[0x0][0x3b0] ;  /* 0x00007600ff0477ac */ /* 0x000e220008000c00 */
[----:B------:R-:W-:Y:S01]  /*55a0*/  MOV R28, R36 ;  /* 0x00000024001c7202 */ /* 0x000fe20000000f00 */
[----:B------:R-:W-:Y:S01]  /*55b0*/  IMAD.MOV.U32 R29, RZ, RZ, R37 ;  /* 0x000000ffff1d7224 */ /* 0x000fe200078e0025 */
[----:B------:R-:W1:Y:S01]  /*55c0*/  LDCU.128 UR12, c[0x0][0x3f0] ;  /* 0x00007e00ff0c77ac */ /* 0x000e620008000c00 */
[----:B0-----:R-:W-:Y:S02]  /*55d0*/  IMAD R31, R19, UR4, RZ ;  /* 0x00000004131f7c24 */ /* 0x001fe4000f8e02ff */
[----:B------:R-:W-:-:S04]  /*55e0*/  IMAD.WIDE.U32 R28, R18, UR4, R28 ;  /* 0x00000004121c7c25 */ /* 0x000fc8000f8e001c */
[----:B------:R-:W-:Y:S02]  /*55f0*/  IMAD R31, R18, UR5, R31 ;  /* 0x00000005121f7c24 */ /* 0x000fe4000f8e021f */
[----:B------:R-:W-:-:S03]  /*5600*/  IMAD.WIDE.U32 R14, R28, UR6, R14 ;  /* 0x000000061c0e7c25 */ /* 0x000fc6000f8e000e */
[----:B------:R-:W-:-:S05]  /*5610*/  IADD3 R0, PT, PT, R31, R29, RZ ;  /* 0x0000001d1f007210 */ /* 0x000fca0007ffe0ff */
[----:B------:R-:W-:-:S04]  /*5620*/  IMAD R29, R0, UR6, RZ ;  /* 0x00000006001d7c24 */ /* 0x000fc8000f8e02ff */
[----:B------:R-:W-:-:S04]  /*5630*/  IMAD R29, R28, UR7, R29 ;  /* 0x000000071c1d7c24 */ /* 0x000fc8000f8e021d */
[----:B------:R-:W-:Y:S02]  /*5640*/  IMAD.IADD R0, R15, 0x1, R29 ;  /* 0x000000010f007824 */ /* 0x000fe400078e021d */
[----:B-1----:R-:W-:-:S04]  /*5650*/  IMAD.WIDE.U32 R28, R14, UR12, R2 ;  /* 0x0000000c0e1c7c25 */ /* 0x002fc8000f8e0002 */
[----:B------:R-:W-:-:S04]  /*5660*/  IMAD R15, R0, UR12, RZ ;  /* 0x0000000c000f7c24 */ /* 0x000fc8000f8e02ff */
[----:B------:R-:W-:Y:S02]  /*5670*/  IMAD R15, R14, UR13, R15 ;  /* 0x0000000d0e0f7c24 */ /* 0x000fe4000f8e020f */
[----:B------:R-:W-:-:S03]  /*5680*/  IMAD.MOV.U32 R14, RZ, RZ, R7 ;  /* 0x000000ffff0e7224 */ /* 0x000fc600078e0007 */
[----:B------:R-:W-:Y:S02]  /*5690*/  IADD3 R0, PT, PT, R29, R15, RZ ;  /* 0x0000000f1d007210 */ /* 0x000fe40007ffe0ff */
        /* <DEDUP_REMOVED lines=11> */
.L_x_92:
[----:B------:R-:W-:Y:S05]  /*5750*/  BSYNC.RECONVERGENT B3 ;  /* 0x0000000000037941 */ /* 0x000fea0003800200 */
.L_x_91:
        /* <DEDUP_REMOVED lines=35> */
.L_x_105:
[----:B------:R-:W0:Y:S01]  /*5990*/  LDCU.64 UR4, c[0x0][0x3e8] ;  /* 0x00007d00ff0477ac */ /* 0x000e220008000a00 */
[----:B------:R-:W-:Y:S01]  /*59a0*/  IMAD.MOV.U32 R33, RZ, RZ, R34 ;  /* 0x000000ffff217224 */ /* 0x000fe200078e0022 */
[----:B------:R-:W-:Y:S02]  /*59b0*/  MOV R37, R39 ;  /* 0x0000002700257202 */ /* 0x000fe40000000f00 */
[----:B------:R-:W-:Y:S02]  /*59c0*/  MOV R32, 0x5a00 ;  /* 0x00005a0000207802 */ /* 0x000fe40000000f00 */
[----:B0-----:R-:W-:Y:S01]  /*59d0*/  MOV R16, UR4 ;  /* 0x0000000400107c02 */ /* 0x001fe20008000f00 */
[----:B------:R-:W-:-:S07]  /*59e0*/  IMAD.U32 R0, RZ, RZ, UR5 ;  /* 0x00000005ff007e24 */ /* 0x000fce000f8e00ff */
[----:B------:R-:W-:Y:S05]  /*59f0*/  CALL.REL.NOINC `($__internal_1_$__cuda_sm20_rem_s64) ;  /* 0x0000000c00b87944 */ /* 0x000fea0003c00000 */
[----:B------:R-:W-:-:S04]  /*5a00*/  ISETP.NE.U32.AND P0, PT, R16, RZ, PT ;  /* 0x000000ff1000720c */ /* 0x000fc80003f05070 */
[----:B------:R-:W-:-:S13]  /*5a10*/  ISETP.NE.AND.EX P0, PT, R0, RZ, PT, P0 ;  /* 0x000000ff0000720c */ /* 0x000fda0003f05300 */
.L_x_106:
[----:B------:R-:W-:Y:S05]  /*5a20*/  BSYNC.RECONVERGENT B4 ;  /* 0x0000000000047941 */ /* 0x000fea0003800200 */
.L_x_104:
        /* <DEDUP_REMOVED lines=27> */
.L_x_108:
        /* <DEDUP_REMOVED lines=9> */
.L_x_109:
[----:B------:R-:W-:Y:S05]  /*5c70*/  BSYNC.RECONVERGENT B4 ;  /* 0x0000000000047941 */ /* 0x000fea0003800200 */
.L_x_107:
        /* <DEDUP_REMOVED lines=26> */
.L_x_111:
        /* <DEDUP_REMOVED lines=9> */
.L_x_112:
[----:B------:R-:W-:Y:S05]  /*5eb0*/  BSYNC.RECONVERGENT B4 ;  /* 0x0000000000047941 */ /* 0x000fea0003800200 */
.L_x_110:
        /* <DEDUP_REMOVED lines=28> */
.L_x_103:
[----:B------:R-:W-:Y:S05]  /*6080*/  BSYNC.RECONVERGENT B3 ;  /* 0x0000000000037941 */ /* 0x000fea0003800200 */
.L_x_102:
[----:B------:R-:W-:Y:S02]  /*6090*/  IADD3 R7, P0, PT, R7, 0x4, RZ ;  /* 0x0000000407077810 */ /* 0x000fe40007f1e0ff */
[----:B------:R-:W-:-:S03]  /*60a0*/  LEA R12, P1, -R38, R12, 0x2 ;  /* 0x0000000c260c7211 */ /* 0x000fc600078211ff */
[----:B------:R-:W-:Y:S01]  /*60b0*/  IMAD.X R8, RZ, RZ, R8, P0 ;  /* 0x000000ffff087224 */ /* 0x000fe200000e0608 */
[----:B------:R-:W-:Y:S02]  /*60c0*/  ISETP.GE.U32.AND P0, PT, R7, R17, PT ;  /* 0x000000110700720c */ /* 0x000fe40003f06070 */
[----:B------:R-:W-:Y:S02]  /*60d0*/  IADD3.X R13, PT, PT, R13, ~R48, RZ, P1, !PT ;  /* 0x800000300d0d7210 */ /* 0x000fe40000ffe4ff */
[----:B------:R-:W-:-:S13]  /*60e0*/  ISETP.GE.AND.EX P0, PT, R8, R41, PT, P0 ;  /* 0x000000290800720c */ /* 0x000fda0003f06300 */
[----:B------:R-:W-:Y:S05]  /*60f0*/  @!P0 BRA `(.L_x_113) ;  /* 0xffffffd800c48947 */ /* 0x000fea000383ffff */
.L_x_32:
[----:B------:R-:W-:Y:S05]  /*6100*/  BSYNC.RECONVERGENT B0 ;  /* 0x0000000000007941 */ /* 0x000fea0003800200 */
.L_x_31:
[----:B------:R-:W2:Y:S01]  /*6110*/  LDL R0, [R1] ;  /* 0x0000000001007983 */ /* 0x000ea20000100800 */
[----:B------:R-:W-:-:S05]  /*6120*/  IADD3 R2, P0, PT, R2, 0x1, RZ ;  /* 0x0000000102027810 */ /* 0x000fca0007f1e0ff */
[----:B------:R-:W-:Y:S01]  /*6130*/  IMAD.X R3, RZ, RZ, R3, P0 ;  /* 0x000000ffff037224 */ /* 0x000fe200000e0603 */
[----:B------:R-:W-:-:S04]  /*6140*/  ISETP.GE.U32.AND P0, PT, R2, R59, PT ;  /* 0x0000003b0200720c */ /* 0x000fc80003f06070 */
[----:B--2---:R-:W-:-:S13]  /*6150*/  ISETP.GE.AND.EX P0, PT, R3, R0, PT, P0 ;  /* 0x000000000300720c */ /* 0x004fda0003f06300 */
[----:B------:R-:W-:Y:S05]  /*6160*/  @!P0 BRA `(.L_x_114) ;  /* 0xffffffb8003c8947 */ /* 0x000fea000383ffff */
[----:B------:R-:W-:Y:S05]  /*6170*/  BSYNC.RECONVERGENT B1 ;  /* 0x0000000000017941 */ /* 0x000fea0003800200 */
.L_x_30:
[----:B------:R-:W-:-:S13]  /*6180*/  LOP3.LUT P1, RZ, R4, 0xff, RZ, 0xc0, !PT ;  /* 0x000000ff04ff7812 */ /* 0x000fda000782c0ff */
.L_x_29:
[----:B------:R-:W-:Y:S05]  /*6190*/  BSYNC.RECONVERGENT B2 ;  /* 0x0000000000027941 */ /* 0x000fea0003800200 */
.L_x_28:
[----:B------:R-:W2:Y:S01]  /*61a0*/  LDL.LU R3, [R1+0x8] ;  /* 0x0000080001037983 */ /* 0x000ea20000300800 */
[----:B------:R-:W0:Y:S03]  /*61b0*/  LDCU UR4, c[0x0][0x360] ;  /* 0x00006c00ff0477ac */ /* 0x000e260008000800 */
[----:B------:R-:W2:Y:S01]  /*61c0*/  LDL.LU R2, [R1+0x4] ;  /* 0x0000040001027983 */ /* 0x000ea20000300800 */
[----:B------:R-:W1:Y:S03]  /*61d0*/  LDCU.128 UR12, c[0x0][0x400] ;  /* 0x00008000ff0c77ac */ /* 0x000e660008000c00 */
[----:B------:R-:W3:Y:S01]  /*61e0*/  LDL.LU R6, [R1+0xc] ;  /* 0x00000c0001067983 */ /* 0x000ee20000300800 */
[----:B------:R-:W4:Y:S03]  /*61f0*/  LDCU.64 UR6, c[0x0][0x398] ;  /* 0x00007300ff0677ac */ /* 0x000f260008000a00 */
[----:B------:R-:W5:Y:S01]  /*6200*/  LDL.LU R4, [R1+0x10] ;  /* 0x0000100001047983 */ /* 0x000f620000300800 */
[----:B------:R-:W0:Y:S01]  /*6210*/  LDC R0, c[0x0][0x370] ;  /* 0x0000dc00ff007b82 */ /* 0x000e220000000800 */
[----:B------:R-:W4:Y:S01]  /*6220*/  LDCU.64 UR8, c[0x0][0x380] ;  /* 0x00007000ff0877ac */ /* 0x000f220008000a00 */
[----:B-1----:R-:W-:-:S04]  /*6230*/  IMAD R5, R51, UR14, RZ ;  /* 0x0000000e33057c24 */ /* 0x002fc8000f8e02ff */
[----:B------:R-:W-:Y:S01]  /*6240*/  IMAD R5, R50, UR15, R5 ;  /* 0x0000000f32057c24 */ /* 0x000fe2000f8e0205 */
[----:B----4-:R-:W-:-:S04]  /*6250*/  UIMAD UR7, UR7, UR8, URZ ;  /* 0x00000008070772a4 */ /* 0x010fc8000f8e02ff */
[----:B------:R-:W-:Y:S01]  /*6260*/  UIMAD UR7, UR6, UR9, UR7 ;  /* 0x00000009060772a4 */ /* 0x000fe2000f8e0207 */
[----:B0-----:R-:W-:Y:S01]  /*6270*/  IMAD R0, R0, UR4, RZ ;  /* 0x0000000400007c24 */ /* 0x001fe2000f8e02ff */
[----:B------:R-:W-:-:S04]  /*6280*/  UIMAD.WIDE.U32 UR4, UR6, UR8, URZ ;  /* 0x00000008060472a5 */ /* 0x000fc8000f8e00ff */
[----:B------:R-:W-:Y:S01]  /*6290*/  UIADD3 UR7, UPT, UPT, UR5, UR7, URZ ;  /* 0x0000000705077290 */ /* 0x000fe2000fffe0ff */
[----:B--2---:R-:W-:-:S03]  /*62a0*/  IMAD.WIDE.U32 R2, R50, UR14, R2 ;  /* 0x0000000e32027c25 */ /* 0x004fc6000f8e0002 */
[----:B------:R-:W-:-:S04]  /*62b0*/  IADD3 R2, P0, PT, R2, UR12, RZ ;  /* 0x0000000c02027c10 */ /* 0x000fc8000ff1e0ff */
[----:B------:R-:W-:Y:S02]  /*62c0*/  IADD3.X R3, PT, PT, R3, UR13, R5, P0, !PT ;  /* 0x0000000d03037c10 */ /* 0x000fe400087fe405 */
[----:B---3--:R-:W-:Y:S02]  /*62d0*/  IADD3 R6, P0, PT, R0, R6, RZ ;  /* 0x0000000600067210 */ /* 0x008fe40007f1e0ff */
[----:B------:R-:W-:Y:S02]  /*62e0*/  SEL R5, RZ, 0x1, !P1 ;  /* 0x00000001ff057807 */ /* 0x000fe40004800000 */
[----:B-----5:R-:W-:Y:S01]  /*62f0*/  IADD3.X R4, PT, PT, RZ, R4, RZ, P0, !PT ;  /* 0x00000004ff047210 */ /* 0x020fe200007fe4ff */
[----:B------:R0:W-:Y:S01]  /*6300*/  STL [R1+0xc], R6 ;  /* 0x00000c0601007387 */ /* 0x0001e20000100800 */
[----:B------:R-:W-:-:S03]  /*6310*/  ISETP.GE.U32.AND P0, PT, R6, UR4, PT ;  /* 0x0000000406007c0c */ /* 0x000fc6000bf06070 */
[----:B------:R0:W-:Y:S01]  /*6320*/  STG.E.U8 desc[UR10][R2.64], R5 ;  /* 0x0000000502007986 */ /* 0x0001e2000c10110a */
[----:B------:R-:W-:-:S03]  /*6330*/  ISETP.GE.AND.EX P0, PT, R4, UR7, PT, P0 ;  /* 0x0000000704007c0c */ /* 0x000fc6000bf06300 */
[----:B------:R0:W-:Y:S10]  /*6340*/  STL [R1+0x10], R4 ;  /* 0x0000100401007387 */ /* 0x0001f40000100800 */
[----:B0-----:R-:W-:Y:S05]  /*6350*/  @!P0 BRA `(.L_x_115) ;  /* 0xffffff9c007c8947 */ /* 0x001fea000383ffff */
[----:B------:R-:W-:Y:S05]  /*6360*/  EXIT ;  /* 0x000000000000794d */ /* 0x000fea0003800000 */
        .weak           $__internal_0_$__cuda_sm20_div_s64
        .type           $__internal_0_$__cuda_sm20_div_s64,@function
        .size           $__internal_0_$__cuda_sm20_div_s64,($__internal_1_$__cuda_sm20_rem_s64 - $__internal_0_$__cuda_sm20_div_s64)
$__internal_0_$__cuda_sm20_div_s64:
[-C--:B------:R-:W-:Y:S02]  /*6370*/  IADD3 R28, P2, PT, RZ, -R15.reuse, RZ ;  /* 0x8000000fff1c7210 */ /* 0x080fe40007f5e0ff */
[----:B------:R-:W-:Y:S02]  /*6380*/  ISETP.GE.AND P1, PT, R14, RZ, PT ;  /* 0x000000ff0e00720c */ /* 0x000fe40003f26270 */
[----:B------:R-:W-:Y:S01]  /*6390*/  ISETP.GE.AND P4, PT, R16, RZ, PT ;  /* 0x000000ff1000720c */ /* 0x000fe20003f86270 */
[----:B------:R-:W-:Y:S01]  /*63a0*/  IMAD.X R29, RZ, RZ, ~R14, P2 ;  /* 0x000000ffff1d7224 */ /* 0x000fe200010e0e0e */
[----:B------:R-:W-:-:S04]  /*63b0*/  SEL R28, R28, R15, !P1 ;  /* 0x0000000f1c1c7207 */ /* 0x000fc80004800000 */
[----:B------:R-:W-:-:S04]  /*63c0*/  SEL R29, R29, R14, !P1 ;  /* 0x0000000e1d1d7207 */ /* 0x000fc80004800000 */
[----:B------:R-:W0:Y:S02]  /*63d0*/  I2F.U64.RP R30, R28 ;  /* 0x0000001c001e7312 */ /* 0x000e240000309000 */
[----:B0-----:R-:W0:Y:S02]  /*63e0*/  MUFU.RCP R30, R30 ;  /* 0x0000001e001e7308 */ /* 0x001e240000001000 */
[----:B0-----:R-:W-:-:S15]  /*63f0*/  IADD3 R30, PT, PT, R30, 0x1ffffffe, RZ ;  /* 0x1ffffffe1e1e7810 */ /* 0x001fde0007ffe0ff */
[----:B------:R-:W-:-:S15]  /*6400*/  NOP ;  /* 0x0000000000007918 */ /* 0x000fde0000000000 */
[----:B------:R-:W-:-:S15]  /*6410*/  NOP ;  /* 0x0000000000007918 */ /* 0x000fde0000000000 */
[----:B------:R-:W-:-:S15]  /*6420*/  NOP ;  /* 0x0000000000007918 */ /* 0x000fde0000000000 */
[----:B------:R-:W0:Y:S02]  /*6430*/  F2I.U64.TRUNC R30, R30 ;  /* 0x0000001e001e7311 */ /* 0x000e24000020d800 */
[----:B0-----:R-:W-:-:S04]  /*6440*/  IMAD.WIDE.U32 R32, R30, R28, RZ ;  /* 0x0000001c1e207225 */ /* 0x001fc800078e00ff */
[----:B------:R-:W-:Y:S01]  /*6450*/  IMAD R33, R30, R29, R33 ;  /* 0x0000001d1e217224 */ /* 0x000fe200078e0221 */
[----:B------:R-:W-:-:S03]  /*6460*/  IADD3 R45, P1, PT, RZ, -R32, RZ ;  /* 0x80000020ff2d7210 */ /* 0x000fc60007f3e0ff */
[----:B------:R-:W-:Y:S02]  /*6470*/  IMAD R33, R31, R28, R33 ;  /* 0x0000001c1f217224 */ /* 0x000fe400078e0221 */
[----:B------:R-:W-:-:S04]  /*6480*/  IMAD.HI.U32 R32, R30, R45, RZ ;  /* 0x0000002d1e207227 */ /* 0x000fc800078e00ff */
[----:B------:R-:W-:Y:S01]  /*6490*/  IMAD.X R43, RZ, RZ, ~R33, P1 ;  /* 0x000000ffff2b7224 */ /* 0x000fe200008e0e21 */
[----:B------:R-:W-:-:S03]  /*64a0*/  MOV R33, R30 ;  /* 0x0000001e00217202 */ /* 0x000fc60000000f00 */
[----:B------:R-:W-:-:S04]  /*64b0*/  IMAD.WIDE.U32 R32, P1, R30, R43, R32 ;  /* 0x0000002b1e207225 */ /* 0x000fc80007820020 */
[----:B------:R-:W-:-:S04]  /*64c0*/  IMAD.HI.U32 R32, P2, R31, R45, R32 ;  /* 0x0000002d1f207227 */ /* 0x000fc80007840020 */
[CC--:B------:R-:W-:Y:S02]  /*64d0*/  IMAD R33, R31.reuse, R43.reuse, RZ ;  /* 0x0000002b1f217224 */ /* 0x0c0fe400078e02ff */
[----:B------:R-:W-:-:S03]  /*64e0*/  IMAD.HI.U32 R43, R31, R43, RZ ;  /* 0x0000002b1f2b7227 */ /* 0x000fc600078e00ff */
[----:B------:R-:W-:Y:S01]  /*64f0*/  IADD3 R33, P3, PT, R33, R32, RZ ;  /* 0x0000002021217210 */ /* 0x000fe20007f7e0ff */
[----:B------:R-:W-:-:S04]  /*6500*/  IMAD.X R43, R43, 0x1, R31, P1 ;  /* 0x000000012b2b7824 */ /* 0x000fc800008e061f */
[----:B------:R-:W-:Y:S01]  /*6510*/  IMAD.WIDE.U32 R30, R33, R28, RZ ;  /* 0x0000001c211e7225 */ /* 0x000fe200078e00ff */
[----:B------:R-:W-:-:S03]  /*6520*/  IADD3.X R43, PT, PT, RZ, RZ, R43, P3, P2 ;  /* 0x000000ffff2b7210 */ /* 0x000fc60001fe442b */
[----:B------:R-:W-:Y:S01]  /*6530*/  IMAD R32, R33, R29, R31 ;  /* 0x0000001d21207224 */ /* 0x000fe200078e021f */
[----:B------:R-:W-:-:S03]  /*6540*/  IADD3 R31, P1, PT, RZ, -R30, RZ ;  /* 0x8000001eff1f7210 */ /* 0x000fc60007f3e0ff */
[----:B------:R-:W-:Y:S02]  /*6550*/  IMAD R30, R43, R28, R32 ;  /* 0x0000001c2b1e7224 */ /* 0x000fe400078e0220 */
[----:B------:R-:W-:-:S03]  /*6560*/  IMAD.HI.U32 R32, R33, R31, RZ ;  /* 0x0000001f21207227 */ /* 0x000fc600078e00ff */
[----:B------:R-:W-:-:S05]  /*6570*/  IADD3.X R30, PT, PT, RZ, ~R30, RZ, P1, !PT ;  /* 0x8000001eff1e7210 */ /* 0x000fca0000ffe4ff */
[----:B------:R-:W-:-:S04]  /*6580*/  IMAD.WIDE.U32 R32, P1, R33, R30, R32 ;  /* 0x0000001e21207225 */ /* 0x000fc80007820020 */
[C---:B------:R-:W-:Y:S02]  /*6590*/  IMAD R45, R43.reuse, R30, RZ ;  /* 0x0000001e2b2d7224 */ /* 0x040fe400078e02ff */
[----:B------:R-:W-:-:S04]  /*65a0*/  IMAD.HI.U32 R32, P2, R43, R31, R32 ;  /* 0x0000001f2b207227 */ /* 0x000fc80007840020 */
[----:B------:R-:W-:Y:S01]  /*65b0*/  IMAD.HI.U32 R30, R43, R30, RZ ;  /* 0x0000001e2b1e7227 */ /* 0x000fe200078e00ff */
[----:B------:R-:W-:Y:S02]  /*65c0*/  IADD3 R45, P3, PT, R45, R32, RZ ;  /* 0x000000202d2d7210 */ /* 0x000fe40007f7e0ff */
[-C--:B------:R-:W-:Y:S01]  /*65d0*/  IADD3 R32, P5, PT, RZ, -R40.reuse, RZ ;  /* 0x80000028ff207210 */ /* 0x080fe20007fbe0ff */
[----:B------:R-:W-:Y:S01]  /*65e0*/  IMAD.MOV.U32 R31, RZ, RZ, RZ ;  /* 0x000000ffff1f7224 */ /* 0x000fe200078e00ff */
[----:B------:R-:W-:Y:S02]  /*65f0*/  IADD3.X R43, PT, PT, R30, R43, RZ, P1, !PT ;  /* 0x0000002b1e2b7210 */ /* 0x000fe40000ffe4ff */
[----:B------:R-:W-:Y:S01]  /*6600*/  SEL R32, R32, R40, !P4 ;  /* 0x0000002820207207 */ /* 0x000fe20006000000 */
[----:B------:R-:W-:Y:S01]  /*6610*/  IMAD.X R33, RZ, RZ, ~R16, P5 ;  /* 0x000000ffff217224 */ /* 0x000fe200028e0e10 */
[----:B------:R-:W-:-:S03]  /*6620*/  IADD3.X R43, PT, PT, RZ, RZ, R43, P3, P2 ;  /* 0x000000ffff2b7210 */ /* 0x000fc60001fe442b */
[----:B------:R-:W-:Y:S01]  /*6630*/  IMAD.HI.U32 R30, R45, R32, RZ ;  /* 0x000000202d1e7227 */ /* 0x000fe200078e00ff */
[-C--:B------:R-:W-:Y:S02]  /*6640*/  SEL R33, R33, R16.reuse, !P4 ;  /* 0x0000001021217207 */ /* 0x080fe40006000000 */
[----:B------:R-:W-:-:S03]  /*6650*/  LOP3.LUT R16, R14, R16, RZ, 0x3c, !PT ;  /* 0x000000100e107212 */ /* 0x000fc600078e3cff */
[----:B------:R-:W-:-:S04]  /*6660*/  IMAD.WIDE.U32 R30, R45, R33, R30 ;  /* 0x000000212d1e7225 */ /* 0x000fc800078e001e */
[C---:B------:R-:W-:Y:S02]  /*6670*/  IMAD R40, R43.reuse, R33, RZ ;  /* 0x000000212b287224 */ /* 0x040fe400078e02ff */
[----:B------:R-:W-:-:S04]  /*6680*/  IMAD.HI.U32 R30, P1, R43, R32, R30 ;  /* 0x000000202b1e7227 */ /* 0x000fc8000782001e */
[----:B------:R-:W-:Y:S01]  /*6690*/  IMAD.HI.U32 R43, R43, R33, RZ ;  /* 0x000000212b2b7227 */ /* 0x000fe200078e00ff */
[----:B------:R-:W-:-:S04]  /*66a0*/  IADD3 R40, P2, PT, R40, R30, RZ ;  /* 0x0000001e28287210 */ /* 0x000fc80007f5e0ff */
[----:B------:R-:W-:Y:S01]  /*66b0*/  IADD3.X R43, PT, PT, R43, RZ, RZ, P1, !PT ;  /* 0x000000ff2b2b7210 */ /* 0x000fe20000ffe4ff */
[----:B------:R-:W-:-:S04]  /*66c0*/  IMAD.WIDE.U32 R30, R40, R28, RZ ;  /* 0x0000001c281e7225 */ /* 0x000fc800078e00ff */
[----:B------:R-:W-:Y:S01]  /*66d0*/  IMAD.X R43, RZ, RZ, R43, P2 ;  /* 0x000000ffff2b7224 */ /* 0x000fe200010e062b */
[----:B------:R-:W-:Y:S01]  /*66e0*/  IADD3 R32, P1, PT, -R30, R32, RZ ;  /* 0x000000201e207210 */ /* 0x000fe20007f3e1ff */
[----:B------:R-:W-:-:S04]  /*66f0*/  IMAD R30, R40, R29, R31 ;  /* 0x0000001d281e7224 */ /* 0x000fc800078e021f */
[----:B------:R-:W-:-:S05]  /*6700*/  IMAD R30, R43, R28, R30 ;  /* 0x0000001c2b1e7224 */ /* 0x000fca00078e021e */
[----:B------:R-:W-:Y:S02]  /*6710*/  IADD3.X R33, PT, PT, ~R30, R33, RZ, P1, !PT ;  /* 0x000000211e217210 */ /* 0x000fe40000ffe5ff */
[CC--:B------:R-:W-:Y:S02]  /*6720*/  ISETP.GE.U32.AND P1, PT, R32.reuse, R28.reuse, PT ;  /* 0x0000001c2000720c */ /* 0x0c0fe40003f26070 */
[----:B------:R-:W-:Y:S02]  /*6730*/  IADD3 R30, P3, PT, R32, -R28, RZ ;  /* 0x8000001c201e7210 */ /* 0x000fe40007f7e0ff */
[----:B------:R-:W-:-:S04]  /*6740*/  ISETP.GE.U32.AND.EX P1, PT, R33, R29, PT, P1 ;  /* 0x0000001d2100720c */ /* 0x000fc80003f26110 */
[----:B------:R-:W-:Y:S02]  /*6750*/  SEL R32, R30, R32, P1 ;  /* 0x000000201e207207 */ /* 0x000fe40000800000 */
[----:B------:R-:W-:Y:S02]  /*6760*/  IADD3 R30, P4, PT, R40, 0x1, RZ ;  /* 0x00000001281e7810 */ /* 0x000fe40007f9e0ff */
[----:B------:R-:W-:Y:S01]  /*6770*/  ISETP.GE.U32.AND P2, PT, R32, R28, PT ;  /* 0x0000001c2000720c */ /* 0x000fe20003f46070 */
[----:B------:R-:W-:Y:S01]  /*6780*/  IMAD.X R28, R33, 0x1, ~R29, P3 ;  /* 0x00000001211c7824 */ /* 0x000fe200018e0e1d */
[----:B------:R-:W-:Y:S02]  /*6790*/  SEL R30, R30, R40, P1 ;  /* 0x000000281e1e7207 */ /* 0x000fe40000800000 */
[----:B------:R-:W-:Y:S02]  /*67a0*/  IADD3.X R31, PT, PT, RZ, R43, RZ, P4, !PT ;  /* 0x0000002bff1f7210 */ /* 0x000fe400027fe4ff */
[----:B------:R-:W-:-:S02]  /*67b0*/  SEL R28, R28, R33, P1 ;  /* 0x000000211c1c7207 */ /* 0x000fc40000800000 */
[----:B------:R-:W-:Y:S02]  /*67c0*/  SEL R31, R31, R43, P1 ;  /* 0x0000002b1f1f7207 */ /* 0x000fe40000800000 */
[----:B------:R-:W-:Y:S02]  /*67d0*/  IADD3 R32, P3, PT, R30, 0x1, RZ ;  /* 0x000000011e207810 */ /* 0x000fe40007f7e0ff */
[----:B------:R-:W-:Y:S02]  /*67e0*/  ISETP.GE.U32.AND.EX P1, PT, R28, R29, PT, P2 ;  /* 0x0000001d1c00720c */ /* 0x000fe40003f26120 */
[----:B------:R-:W-:Y:S01]  /*67f0*/  ISETP.GE.AND P2, PT, R16, RZ, PT ;  /* 0x000000ff1000720c */ /* 0x000fe20003f46270 */
[----:B------:R-:W-:Y:S01]  /*6800*/  IMAD.X R28, RZ, RZ, R31, P3 ;  /* 0x000000ffff1c7224 */ /* 0x000fe200018e061f */
[----:B------:R-:W-:-:S04]  /*6810*/  SEL R32, R32, R30, P1 ;  /* 0x0000001e20207207 */ /* 0x000fc80000800000 */
[----:B------:R-:W-:Y:S02]  /*6820*/  SEL R28, R28, R31, P1 ;  /* 0x0000001f1c1c7207 */ /* 0x000fe40000800000 */
[----:B------:R-:W-:Y:S02]  /*6830*/  IADD3 R29, P3, PT, RZ, -R32, RZ ;  /* 0x80000020ff1d7210 */ /* 0x000fe40007f7e0ff */
[----:B------:R-:W-:Y:S02]  /*6840*/  ISETP.NE.U32.AND P1, PT, R15, RZ, PT ;  /* 0x000000ff0f00720c */ /* 0x000fe40003f25070 */
[-C--:B------:R-:W-:Y:S02]  /*6850*/  IADD3.X R15, PT, PT, RZ, ~R28.reuse, RZ, P3, !PT ;  /* 0x8000001cff0f7210 */ /* 0x080fe40001ffe4ff */
[----:B------:R-:W-:Y:S01]  /*6860*/  ISETP.NE.AND.EX P1, PT, R14, RZ, PT, P1 ;  /* 0x000000ff0e00720c */ /* 0x000fe20003f25310 */
[----:B------:R-:W-:Y:S01]  /*6870*/  IMAD.MOV.U32 R14, RZ, RZ, R0 ;  /* 0x000000ffff0e7224 */ /* 0x000fe200078e0000 */
[----:B------:R-:W-:-:S02]  /*6880*/  SEL R15, R15, R28, !P2 ;  /* 0x0000001c0f0f7207 */ /* 0x000fc40005000000 */
[----:B------:R-:W-:Y:S02]  /*6890*/  SEL R29, R29, R32, !P2 ;  /* 0x000000201d1d7207 */ /* 0x000fe40005000000 */
[----:B------:R-:W-:Y:S01]  /*68a0*/  SEL R16, R15, 0xffffffff, P1 ;  /* 0xffffffff0f107807 */ /* 0x000fe20000800000 */
[----:B------:R-:W-:Y:S01]  /*68b0*/  HFMA2 R15, -RZ, RZ, 0, 0 ;  /* 0x00000000ff0f7431 */ /* 0x000fe200000001ff */
[----:B------:R-:W-:-:S03]  /*68c0*/  SEL R29, R29, 0xffffffff, P1 ;  /* 0xffffffff1d1d7807 */ /* 0x000fc60000800000 */
[----:B------:R-:W-:Y:S05]  /*68d0*/  RET.REL.NODEC R14 `(_ZN2at6native21col2im_batched_kernelIbEEvlPKT_llllllllllllllPS2_l) ;  /* 0xffffff940ec87950 */ /* 0x000fea0003c3ffff */
        .weak           $__internal_1_$__cuda_sm20_rem_s64
        .type           $__internal_1_$__cuda_sm20_rem_s64,@function
        .size           $__internal_1_$__cuda_sm20_rem_s64,(.L_x_814 - $__internal_1_$__cuda_sm20_rem_s64)
$__internal_1_$__cuda_sm20_rem_s64:
[----:B------:R-:W-:Y:S02]  /*68e0*/  IADD3 R14, P2, PT, RZ, -R16, RZ ;  /* 0x80000010ff0e7210 */ /* 0x000fe40007f5e0ff */
[----:B------:R-:W-:-:S03]  /*68f0*/  ISETP.GE.AND P1, PT, R0, RZ, PT ;  /* 0x000000ff0000720c */ /* 0x000fc60003f26270 */
        /* <DEDUP_REMOVED lines=24> */
[----:B------:R-:W-:Y:S02]  /*6a80*/  IADD3.X R40, PT, PT, RZ, RZ, R40, P3, P2 ;  /* 0x000000ffff287210 */ /* 0x000fe40001fe4428 */
[----:B------:R-:W-:Y:S01]  /*6a90*/  ISETP.GE.AND P2, PT, R37, RZ, PT ;  /* 0x000000ff2500720c */ /* 0x000fe20003f46270 */
[----:B------:R-:W-:Y:S01]  /*6aa0*/  IMAD R30, R31, R15, R29 ;  /* 0x0000000f1f1e7224 */ /* 0x000fe200078e021d */
[----:B------:R-:W-:-:S03]  /*6ab0*/  IADD3 R29, P1, PT, RZ, -R28, RZ ;  /* 0x8000001cff1d7210 */ /* 0x000fc60007f3e0ff */
[----:B------:R-:W-:Y:S02]  /*6ac0*/  IMAD R28, R40, R14, R30 ;  /* 0x0000000e281c7224 */ /* 0x000fe400078e021e */
[----:B------:R-:W-:-:S03]  /*6ad0*/  IMAD.HI.U32 R30, R31, R29, RZ ;  /* 0x0000001d1f1e7227 */ /* 0x000fc600078e00ff */
[----:B------:R-:W-:-:S05]  /*6ae0*/  IADD3.X R28, PT, PT, RZ, ~R28, RZ, P1, !PT ;  /* 0x8000001cff1c7210 */ /* 0x000fca0000ffe4ff */
[----:B------:R-:W-:-:S04]  /*6af0*/  IMAD.WIDE.U32 R30, P1, R31, R28, R30 ;  /* 0x0000001c1f1e7225 */ /* 0x000fc8000782001e */
[----:B------:R-:W-:Y:S01]  /*6b00*/  IMAD.HI.U32 R31, P3, R40, R29, R30 ;  /* 0x0000001d281f7227 */ /* 0x000fe2000786001e */
[----:B------:R-:W-:-:S03]  /*6b10*/  IADD3 R30, P5, PT, RZ, -R33, RZ ;  /* 0x80000021ff1e7210 */ /* 0x000fc60007fbe0ff */
[----:B------:R-:W-:Y:S01]  /*6b20*/  IMAD R29, R40, R28, RZ ;  /* 0x0000001c281d7224 */ /* 0x000fe200078e02ff */
[----:B------:R-:W-:-:S04]  /*6b30*/  SEL R30, R30, R33, !P2 ;  /* 0x000000211e1e7207 */ /* 0x000fc80005000000 */
[----:B------:R-:W-:Y:S01]  /*6b40*/  IADD3 R33, P4, PT, R29, R31, RZ ;  /* 0x0000001f1d217210 */ /* 0x000fe20007f9e0ff */
[----:B------:R-:W-:Y:S02]  /*6b50*/  IMAD.X R31, RZ, RZ, ~R37, P5 ;  /* 0x000000ffff1f7224 */ /* 0x000fe400028e0e25 */
[----:B------:R-:W-:-:S03]  /*6b60*/  IMAD.HI.U32 R29, R40, R28, RZ ;  /* 0x0000001c281d7227 */ /* 0x000fc600078e00ff */
[----:B------:R-:W-:Y:S01]  /*6b70*/  SEL R31, R31, R37, !P2 ;  /* 0x000000251f1f7207 */ /* 0x000fe20005000000 */
[----:B------:R-:W-:Y:S01]  /*6b80*/  IMAD.HI.U32 R28, R33, R30, RZ ;  /* 0x0000001e211c7227 */ /* 0x000fe200078e00ff */
[----:B------:R-:W-:-:S03]  /*6b90*/  IADD3.X R40, PT, PT, R29, R40, RZ, P1, !PT ;  /* 0x000000281d287210 */ /* 0x000fc60000ffe4ff */
[----:B------:R-:W-:Y:S01]  /*6ba0*/  IMAD.MOV.U32 R29, RZ, RZ, RZ ;  /* 0x000000ffff1d7224 */ /* 0x000fe200078e00ff */
[----:B------:R-:W-:Y:S01]  /*6bb0*/  IADD3.X R40, PT, PT, RZ, RZ, R40, P4, P3 ;  /* 0x000000ffff287210 */ /* 0x000fe200027e6428 */
        /* <DEDUP_REMOVED lines=9> */
[----:B------:R-:W-:-:S03]  /*6c50*/  IMAD R33, R33, R15, R29 ;  /* 0x0000000f21217224 */ /* 0x000fc600078e021d */
[-C--:B------:R-:W-:Y:S01]  /*6c60*/  ISETP.GE.U32.AND P1, PT, R28, R14.reuse, PT ;  /* 0x0000000e1c00720c */ /* 0x080fe20003f26070 */
[----:B------:R-:W-:-:S05]  /*6c70*/  IMAD R33, R40, R14, R33 ;  /* 0x0000000e28217224 */ /* 0x000fca00078e0221 */
[----:B------:R-:W-:Y:S01]  /*6c80*/  IADD3.X R31, PT, PT, ~R33, R31, RZ, P3, !PT ;  /* 0x0000001f211f7210 */ /* 0x000fe20001ffe5ff */
[----:B------:R-:W-:Y:S01]  /*6c90*/  HFMA2 R33, -RZ, RZ, 0, 0 ;  /* 0x00000000ff217431 */ /* 0x000fe200000001ff */
[----:B------:R-:W-:Y:S02]  /*6ca0*/  IADD3 R29, P3, PT, R28, -R14, RZ ;  /* 0x8000000e1c1d7210 */ /* 0x000fe40007f7e0ff */
[----:B------:R-:W-:-:S03]  /*6cb0*/  ISETP.GE.U32.AND.EX P1, PT, R31, R15, PT, P1 ;  /* 0x0000000f1f00720c */ /* 0x000fc60003f26110 */
[----:B------:R-:W-:Y:S01]  /*6cc0*/  IMAD.X R30, R31, 0x1, ~R15, P3 ;  /* 0x000000011f1e7824 */ /* 0x000fe200018e0e0f */
[----:B------:R-:W-:-:S04]  /*6cd0*/  SEL R29, R29, R28, P1 ;  /* 0x0000001c1d1d7207 */ /* 0x000fc80000800000 */
[----:B------:R-:W-:Y:S02]  /*6ce0*/  SEL R30, R30, R31, P1 ;  /* 0x0000001f1e1e7207 */ /* 0x000fe40000800000 */
[CC--:B------:R-:W-:Y:S02]  /*6cf0*/  ISETP.GE.U32.AND P1, PT, R29.reuse, R14.reuse, PT ;  /* 0x0000000e1d00720c */ /* 0x0c0fe40003f26070 */
[----:B------:R-:W-:Y:S02]  /*6d00*/  IADD3 R14, P3, PT, R29, -R14, RZ ;  /* 0x8000000e1d0e7210 */ /* 0x000fe40007f7e0ff */
[CC--:B------:R-:W-:Y:S02]  /*6d10*/  ISETP.GE.U32.AND.EX P1, PT, R30.reuse, R15.reuse, PT, P1 ;  /* 0x0000000f1e00720c */ /* 0x0c0fe40003f26110 */
[----:B------:R-:W-:Y:S02]  /*6d20*/  IADD3.X R15, PT, PT, R30, ~R15, RZ, P3, !PT ;  /* 0x8000000f1e0f7210 */ /* 0x000fe40001ffe4ff */
[----:B------:R-:W-:-:S02]  /*6d30*/  SEL R14, R14, R29, P1 ;  /* 0x0000001d0e0e7207 */ /* 0x000fc40000800000 */
[----:B------:R-:W-:Y:S02]  /*6d40*/  SEL R15, R15, R30, P1 ;  /* 0x0000001e0f0f7207 */ /* 0x000fe40000800000 */
[-C--:B------:R-:W-:Y:S02]  /*6d50*/  IADD3 R28, P3, PT, RZ, -R14.reuse, RZ ;  /* 0x8000000eff1c7210 */ /* 0x080fe40007f7e0ff */
[----:B------:R-:W-:Y:S02]  /*6d60*/  ISETP.NE.U32.AND P1, PT, R16, RZ, PT ;  /* 0x000000ff1000720c */ /* 0x000fe40003f25070 */
[----:B------:R-:W-:Y:S01]  /*6d70*/  SEL R28, R28, R14, !P2 ;  /* 0x0000000e1c1c7207 */ /* 0x000fe20005000000 */
[----:B------:R-:W-:Y:S01]  /*6d80*/  IMAD.X R16, RZ, RZ, ~R15, P3 ;  /* 0x000000ffff107224 */ /* 0x000fe200018e0e0f */
[----:B------:R-:W-:-:S04]  /*6d90*/  ISETP.NE.AND.EX P1, PT, R0, RZ, PT, P1 ;  /* 0x000000ff0000720c */ /* 0x000fc80003f25310 */
[----:B------:R-:W-:Y:S02]  /*6da0*/  SEL R0, R16, R15, !P2 ;  /* 0x0000000f10007207 */ /* 0x000fe40005000000 */
[----:B------:R-:W-:Y:S02]  /*6db0*/  SEL R16, R28, 0xffffffff, P1 ;  /* 0xffffffff1c107807 */ /* 0x000fe40000800000 */
[----:B------:R-:W-:Y:S01]  /*6dc0*/  SEL R0, R0, 0xffffffff, P1 ;  /* 0xffffffff00007807 */ /* 0x000fe20000800000 */
[----:B------:R-:W-:Y:S06]  /*6dd0*/  RET.REL.NODEC R32 `(_ZN2at6native21col2im_batched_kernelIbEEvlPKT_llllllllllllllPS2_l) ;  /* 0xffffff9020887950 */ /* 0x000fec0003c3ffff */
.L_x_116:
[----:B------:R-:W-:-:S00]  /*6de0*/  BRA `(.L_x_116) ;  /* 0xfffffffc00fc7947 */ /* 0x000fc0000383ffff */
[----:B------:R-:W-:-:S00]  /*6df0*/  NOP ;  /* 0x0000000000007918 */ /* 0x000fc00000000000 */
        /* <DEDUP_REMOVED lines=8> */
.L_x_814:


//--------------------- .text._ZN2at6native21col2im_batched_kernelIN3c108BFloat16EEEvlPKT_llllllllllllllPS4_l --------------------------
	.section	.text._ZN2at6native21col2im_batched_kernelIN3c108BFloat16EEEvlPKT_llllllllllllllPS4_l,"ax",@progbits
	.align	128
        .global         _ZN2at6native21col2im_batched_kernelIN3c108BFloat16EEEvlPKT_llllllllllllllPS4_l
        .type           _ZN2at6native21col2im_batched_kernelIN3c108BFloat16EEEvlPKT_llllllllllllllPS4_l,@function
        .size           _ZN2at6native21col2im_batched_kernelIN3c108BFloat16EEEvlPKT_llllllllllllllPS4_l,(.L_x_816 - _ZN2at6native21col2im_batched_kernelIN3c108BFloat16EEEvlPKT_llllllllllllllPS4_l)
        .other          _ZN2at6native21col2im_batched_kernelIN3c108BFloat16EEEvlPKT_llllllllllllllPS4_l,@"STO_CUDA_ENTRY STV_DEFAULT"
_ZN2at6native21col2im_batched_kernelIN3c108BFloat16EEEvlPKT_llllllllllllllPS4_l:
.text._ZN2at6native21col2im_batched_kernelIN3c108BFloat16EEEvlPKT_llllllllllllllPS4_l:
[----:B------:R-:W-:Y:S01]  /*0000*/  LDC R1, c[0x0][0x37c] ;  /* 0x0000df00ff017b82 */ /* 0x000fe20000000800 */
[----:B------:R-:W0:Y:S07]  /*0010*/  S2R R2, SR_TID.X ;  /* 0x0000000000027919 */ /* 0x000e2e0000002100 */
[----:B------:R-:W0:Y:S01]  /*0020*/  S2UR UR7, SR_CTAID.X ;  /* 0x00000000000779c3 */ /* 0x000e220000002500 */
[----:B------:R-:W1:Y:S01]  /*0030*/  LDCU.64 UR8, c[0x0][0x398] ;  /* 0x00007300ff0877ac */ /* 0x000e620008000a00 */
[----:B------:R-:W-:Y:S01]  /*0040*/  IMAD.MOV.U32 R3, RZ, RZ, RZ ;  /* 0x000000ffff037224 */ /* 0x000fe200078e00ff */
[----:B------:R-:W1:Y:S05]  /*0050*/  LDCU.64 UR10, c[0x0][0x380] ;  /* 0x00007000ff0a77ac */ /* 0x000e6a0008000a00 */
[----:B------:R-:W0:Y:S01]  /*0060*/  LDC R29, c[0x0][0x360] ;  /* 0x0000d800ff1d7b82 */ /* 0x000e220000000800 */
[----:B-1----:R-:W-:-:S02]  /*0070*/  UIMAD UR6, UR9, UR10, URZ ;  /* 0x0000000a090672a4 */ /* 0x002fc4000f8e02ff */
[----:B------:R-:W-:Y:S02]  /*0080*/  UIMAD.WIDE.U32 UR4, UR8, UR10, URZ ;  /* 0x0000000a080472a5 */ /* 0x000fe4000f8e00ff */
[----:B------:R-:W-:-:S04]  /*0090*/  UIMAD UR6, UR8, UR11, UR6 ;  /* 0x0000000b080672a4 */ /* 0x000fc8000f8e0206 */
[----:B------:R-:W-:Y:S01]  /*00a0*/  UIADD3 UR5, UPT, UPT, UR5, UR6, URZ ;  /* 0x0000000605057290 */ /* 0x000fe2000fffe0ff */
[----:B0-----:R-:W-:-:S03]  /*00b0*/  IMAD.WIDE.U32 R28, R29, UR7, R2 ;  /* 0x000000071d1c7c25 */ /* 0x001fc6000f8e0002 */
[----:B------:R-:W-:-:S04]  /*00c0*/  ISETP.GE.U32.AND P0, PT, R28, UR4, PT ;  /* 0x000000041c007c0c */ /* 0x000fc8000bf06070 */
[----:B------:R-:W-:-:S13]  /*00d0*/  ISETP.GE.AND.EX P0, PT, R29, UR5, PT, P0 ;  /* 0x000000051d007c0c */ /* 0x000fda000bf06300 */
[----:B------:R-:W-:Y:S05]  /*00e0*/  @P0 EXIT ;  /* 0x000000000000094d */ /* 0x000fea0003800000 */
[----:B------:R-:W0:Y:S01]  /*00f0*/  LDC.64 R18, c[0x0][0x3d8] ;  /* 0x0000f600ff127b82 */ /* 0x000e220000000a00 */
[----:B------:R-:W-:Y:S01]  /*0100*/  IMAD.MOV.U32 R0, RZ, RZ, R28 ;  /* 0x000000ffff007224 */ /* 0x000fe200078e001c */
[----:B------:R-:W1:Y:S02]  /*0110*/  LDCU.64 UR10, c[0x0][0x358] ;  /* 0x00006b00ff0a77ac */ /* 0x000e640008000a00 */
[----:B01----:R-:W-:-:S07]  /*0120*/  SHF.L.U64.HI R19, R18, 0x2, R19 ;  /* 0x0000000212137819 */ /* 0x003fce0000010213 */
.L_x_231:
[----:B------:R-:W0:Y:S01]  /*0130*/  LDCU UR4, c[0x0][0x384] ;  /* 0x00007080ff0477ac */ /* 0x000e220008000800 */
[----:B------:R-:W-:Y:S01]  /*0140*/  BSSY.RECONVERGENT B0, `(.L_x_117) ;  /* 0x000002d000007945 */ /* 0x000fe20003800200 */
[----:B0-----:R-:W-:-:S04]  /*0150*/  LOP3.LUT R2, R29, UR4, RZ, 0xfc, !PT ;  /* 0x000000041d027c12 */ /* 0x001fc8000f8efcff */
[----:B------:R-:W-:-:S13]  /*0160*/  ISETP.NE.U32.AND P0, PT, R2, RZ, PT ;  /* 0x000000ff0200720c */ /* 0x000fda0003f05070 */
[----:B------:R-:W-:Y:S05]  /*0170*/  @P0 BRA `(.L_x_118) ;  /* 0x0000000000600947 */ /* 0x000fea0003800000 */
[----:B------:R-:W0:Y:S01]  /*0180*/  LDCU UR4, c[0x0][0x380] ;  /* 0x00007000ff0477ac */ /* 0x000e220008000800 */
[----:B------:R-:W-:Y:S02]  /*0190*/  HFMA2 R17, -RZ, RZ, 0, 0 ;  /* 0x00000000ff117431 */ /* 0x000fe400000001ff */
[----:B------:R-:W-:Y:S01]  /*01a0*/  IMAD.MOV.U32 R27, RZ, RZ, RZ ;  /* 0x000000ffff1b7224 */ /* 0x000fe200078e00ff */
        /* <DEDUP_REMOVED lines=19> */
[----:B------:R-:W-:Y:S01]  /*02e0*/  IMAD R26, R3, UR4, R0 ;  /* 0x00000004031a7c24 */ /* 0x000fe2000f8e0200 */
[----:B------:R-:W-:Y:S06]  /*02f0*/  BRA `(.L_x_119) ;  /* 0x0000000000447947 */ /* 0x000fec0003800000 */
.L_x_118:
[----:B------:R-:W0:Y:S01]  /*0300*/  LDCU.64 UR4, c[0x0][0x380] ;  /* 0x00007000ff0477ac */ /* 0x000e220008000a00 */
[----:B------:R-:W-:Y:S01]  /*0310*/  IMAD.MOV.U32 R68, RZ, RZ, R0 ;  /* 0x000000ffff447224 */ /* 0x000fe200078e0000 */
[----:B------:R-:W-:Y:S01]  /*0320*/  MOV R60, 0x370 ;  /* 0x00000370003c7802 */ /* 0x000fe20000000f00 */
[----:B------:R-:W-:Y:S02]  /*0330*/  IMAD.MOV.U32 R64, RZ, RZ, R29 ;  /* 0x000000ffff407224 */ /* 0x000fe400078e001d */
[----:B0-----:R-:W-:Y:S01]  /*0340*/  IMAD.U32 R62, RZ, RZ, UR4 ;  /* 0x00000004ff3e7e24 */ /* 0x001fe2000f8e00ff */
[----:B------:R-:W-:-:S07]  /*0350*/  MOV R61, UR5 ;  /* 0x00000005003d7c02 */ /* 0x000fce0008000f00 */
[----:B------:R-:W-:Y:S05]  /*0360*/  CALL.REL.NOINC `($__internal_2_$__cuda_sm20_div_s64) ;  /* 0x0000005c00987944 */ /* 0x000fea0003c00000 */
[----:B------:R-:W0:Y:S01]  /*0370*/  LDCU.64 UR4, c[0x0][0x380] ;  /* 0x00007000ff0477ac */ /* 0x000e220008000a00 */
[----:B------:R-:W-:Y:S01]  /*0380*/  IADD3 R3, P0, PT, RZ, -R20, RZ ;  /* 0x80000014ff037210 */ /* 0x000fe20007f1e0ff */
[----:B------:R-:W-:Y:S01]  /*0390*/  IMAD.MOV.U32 R16, RZ, RZ, R20 ;  /* 0x000000ffff107224 */ /* 0x000fe200078e0014 */
[----:B------:R-:W-:Y:S02]  /*03a0*/  MOV R28, R0 ;  /* 0x00000000001c7202 */ /* 0x000fe40000000f00 */
[----:B------:R-:W-:Y:S01]  /*03b0*/  MOV R17, R21 ;  /* 0x0000001500117202 */ /* 0x000fe20000000f00 */
[----:B------:R-:W-:-:S04]  /*03c0*/  IMAD.X R2, RZ, RZ, ~R21, P0 ;  /* 0x000000ffff027224 */ /* 0x000fc800000e0e15 */
[----:B0-----:R-:W-:Y:S02]  /*03d0*/  IMAD R2, R2, UR4, RZ ;  /* 0x0000000402027c24 */ /* 0x001fe4000f8e02ff */
[----:B------:R-:W-:-:S04]  /*03e0*/  IMAD.WIDE.U32 R26, R3, UR4, R28 ;  /* 0x00000004031a7c25 */ /* 0x000fc8000f8e001c */
[----:B------:R-:W-:-:S04]  /*03f0*/  IMAD R3, R3, UR5, R2 ;  /* 0x0000000503037c24 */ /* 0x000fc8000f8e0202 */
[----:B------:R-:W-:-:S07]  /*0400*/  IMAD.IADD R27, R27, 0x1, R3 ;  /* 0x000000011b1b7824 */ /* 0x000fce00078e0203 */
.L_x_119:
[----:B------:R-:W-:Y:S05]  /*0410*/  BSYNC.RECONVERGENT B0 ;  /* 0x0000000000007941 */ /* 0x000fea0003800200 */
.L_x_117:
        /* <DEDUP_REMOVED lines=9> */
[----:B0-----:R-:W-:Y:S01]  /*04b0*/  VIADD R2, R4, 0xffffffe ;  /* 0x0ffffffe04027836 */ /* 0x001fe20000000000 */
[----:B------:R-:W-:-:S05]  /*04c0*/  MOV R4, RZ ;  /* 0x000000ff00047202 */ /* 0x000fca0000000f00 */
        /* <DEDUP_REMOVED lines=13> */
[----:B------:R-:W-:-:S05]  /*05a0*/  @!P2 LOP3.LUT R2, RZ, UR4, RZ, 0x33, !PT ;  /* 0x00000004ff02ac12 */ /* 0x000fca000f8e33ff */
[----:B------:R-:W-:-:S04]  /*05b0*/  IMAD.MOV R3, RZ, RZ, -R2 ;  /* 0x000000ffff037224 */ /* 0x000fc800078e0a02 */
[----:B------:R-:W-:Y:S02]  /*05c0*/  IMAD R14, R3, UR4, R26 ;  /* 0x00000004030e7c24 */ /* 0x000fe4000f8e021a */
[----:B------:R-:W-:Y:S01]  /*05d0*/  IMAD.MOV.U32 R3, RZ, RZ, RZ ;  /* 0x000000ffff037224 */ /* 0x000fe200078e00ff */
[----:B------:R-:W-:Y:S06]  /*05e0*/  BRA `(.L_x_122) ;  /* 0x0000000000447947 */ /* 0x000fec0003800000 */
.L_x_121:
[----:B------:R-:W0:Y:S01]  /*05f0*/  LDCU.64 UR4, c[0x0][0x3a8] ;  /* 0x00007500ff0477ac */ /* 0x000e220008000a00 */
[----:B------:R-:W-:Y:S01]  /*0600*/  IMAD.MOV.U32 R68, RZ, RZ, R26 ;  /* 0x000000ffff447224 */ /* 0x000fe200078e001a */
[----:B------:R-:W-:Y:S01]  /*0610*/  MOV R60, 0x660 ;  /* 0x00000660003c7802 */ /* 0x000fe20000000f00 */
[----:B------:R-:W-:Y:S01]  /*0620*/  IMAD.MOV.U32 R64, RZ, RZ, R27 ;  /* 0x000000ffff407224 */ /* 0x000fe200078e001b */
[----:B0-----:R-:W-:Y:S01]  /*0630*/  MOV R62, UR4 ;  /* 0x00000004003e7c02 */ /* 0x001fe20008000f00 */
[----:B------:R-:W-:-:S07]  /*0640*/  IMAD.U32 R61, RZ, RZ, UR5 ;  /* 0x00000005ff3d7e24 */ /* 0x000fce000f8e00ff */
[----:B------:R-:W-:Y:S05]  /*0650*/  CALL.REL.NOINC `($__internal_2_$__cuda_sm20_div_s64) ;  /* 0x0000005800dc7944 */ /* 0x000fea0003c00000 */
[----:B------:R-:W0:Y:S01]  /*0660*/  LDCU.64 UR4, c[0x0][0x3a8] ;  /* 0x00007500ff0477ac */ /* 0x000e220008000a00 */
[----:B------:R-:W-:-:S04]  /*0670*/  IADD3 R5, P0, PT, RZ, -R20, RZ ;  /* 0x80000014ff057210 */ /* 0x000fc80007f1e0ff */
[----:B------:R-:W-:-:S05]  /*0680*/  IADD3.X R4, PT, PT, RZ, ~R21, RZ, P0, !PT ;  /* 0x80000015ff047210 */ /* 0x000fca00007fe4ff */
[----:B0-----:R-:W-:Y:S02]  /*0690*/  IMAD R4, R4, UR4, RZ ;  /* 0x0000000404047c24 */ /* 0x001fe4000f8e02ff */
[----:B------:R-:W-:-:S04]  /*06a0*/  IMAD.WIDE.U32 R2, R5, UR4, R26 ;  /* 0x0000000405027c25 */ /* 0x000fc8000f8e001a */
[----:B------:R-:W-:Y:S02]  /*06b0*/  IMAD R5, R5, UR5, R4 ;  /* 0x0000000505057c24 */ /* 0x000fe4000f8e0204 */
[----:B------:R-:W-:Y:S01]  /*06c0*/  IMAD.MOV.U32 R14, RZ, RZ, R2 ;  /* 0x000000ffff0e7224 */ /* 0x000fe200078e0002 */
[----:B------:R-:W-:Y:S01]  /*06d0*/  MOV R2, R20 ;  /* 0x0000001400027202 */ /* 0x000fe20000000f00 */
[----:B------:R-:W-:Y:S02]  /*06e0*/  IMAD.IADD R4, R3, 0x1, R5 ;  /* 0x0000000103047824 */ /* 0x000fe400078e0205 */
[----:B------:R-:W-:-:S07]  /*06f0*/  IMAD.MOV.U32 R3, RZ, RZ, R21 ;  /* 0x000000ffff037224 */ /* 0x000fce00078e0015 */
.L_x_122:
[----:B------:R-:W-:Y:S05]  /*0700*/  BSYNC.RECONVERGENT B0 ;  /* 0x0000000000007941 */ /* 0x000fea0003800200 */
.L_x_120:
        /* <DEDUP_REMOVED lines=8> */
[----:B------:R-:W0:Y:S02]  /*0790*/  LDCU UR4, c[0x0][0x3a0] ;  /* 0x00007400ff0477ac */ /* 0x000e240008000800 */
        /* <DEDUP_REMOVED lines=19> */
.L_x_124:
[----:B------:R-:W0:Y:S01]  /*08d0*/  LDCU.64 UR4, c[0x0][0x3a0] ;  /* 0x00007400ff0477ac */ /* 0x000e220008000a00 */
[----:B------:R-:W-:Y:S01]  /*08e0*/  MOV R64, R2 ;  /* 0x0000000200407202 */ /* 0x000fe20000000f00 */
[----:B------:R-:W-:Y:S01]  /*08f0*/  IMAD.MOV.U32 R58, RZ, RZ, R3 ;  /* 0x000000ffff3a7224 */ /* 0x000fe200078e0003 */
[----:B------:R-:W-:Y:S01]  /*0900*/  MOV R46, 0x940 ;  /* 0x00000940002e7802 */ /* 0x000fe20000000f00 */
[----:B0-----:R-:W-:Y:S01]  /*0910*/  IMAD.U32 R59, RZ, RZ, UR4 ;  /* 0x00000004ff3b7e24 */ /* 0x001fe2000f8e00ff */
[----:B------:R-:W-:-:S07]  /*0920*/  MOV R47, UR5 ;  /* 0x00000005002f7c02 */ /* 0x000fce0008000f00 */
[----:B------:R-:W-:Y:S05]  /*0930*/  CALL.REL.NOINC `($__internal_3_$__cuda_sm20_rem_s64) ;  /* 0x0000005c007c7944 */ /* 0x000fea0003c00000 */
[----:B------:R-:W-:Y:S02]  /*0940*/  IMAD.MOV.U32 R2, RZ, RZ, R20 ;  /* 0x000000ffff027224 */ /* 0x000fe400078e0014 */
[----:B------:R-:W-:-:S07]  /*0950*/  IMAD.MOV.U32 R3, RZ, RZ, R21 ;  /* 0x000000ffff037224 */ /* 0x000fce00078e0015 */
.L_x_125:
[----:B------:R-:W-:Y:S05]  /*0960*/  BSYNC.RECONVERGENT B0 ;  /* 0x0000000000007941 */ /* 0x000fea0003800200 */
.L_x_123:
[----:B------:R-:W0:Y:S01]  /*0970*/  LDC.64 R60, c[0x0][0x3a0] ;  /* 0x0000e800ff3c7b82 */ /* 0x000e220000000a00 */
[----:B------:R-:W1:Y:S01]  /*0980*/  LDCU.64 UR4, c[0x0][0x3c0] ;  /* 0x00007800ff0477ac */ /* 0x000e620008000a00 */
[----:B------:R-:W-:Y:S06]  /*0990*/  BSSY.RECONVERGENT B0, `(.L_x_126) ;  /* 0x0000025000007945 */ /* 0x000fec0003800200 */
[----:B------:R-:W0:Y:S01]  /*09a0*/  LDC.64 R6, c[0x0][0x3a8] ;  /* 0x0000ea00ff067b82 */ /* 0x000e220000000a00 */
[----:B-1----:R-:W-:-:S04]  /*09b0*/  IADD3 R12, P1, PT, R2, UR4, RZ ;  /* 0x00000004020c7c10 */ /* 0x002fc8000ff3e0ff */
[----:B------:R-:W-:Y:S01]  /*09c0*/  IADD3.X R13, PT, PT, R3, UR5, RZ, P1, !PT ;  /* 0x00000005030d7c10 */ /* 0x000fe20008ffe4ff */
[-C--:B0-----:R-:W-:Y:S02]  /*09d0*/  IMAD R4, R7, R60.reuse, RZ ;  /* 0x0000003c07047224 */ /* 0x081fe400078e02ff */
[----:B------:R-:W-:-:S04]  /*09e0*/  IMAD.WIDE.U32 R62, R6, R60, RZ ;  /* 0x0000003c063e7225 */ /* 0x000fc800078e00ff */
[----:B------:R-:W-:-:S05]  /*09f0*/  IMAD R61, R6, R61, R4 ;  /* 0x0000003d063d7224 */ /* 0x000fca00078e0204 */
[----:B------:R-:W-:-:S04]  /*0a00*/  IADD3 R61, PT, PT, R63, R61, RZ ;  /* 0x0000003d3f3d7210 */ /* 0x000fc80007ffe0ff */
[----:B------:R-:W-:-:S04]  /*0a10*/  LOP3.LUT R4, R27, R61, RZ, 0xfc, !PT ;  /* 0x0000003d1b047212 */ /* 0x000fc800078efcff */
[----:B------:R-:W-:-:S13]  /*0a20*/  ISETP.NE.U32.AND P0, PT, R4, RZ, PT ;  /* 0x000000ff0400720c */ /* 0x000fda0003f05070 */
[----:B------:R-:W-:Y:S05]  /*0a30*/  @P0 BRA `(.L_x_127) ;  /* 0x0000000000500947 */ /* 0x000fea0003800000 */
[----:B------:R-:W0:Y:S01]  /*0a40*/  I2F.U32.RP R4, R62 ;  /* 0x0000003e00047306 */ /* 0x000e220000209000 */
[----:B------:R-:W-:Y:S01]  /*0a50*/  ISETP.NE.U32.AND P2, PT, R62, RZ, PT ;  /* 0x000000ff3e00720c */ /* 0x000fe20003f45070 */
[----:B------:R-:W-:-:S06]  /*0a60*/  IMAD.MOV.U32 R11, RZ, RZ, RZ ;  /* 0x000000ffff0b7224 */ /* 0x000fcc00078e00ff */
[----:B0-----:R-:W0:Y:S02]  /*0a70*/  MUFU.RCP R4, R4 ;  /* 0x0000000400047308 */ /* 0x001e240000001000 */
[----:B0-----:R-:W-:-:S06]  /*0a80*/  VIADD R2, R4, 0xffffffe ;  /* 0x0ffffffe04027836 */ /* 0x001fcc0000000000 */
[----:B------:R0:W1:Y:S02]  /*0a90*/  F2I.FTZ.U32.TRUNC.NTZ R3, R2 ;  /* 0x0000000200037305 */ /* 0x000064000021f000 */
[----:B0-----:R-:W-:Y:S02]  /*0aa0*/  HFMA2 R2, -RZ, RZ, 0, 0 ;  /* 0x00000000ff027431 */ /* 0x001fe400000001ff */
[----:B-1----:R-:W-:-:S04]  /*0ab0*/  IMAD.MOV R5, RZ, RZ, -R3 ;  /* 0x000000ffff057224 */ /* 0x002fc800078e0a03 */
[----:B------:R-:W-:-:S04]  /*0ac0*/  IMAD R5, R5, R62, RZ ;  /* 0x0000003e05057224 */ /* 0x000fc800078e02ff */
[----:B------:R-:W-:-:S06]  /*0ad0*/  IMAD.HI.U32 R3, R3, R5, R2 ;  /* 0x0000000503037227 */ /* 0x000fcc00078e0002 */
[----:B------:R-:W-:-:S04]  /*0ae0*/  IMAD.HI.U32 R10, R3, R26, RZ ;  /* 0x0000001a030a7227 */ /* 0x000fc800078e00ff */
[----:B------:R-:W-:-:S04]  /*0af0*/  IMAD.MOV R3, RZ, RZ, -R10 ;  /* 0x000000ffff037224 */ /* 0x000fc800078e0a0a */
[----:B------:R-:W-:-:S05]  /*0b00*/  IMAD R3, R62, R3, R26 ;  /* 0x000000033e037224 */ /* 0x000fca00078e021a */
[----:B------:R-:W-:-:S13]  /*0b10*/  ISETP.GE.U32.AND P0, PT, R3, R62, PT ;  /* 0x0000003e0300720c */ /* 0x000fda0003f06070 */
[----:B------:R-:W-:Y:S01]  /*0b20*/  @P0 IMAD.IADD R3, R3, 0x1, -R62 ;  /* 0x0000000103030824 */ /* 0x000fe200078e0a3e */
[----:B------:R-:W-:-:S04]  /*0b30*/  @P0 IADD3 R10, PT, PT, R10, 0x1, RZ ;  /* 0x000000010a0a0810 */ /* 0x000fc80007ffe0ff */
[----:B------:R-:W-:-:S13]  /*0b40*/  ISETP.GE.U32.AND P1, PT, R3, R62, PT ;  /* 0x0000003e0300720c */ /* 0x000fda0003f26070 */
[----:B------:R-:W-:Y:S01]  /*0b50*/  @P1 VIADD R10, R10, 0x1 ;  /* 0x000000010a0a1836 */ /* 0x000fe20000000000 */
[----:B------:R-:W-:Y:S01]  /*0b60*/  @!P2 LOP3.LUT R10, RZ, R62, RZ, 0x33, !PT ;  /* 0x0000003eff0aa212 */ /* 0x000fe200078e33ff */
[----:B------:R-:W-:Y:S06]  /*0b70*/  BRA `(.L_x_128) ;  /* 0x0000000000187947 */ /* 0x000fec0003800000 */
.L_x_127:
[----:B------:R-:W-:Y:S01]  /*0b80*/  MOV R68, R26 ;  /* 0x0000001a00447202 */ /* 0x000fe20000000f00 */
[----:B------:R-:W-:Y:S01]  /*0b90*/  IMAD.MOV.U32 R64, RZ, RZ, R27 ;  /* 0x000000ffff407224 */ /* 0x000fe200078e001b */
[----:B------:R-:W-:-:S07]  /*0ba0*/  MOV R60, 0xbc0 ;  /* 0x00000bc0003c7802 */ /* 0x000fce0000000f00 */
[----:B------:R-:W-:Y:S05]  /*0bb0*/  CALL.REL.NOINC `($__internal_2_$__cuda_sm20_div_s64) ;  /* 0x0000005400847944 */ /* 0x000fea0003c00000 */
[----:B------:R-:W-:Y:S01]  /*0bc0*/  IMAD.MOV.U32 R10, RZ, RZ, R20 ;  /* 0x000000ffff0a7224 */ /* 0x000fe200078e0014 */
[----:B------:R-:W-:-:S07]  /*0bd0*/  MOV R11, R21 ;  /* 0x00000015000b7202 */ /* 0x000fce0000000f00 */
.L_x_128:
[----:B------:R-:W-:Y:S05]  /*0be0*/  BSYNC.RECONVERGENT B0 ;  /* 0x0000000000007941 */ /* 0x000fea0003800200 */
.L_x_126:
[----:B------:R-:W0:Y:S01]  /*0bf0*/  LDCU.64 UR4, c[0x0][0x3b8] ;  /* 0x00007700ff0477ac */ /* 0x000e220008000a00 */
[----:B------:R-:W1:Y:S01]  /*0c00*/  LDC.64 R6, c[0x0][0x3e8] ;  /* 0x0000fa00ff067b82 */ /* 0x000e620000000a00 */
[----:B------:R-:W-:Y:S01]  /*0c10*/  BSSY.RECONVERGENT B0, `(.L_x_129) ;  /* 0x0000034000007945 */ /* 0x000fe20003800200 */
[----:B------:R-:W-:Y:S02]  /*0c20*/  HFMA2 R31, -RZ, RZ, 0, 0 ;  /* 0x00000000ff1f7431 */ /* 0x000fe400000001ff */
[----:B------:R-:W-:Y:S01]  /*0c30*/  IMAD.MOV.U32 R28, RZ, RZ, RZ ;  /* 0x000000ffff1c7224 */ /* 0x000fe200078e00ff */
[----:B0-----:R-:W-:-:S04]  /*0c40*/  UIADD3 UR4, UP0, UPT, UR4, -0x1, URZ ;  /* 0xffffffff04047890 */ /* 0x001fc8000ff1e0ff */
[----:B------:R-:W-:Y:S02]  /*0c50*/  UIADD3.X UR5, UPT, UPT, UR5, -0x1, URZ, UP0, !UPT ;  /* 0xffffffff05057890 */ /* 0x000fe400087fe4ff */
[----:B-1----:R-:W-:-:S04]  /*0c60*/  IMAD.WIDE.U32 R2, R6, UR4, RZ ;  /* 0x0000000406027c25 */ /* 0x002fc8000f8e00ff */
[----:B------:R-:W-:Y:S01]  /*0c70*/  IMAD R4, R6, UR5, RZ ;  /* 0x0000000506047c24 */ /* 0x000fe2000f8e02ff */
[----:B------:R-:W-:-:S03]  /*0c80*/  ISETP.GT.U32.AND P0, PT, R14, R2, PT ;  /* 0x000000020e00720c */ /* 0x000fc60003f04070 */
[----:B------:R-:W-:-:S04]  /*0c90*/  IMAD R5, R7, UR4, R4 ;  /* 0x0000000407057c24 */ /* 0x000fc8000f8e0204 */
[----:B------:R-:W-:-:S05]  /*0ca0*/  IMAD.IADD R5, R3, 0x1, R5 ;  /* 0x0000000103057824 */ /* 0x000fca00078e0205 */
[----:B------:R-:W-:-:S13]  /*0cb0*/  ISETP.GT.AND.EX P0, PT, R15, R5, PT, P0 ;  /* 0x000000050f00720c */ /* 0x000fda0003f04300 */
[----:B------:R-:W-:Y:S05]  /*0cc0*/  @!P0 BRA `(.L_x_130) ;  /* 0x0000000000a08947 */ /* 0x000fea0003800000 */
[----:B------:R-:W0:Y:S01]  /*0cd0*/  LDCU UR4, c[0x0][0x3dc] ;  /* 0x00007b80ff0477ac */ /* 0x000e220008000800 */
[----:B------:R-:W-:Y:S01]  /*0ce0*/  LOP3.LUT R3, RZ, R2, RZ, 0x33, !PT ;  /* 0x00000002ff037212 */ /* 0x000fe200078e33ff */
[----:B------:R-:W-:Y:S01]  /*0cf0*/  BSSY.RECONVERGENT B1, `(.L_x_131) ;  /* 0x0000023000017945 */ /* 0x000fe20003800200 */
[----:B------:R-:W-:Y:S02]  /*0d00*/  LOP3.LUT R5, RZ, R5, RZ, 0x33, !PT ;  /* 0x00000005ff057212 */ /* 0x000fe400078e33ff */
[----:B------:R-:W-:-:S05]  /*0d10*/  IADD3 R68, P0, PT, R3, R14, RZ ;  /* 0x0000000e03447210 */ /* 0x000fca0007f1e0ff */
        /* <DEDUP_REMOVED lines=25> */
.L_x_132:
[----:B------:R-:W0:Y:S01]  /*0eb0*/  LDCU.64 UR4, c[0x0][0x3d8] ;  /* 0x00007b00ff0477ac */ /* 0x000e220008000a00 */
[----:B------:R-:W-:Y:S01]  /*0ec0*/  MOV R60, 0xf00 ;  /* 0x00000f00003c7802 */ /* 0x000fe20000000f00 */
[----:B0-----:R-:W-:Y:S02]  /*0ed0*/  IMAD.U32 R62, RZ, RZ, UR4 ;  /* 0x00000004ff3e7e24 */ /* 0x001fe4000f8e00ff */
[----:B------:R-:W-:-:S07]  /*0ee0*/  IMAD.U32 R61, RZ, RZ, UR5 ;  /* 0x00000005ff3d7e24 */ /* 0x000fce000f8e00ff */
[----:B------:R-:W-:Y:S05]  /*0ef0*/  CALL.REL.NOINC `($__internal_2_$__cuda_sm20_div_s64) ;  /* 0x0000005000b47944 */ /* 0x000fea0003c00000 */
[----:B------:R-:W-:Y:S01]  /*0f00*/  MOV R2, R20 ;  /* 0x0000001400027202 */ /* 0x000fe20000000f00 */
[----:B------:R-:W-:-:S07]  /*0f10*/  IMAD.MOV.U32 R3, RZ, RZ, R21 ;  /* 0x000000ffff037224 */ /* 0x000fce00078e0015 */
.L_x_133:
[----:B------:R-:W-:Y:S05]  /*0f20*/  BSYNC.RECONVERGENT B1 ;  /* 0x0000000000017941 */ /* 0x000fea0003800200 */
.L_x_131:
[----:B------:R-:W-:-:S05]  /*0f30*/  IADD3 R28, P0, PT, R2, 0x1, RZ ;  /* 0x00000001021c7810 */ /* 0x000fca0007f1e0ff */
[----:B------:R-:W-:-:S08]  /*0f40*/  IMAD.X R31, RZ, RZ, R3, P0 ;  /* 0x000000ffff1f7224 */ /* 0x000fd000000e0603 */
.L_x_130:
[----:B------:R-:W-:Y:S05]  /*0f50*/  BSYNC.RECONVERGENT B0 ;  /* 0x0000000000007941 */ /* 0x000fea0003800200 */
.L_x_129:
        /* <DEDUP_REMOVED lines=11> */
[----:B------:R-:W0:Y:S02]  /*1010*/  F2I.FTZ.U32.TRUNC.NTZ R3, R5 ;  /* 0x0000000500037305 */ /* 0x000e24000021f000 */
[----:B0-----:R-:W-:-:S04]  /*1020*/  IMAD.MOV R7, RZ, RZ, -R3 ;  /* 0x000000ffff077224 */ /* 0x001fc800078e0a03 */
        /* <DEDUP_REMOVED lines=8> */
[----:B------:R-:W-:Y:S01]  /*10b0*/  ISETP.GE.U32.AND P1, PT, R3, UR4, PT ;  /* 0x0000000403007c0c */ /* 0x000fe2000bf26070 */
[----:B------:R-:W-:-:S12]  /*10c0*/  IMAD.MOV.U32 R3, RZ, RZ, RZ ;  /* 0x000000ffff037224 */ /* 0x000fd800078e00ff */
[----:B------:R-:W-:Y:S02]  /*10d0*/  @P1 IADD3 R2, PT, PT, R2, 0x1, RZ ;  /* 0x0000000102021810 */ /* 0x000fe40007ffe0ff */
[----:B------:R-:W-:Y:S01]  /*10e0*/  @!P2 LOP3.LUT R2, RZ, UR4, RZ, 0x33, !PT ;  /* 0x00000004ff02ac12 */ /* 0x000fe2000f8e33ff */
[----:B------:R-:W-:Y:S06]  /*10f0*/  BRA `(.L_x_136) ;  /* 0x0000000000247947 */ /* 0x000fec0003800000 */
.L_x_135:
[----:B------:R-:W0:Y:S01]  /*1100*/  LDCU.64 UR4, c[0x0][0x3d8] ;  /* 0x00007b00ff0477ac */ /* 0x000e220008000a00 */
[----:B------:R-:W-:Y:S01]  /*1110*/  IMAD.MOV.U32 R68, RZ, RZ, R14 ;  /* 0x000000ffff447224 */ /* 0x000fe200078e000e */
[----:B------:R-:W-:Y:S01]  /*1120*/  MOV R60, 0x1170 ;  /* 0x00001170003c7802 */ /* 0x000fe20000000f00 */
[----:B------:R-:W-:Y:S01]  /*1130*/  IMAD.MOV.U32 R64, RZ, RZ, R15 ;  /* 0x000000ffff407224 */ /* 0x000fe200078e000f */
[----:B0-----:R-:W-:Y:S01]  /*1140*/  MOV R62, UR4 ;  /* 0x00000004003e7c02 */ /* 0x001fe20008000f00 */
[----:B------:R-:W-:-:S07]  /*1150*/  IMAD.U32 R61, RZ, RZ, UR5 ;  /* 0x00000005ff3d7e24 */ /* 0x000fce000f8e00ff */
[----:B------:R-:W-:Y:S05]  /*1160*/  CALL.REL.NOINC `($__internal_2_$__cuda_sm20_div_s64) ;  /* 0x0000005000187944 */ /* 0x000fea0003c00000 */
[----:B------:R-:W-:Y:S01]  /*1170*/  MOV R2, R20 ;  /* 0x0000001400027202 */ /* 0x000fe20000000f00 */
[----:B------:R-:W-:-:S07]  /*1180*/  IMAD.MOV.U32 R3, RZ, RZ, R21 ;  /* 0x000000ffff037224 */ /* 0x000fce00078e0015 */
.L_x_136:
[----:B------:R-:W-:Y:S05]  /*1190*/  BSYNC.RECONVERGENT B0 ;  /* 0x0000000000007941 */ /* 0x000fea0003800200 */
.L_x_134:
[----:B------:R-:W0:Y:S01]  /*11a0*/  LDCU.64 UR4, c[0x0][0x3b0] ;  /* 0x00007600ff0477ac */ /* 0x000e220008000a00 */
[----:B------:R-:W1:Y:S01]  /*11b0*/  LDC.64 R8, c[0x0][0x3e0] ;  /* 0x0000f800ff087b82 */ /* 0x000e620000000a00 */
[----:B------:R-:W-:Y:S01]  /*11c0*/  IADD3 R33, P0, PT, R2, 0x1, RZ ;  /* 0x0000000102217810 */ /* 0x000fe20007f1e0ff */
[----:B------:R-:W-:Y:S01]  /*11d0*/  BSSY.RECONVERGENT B0, `(.L_x_137) ;  /* 0x000003a000007945 */ /* 0x000fe20003800200 */
[----:B------:R-:W2:Y:S01]  /*11e0*/  LDCU.64 UR6, c[0x0][0x3f8] ;  /* 0x00007f00ff0677ac */ /* 0x000ea20008000a00 */
[----:B------:R-:W-:Y:S02]  /*11f0*/  IMAD.MOV.U32 R30, RZ, RZ, RZ ;  /* 0x000000ffff1e7224 */ /* 0x000fe400078e00ff */
[----:B------:R-:W-:Y:S02]  /*1200*/  IMAD.X R2, RZ, RZ, R3, P0 ;  /* 0x000000ffff027224 */ /* 0x000fe400000e0603 */
[----:B------:R-:W-:Y:S01]  /*1210*/  IMAD.MOV.U32 R35, RZ, RZ, RZ ;  /* 0x000000ffff237224 */ /* 0x000fe200078e00ff */
        /* <DEDUP_REMOVED lines=9> */
[----:B------:R-:W-:-:S04]  /*12b0*/  SEL R32, R2, UR7, P1 ;  /* 0x0000000702207c07 */ /* 0x000fc80008800000 */
        /* <DEDUP_REMOVED lines=33> */
.L_x_140:
[----:B------:R-:W0:Y:S01]  /*14d0*/  LDCU.64 UR4, c[0x0][0x3d0] ;  /* 0x00007a00ff0477ac */ /* 0x000e220008000a00 */
[----:B------:R-:W-:Y:S02]  /*14e0*/  MOV R60, 0x1520 ;  /* 0x00001520003c7802 */ /* 0x000fe40000000f00 */
[----:B0-----:R-:W-:Y:S01]  /*14f0*/  MOV R62, UR4 ;  /* 0x00000004003e7c02 */ /* 0x001fe20008000f00 */
[----:B------:R-:W-:-:S07]  /*1500*/  IMAD.U32 R61, RZ, RZ, UR5 ;  /* 0x00000005ff3d7e24 */ /* 0x000fce000f8e00ff */
[----:B------:R-:W-:Y:S05]  /*1510*/  CALL.REL.NOINC `($__internal_2_$__cuda_sm20_div_s64) ;  /* 0x0000004c002c7944 */ /* 0x000fea0003c00000 */
[----:B------:R-:W-:Y:S01]  /*1520*/  IMAD.MOV.U32 R2, RZ, RZ, R20 ;  /* 0x000000ffff027224 */ /* 0x000fe200078e0014 */
[----:B------:R-:W-:-:S07]  /*1530*/  MOV R3, R21 ;  /* 0x0000001500037202 */ /* 0x000fce0000000f00 */
.L_x_141:
[----:B------:R-:W-:Y:S05]  /*1540*/  BSYNC.RECONVERGENT B1 ;  /* 0x0000000000017941 */ /* 0x000fea0003800200 */
.L_x_139:
[----:B------:R-:W-:-:S05]  /*1550*/  IADD3 R30, P0, PT, R2, 0x1, RZ ;  /* 0x00000001021e7810 */ /* 0x000fca0007f1e0ff */
[----:B------:R-:W-:-:S08]  /*1560*/  IMAD.X R35, RZ, RZ, R3, P0 ;  /* 0x000000ffff237224 */ /* 0x000fd000000e0603 */
.L_x_138:
[----:B------:R-:W-:Y:S05]  /*1570*/  BSYNC.RECONVERGENT B0 ;  /* 0x0000000000007941 */ /* 0x000fea0003800200 */
.L_x_137:
        /* <DEDUP_REMOVED lines=22> */
[----:B------:R-:W-:-:S12]  /*16e0*/  HFMA2 R3, -RZ, RZ, 0, 0 ;  /* 0x00000000ff037431 */ /* 0x000fd800000001ff */
[----:B------:R-:W-:Y:S01]  /*16f0*/  @P1 VIADD R2, R2, 0x1 ;  /* 0x0000000102021836 */ /* 0x000fe20000000000 */
[----:B------:R-:W-:Y:S01]  /*1700*/  @!P2 LOP3.LUT R2, RZ, UR4, RZ, 0x33, !PT ;  /* 0x00000004ff02ac12 */ /* 0x000fe2000f8e33ff */
[----:B------:R-:W-:Y:S06]  /*1710*/  BRA `(.L_x_144) ;  /* 0x0000000000247947 */ /* 0x000fec0003800000 */
.L_x_143:
[----:B------:R-:W0:Y:S01]  /*1720*/  LDCU.64 UR4, c[0x0][0x3d0] ;  /* 0x00007a00ff0477ac */ /* 0x000e220008000a00 */
[----:B------:R-:W-:Y:S01]  /*1730*/  IMAD.MOV.U32 R68, RZ, RZ, R12 ;  /* 0x000000ffff447224 */ /* 0x000fe200078e000c */
[----:B------:R-:W-:Y:S01]  /*1740*/  MOV R60, 0x1790 ;  /* 0x00001790003c7802 */ /* 0x000fe20000000f00 */
[----:B------:R-:W-:Y:S02]  /*1750*/  IMAD.MOV.U32 R64, RZ, RZ, R13 ;  /* 0x000000ffff407224 */ /* 0x000fe400078e000d */
[----:B0-----:R-:W-:Y:S01]  /*1760*/  IMAD.U32 R62, RZ, RZ, UR4 ;  /* 0x00000004ff3e7e24 */ /* 0x001fe2000f8e00ff */
[----:B------:R-:W-:-:S07]  /*1770*/  MOV R61, UR5 ;  /* 0x00000005003d7c02 */ /* 0x000fce0008000f00 */
[----:B------:R-:W-:Y:S05]  /*1780*/  CALL.REL.NOINC `($__internal_2_$__cuda_sm20_div_s64) ;  /* 0x0000004800907944 */ /* 0x000fea0003c00000 */
[----:B------:R-:W-:Y:S01]  /*1790*/  IMAD.MOV.U32 R2, RZ, RZ, R20 ;  /* 0x000000ffff027224 */ /* 0x000fe200078e0014 */
[----:B------:R-:W-:-:S07]  /*17a0*/  MOV R3, R21 ;  /* 0x0000001500037202 */ /* 0x000fce0000000f00 */
.L_x_144:
[----:B------:R-:W-:Y:S05]  /*17b0*/  BSYNC.RECONVERGENT B0 ;  /* 0x0000000000007941 */ /* 0x000fea0003800200 */
.L_x_142:
[----:B------:R-:W0:Y:S01]  /*17c0*/  LDCU.64 UR4, c[0x0][0x3f0] ;  /* 0x00007e00ff0477ac */ /* 0x000e220008000a00 */
[----:B------:R-:W-:Y:S01]  /*17d0*/  IADD3 R37, P0, PT, R2, 0x1, RZ ;  /* 0x0000000102257810 */ /* 0x000fe20007f1e0ff */
[----:B------:R-:W-:Y:S01]  /*17e0*/  BSSY.RECONVERGENT B1, `(.L_x_145) ;  /* 0x0000486000017945 */ /* 0x000fe20003800200 */
[----:B------:R-:W-:-:S03]  /*17f0*/  IMAD.MOV.U32 R36, RZ, RZ, RZ ;  /* 0x000000ffff247224 */ /* 0x000fc600078e00ff */
[----:B------:R-:W-:Y:S01]  /*1800*/  IMAD.X R2, RZ, RZ, R3, P0 ;  /* 0x000000ffff027224 */ /* 0x000fe200000e0603 */
[----:B0-----:R-:W-:-:S04]  /*1810*/  ISETP.LT.U32.AND P0, PT, R37, UR4, PT ;  /* 0x0000000425007c0c */ /* 0x001fc8000bf01070 */
[----:B------:R-:W-:-:S04]  /*1820*/  ISETP.LT.AND.EX P0, PT, R2, UR5, PT, P0 ;  /* 0x0000000502007c0c */ /* 0x000fc8000bf01300 */
[----:B------:R-:W-:Y:S02]  /*1830*/  SEL R37, R37, UR4, P0 ;  /* 0x0000000425257c07 */ /* 0x000fe40008000000 */
[----:B------:R-:W-:Y:S02]  /*1840*/  SEL R34, R2, UR5, P0 ;  /* 0x0000000502227c07 */ /* 0x000fe40008000000 */
[----:B------:R-:W-:-:S04]  /*1850*/  ISETP.GE.U32.AND P0, PT, R30, R37, PT ;  /* 0x000000251e00720c */ /* 0x000fc80003f06070 */
[----:B------:R-:W-:-:S13]  /*1860*/  ISETP.GE.AND.EX P0, PT, R35, R34, PT, P0 ;  /* 0x000000222300720c */ /* 0x000fda0003f06300 */
[----:B------:R-:W-:Y:S05]  /*1870*/  @P0 BRA `(.L_x_146) ;  /* 0x0000004400f00947 */ /* 0x000fea0003800000 */
[----:B------:R-:W0:Y:S01]  /*1880*/  LDC.64 R2, c[0x0][0x3d8] ;  /* 0x0000f600ff027b82 */ /* 0x000e220000000a00 */
[----:B------:R-:W1:Y:S01]  /*1890*/  LDCU.64 UR4, c[0x0][0x3d8] ;  /* 0x00007b00ff0477ac */ /* 0x000e620008000a00 */
[----:B------:R-:W-:Y:S01]  /*18a0*/  IADD3 R41, P0, PT, RZ, -R28, RZ ;  /* 0x8000001cff297210 */ /* 0x000fe20007f1e0ff */
[----:B------:R-:W-:-:S03]  /*18b0*/  IMAD.MOV.U32 R36, RZ, RZ, RZ ;  /* 0x000000ffff247224 */ /* 0x000fc600078e00ff */
[----:B------:R-:W-:Y:S01]  /*18c0*/  IADD3.X R4, PT, PT, RZ, ~R31, RZ, P0, !PT ;  /* 0x8000001fff047210 */ /* 0x000fe200007fe4ff */
[----:B-1----:R-:W-:-:S04]  /*18d0*/  IMAD R5, R31, UR4, RZ ;  /* 0x000000041f057c24 */ /* 0x002fc8000f8e02ff */
[----:B------:R-:W-:Y:S02]  /*18e0*/  IMAD R4, R4, UR4, RZ ;  /* 0x0000000404047c24 */ /* 0x000fe4000f8e02ff */
[C---:B------:R-:W-:Y:S02]  /*18f0*/  IMAD R5, R28.reuse, UR5, R5 ;  /* 0x000000051c057c24 */ /* 0x040fe4000f8e0205 */
[----:B0-----:R-:W-:-:S04]  /*1900*/  IMAD.WIDE.U32 R2, R28, UR4, R2 ;  /* 0x000000041c027c25 */ /* 0x001fc8000f8e0002 */
[C---:B------:R-:W-:Y:S01]  /*1910*/  IMAD.WIDE.U32 R8, R41.reuse, UR4, R14 ;  /* 0x0000000429087c25 */ /* 0x040fe2000f8e000e */
[C---:B------:R-:W-:Y:S02]  /*1920*/  IADD3 R39, P0, PT, R14.reuse, -R2, RZ ;  /* 0x800000020e277210 */ /* 0x040fe40007f1e0ff */
[----:B------:R-:W-:Y:S01]  /*1930*/  IADD3 R38, P1, P2, R14, -UR4, -R2 ;  /* 0x800000040e267c10 */ /* 0x000fe2000fa3e802 */
[----:B------:R-:W-:Y:S02]  /*1940*/  IMAD R41, R41, UR5, R4 ;  /* 0x0000000529297c24 */ /* 0x000fe4000f8e0204 */
[----:B------:R-:W-:-:S03]  /*1950*/  IMAD.IADD R3, R3, 0x1, R5 ;  /* 0x0000000103037824 */ /* 0x000fc600078e0205 */
[----:B------:R-:W-:Y:S01]  /*1960*/  IADD3 R41, PT, PT, R9, R41, RZ ;  /* 0x0000002909297210 */ /* 0x000fe20007ffe0ff */
[C-C-:B------:R-:W-:Y:S01]  /*1970*/  IMAD.X R42, R15.reuse, 0x1, ~R3.reuse, P0 ;  /* 0x000000010f2a7824 */ /* 0x140fe200000e0e03 */
[----:B------:R-:W-:-:S07]  /*1980*/  IADD3.X R40, PT, PT, R15, ~UR5, ~R3, P1, P2 ;  /* 0x800000050f287c10 */ /* 0x000fce0008fe4c03 */
.L_x_230:
        /* <DEDUP_REMOVED lines=25> */
[----:B------:R-:W-:-:S04]  /*1b20*/  IMAD.HI.U32 R3, R3, R5, R2 ;  /* 0x0000000503037227 */ /* 0x000fc800078e0002 */
[----:B------:R-:W-:Y:S02]  /*1b30*/  IMAD.MOV.U32 R5, RZ, RZ, RZ ;  /* 0x000000ffff057224 */ /* 0x000fe400078e00ff */
        /* <DEDUP_REMOVED lines=9> */
.L_x_150:
[----:B------:R-:W0:Y:S01]  /*1bd0*/  LDCU.64 UR4, c[0x0][0x3e0] ;  /* 0x00007c00ff0477ac */ /* 0x000e220008000a00 */
[----:B------:R-:W-:Y:S01]  /*1be0*/  IMAD.MOV.U32 R64, RZ, RZ, R6 ;  /* 0x000000ffff407224 */ /* 0x000fe200078e0006 */
[----:B------:R-:W-:Y:S01]  /*1bf0*/  MOV R46, 0x1c40 ;  /* 0x00001c40002e7802 */ /* 0x000fe20000000f00 */
[----:B------:R-:W-:Y:S01]  /*1c00*/  IMAD.MOV.U32 R58, RZ, RZ, R43 ;  /* 0x000000ffff3a7224 */ /* 0x000fe200078e002b */
[----:B0-----:R-:W-:Y:S01]  /*1c10*/  MOV R59, UR4 ;  /* 0x00000004003b7c02 */ /* 0x001fe20008000f00 */
[----:B------:R-:W-:-:S07]  /*1c20*/  IMAD.U32 R47, RZ, RZ, UR5 ;  /* 0x00000005ff2f7e24 */ /* 0x000fce000f8e00ff */
[----:B------:R-:W-:Y:S05]  /*1c30*/  CALL.REL.NOINC `($__internal_3_$__cuda_sm20_rem_s64) ;  /* 0x0000004800bc7944 */ /* 0x000fea0003c00000 */
[----:B------:R-:W-:Y:S01]  /*1c40*/  MOV R4, R20 ;  /* 0x0000001400047202 */ /* 0x000fe20000000f00 */
[----:B------:R-:W-:-:S07]  /*1c50*/  IMAD.MOV.U32 R5, RZ, RZ, R21 ;  /* 0x000000ffff057224 */ /* 0x000fce00078e0015 */
.L_x_151:
[----:B------:R-:W-:Y:S05]  /*1c60*/  BSYNC.RECONVERGENT B2 ;  /* 0x0000000000027941 */ /* 0x000fea0003800200 */
.L_x_149:
        /* <DEDUP_REMOVED lines=36> */
.L_x_157:
[----:B------:R-:W0:Y:S01]  /*1eb0*/  LDCU.64 UR4, c[0x0][0x3e8] ;  /* 0x00007d00ff0477ac */ /* 0x000e220008000a00 */
[----:B------:R-:W-:Y:S01]  /*1ec0*/  IMAD.MOV.U32 R64, RZ, RZ, R8 ;  /* 0x000000ffff407224 */ /* 0x000fe200078e0008 */
[----:B------:R-:W-:Y:S01]  /*1ed0*/  MOV R46, 0x1f20 ;  /* 0x00001f20002e7802 */ /* 0x000fe20000000f00 */
[----:B------:R-:W-:Y:S01]  /*1ee0*/  IMAD.MOV.U32 R58, RZ, RZ, R41 ;  /* 0x000000ffff3a7224 */ /* 0x000fe200078e0029 */
[----:B0-----:R-:W-:Y:S01]  /*1ef0*/  MOV R59, UR4 ;  /* 0x00000004003b7c02 */ /* 0x001fe20008000f00 */
[----:B------:R-:W-:-:S07]  /*1f00*/  IMAD.U32 R47, RZ, RZ, UR5 ;  /* 0x00000005ff2f7e24 */ /* 0x000fce000f8e00ff */
[----:B------:R-:W-:Y:S05]  /*1f10*/  CALL.REL.NOINC `($__internal_3_$__cuda_sm20_rem_s64) ;  /* 0x0000004800047944 */ /* 0x000fea0003c00000 */
[----:B------:R-:W-:-:S04]  /*1f20*/  ISETP.NE.U32.AND P1, PT, R20, RZ, PT ;  /* 0x000000ff1400720c */ /* 0x000fc80003f25070 */
[----:B------:R-:W-:-:S13]  /*1f30*/  ISETP.NE.AND.EX P1, PT, R21, RZ, PT, P1 ;  /* 0x000000ff1500720c */ /* 0x000fda0003f25310 */
.L_x_158:
[----:B------:R-:W-:Y:S05]  /*1f40*/  BSYNC.RECONVERGENT B4 ;  /* 0x0000000000047941 */ /* 0x000fea0003800200 */
.L_x_156:
        /* <DEDUP_REMOVED lines=27> */
.L_x_160:
        /* <DEDUP_REMOVED lines=9> */
.L_x_161:
[----:B------:R-:W-:Y:S05]  /*2190*/  BSYNC.RECONVERGENT B4 ;  /* 0x0000000000047941 */ /* 0x000fea0003800200 */
.L_x_159:
        /* <DEDUP_REMOVED lines=26> */
.L_x_163:
[----:B------:R-:W0:Y:S01]  /*2340*/  LDCU.64 UR4, c[0x0][0x3e8] ;  /* 0x00007d00ff0477ac */ /* 0x000e220008000a00 */
[----:B------:R-:W-:Y:S01]  /*2350*/  IMAD.MOV.U32 R68, RZ, RZ, R8 ;  /* 0x000000ffff447224 */ /* 0x000fe200078e0008 */
[----:B------:R-:W-:Y:S01]  /*2360*/  MOV R60, 0x23b0 ;  /* 0x000023b0003c7802 */ /* 0x000fe20000000f00 */
[----:B------:R-:W-:Y:S02]  /*2370*/  IMAD.MOV.U32 R64, RZ, RZ, R41 ;  /* 0x000000ffff407224 */ /* 0x000fe400078e0029 */
[----:B0-----:R-:W-:Y:S01]  /*2380*/  IMAD.U32 R62, RZ, RZ, UR4 ;  /* 0x00000004ff3e7e24 */ /* 0x001fe2000f8e00ff */
[----:B------:R-:W-:-:S07]  /*2390*/  MOV R61, UR5 ;  /* 0x00000005003d7c02 */ /* 0x000fce0008000f00 */
[----:B------:R-:W-:Y:S05]  /*23a0*/  CALL.REL.NOINC `($__internal_2_$__cuda_sm20_div_s64) ;  /* 0x0000003c00887944 */ /* 0x000fea0003c00000 */
.L_x_164:
[----:B------:R-:W-:Y:S05]  /*23b0*/  BSYNC.RECONVERGENT B4 ;  /* 0x0000000000047941 */ /* 0x000fea0003800200 */
.L_x_162:
[----:B------:R-:W0:Y:S01]  /*23c0*/  LDCU.128 UR4, c[0x0][0x3b0] ;  /* 0x00007600ff0477ac */ /* 0x000e220008000c00 */
[----:B------:R-:W1:Y:S01]  /*23d0*/  LDCU.128 UR12, c[0x0][0x3f0] ;  /* 0x00007e00ff0c77ac */ /* 0x000e620008000c00 */
[----:B0-----:R-:W-:Y:S02]  /*23e0*/  IMAD R23, R11, UR4, RZ ;  /* 0x000000040b177c24 */ /* 0x001fe4000f8e02ff */
[----:B------:R-:W-:-:S04]  /*23f0*/  IMAD.WIDE.U32 R2, R10, UR4, R2 ;  /* 0x000000040a027c25 */ /* 0x000fc8000f8e0002 */
[----:B------:R-:W-:Y:S01]  /*2400*/  IMAD R23, R10, UR5, R23 ;  /* 0x000000050a177c24 */ /* 0x000fe2000f8e0217 */
[----:B------:R-:W0:Y:S01]  /*2410*/  LDCU.64 UR4, c[0x0][0x390] ;  /* 0x00007200ff0477ac */ /* 0x000e220008000a00 */
[----:B------:R-:W-:-:S04]  /*2420*/  IMAD.WIDE.U32 R20, R2, UR6, R20 ;  /* 0x0000000602147c25 */ /* 0x000fc8000f8e0014 */
[----:B------:R-:W-:-:S04]  /*2430*/  IMAD.IADD R3, R3, 0x1, R23 ;  /* 0x0000000103037824 */ /* 0x000fc800078e0217 */
[----:B------:R-:W-:-:S04]  /*2440*/  IMAD R3, R3, UR6, RZ ;  /* 0x0000000603037c24 */ /* 0x000fc8000f8e02ff */
[----:B------:R-:W-:Y:S01]  /*2450*/  IMAD R3, R2, UR7, R3 ;  /* 0x0000000702037c24 */ /* 0x000fe2000f8e0203 */
[----:B------:R-:W2:Y:S04]  /*2460*/  LDCU.64 UR6, c[0x0][0x388] ;  /* 0x00007100ff0677ac */ /* 0x000ea80008000a00 */
[----:B------:R-:W-:Y:S01]  /*2470*/  IADD3 R2, PT, PT, R21, R3, RZ ;  /* 0x0000000315027210 */ /* 0x000fe20007ffe0ff */
[----:B------:R-:W-:Y:S02]  /*2480*/  IMAD.MOV.U32 R3, RZ, RZ, R35 ;  /* 0x000000ffff037224 */ /* 0x000fe400078e0023 */
[----:B0-----:R-:W-:Y:S02]  /*2490*/  IMAD R25, R17, UR4, RZ ;  /* 0x0000000411197c24 */ /* 0x001fe4000f8e02ff */
[----:B-1----:R-:W-:-:S02]  /*24a0*/  IMAD R21, R2, UR12, RZ ;  /* 0x0000000c02157c24 */ /* 0x002fc4000f8e02ff */
[----:B------:R-:W-:Y:S02]  /*24b0*/  IMAD.MOV.U32 R2, RZ, RZ, R30 ;  /* 0x000000ffff027224 */ /* 0x000fe400078e001e */
[C---:B------:R-:W-:Y:S02]  /*24c0*/  IMAD R23, R20.reuse, UR13, R21 ;  /* 0x0000000d14177c24 */ /* 0x040fe4000f8e0215 */
[----:B------:R-:W-:Y:S01]  /*24d0*/  IMAD.WIDE.U32 R2, R20, UR12, R2 ;  /* 0x0000000c14027c25 */ /* 0x000fe2000f8e0002 */
[----:B------:R-:W-:-:S03]  /*24e0*/  MOV R20, R28 ;  /* 0x0000001c00147202 */ /* 0x000fc60000000f00 */
[----:B------:R-:W-:Y:S02]  /*24f0*/  IMAD.MOV.U32 R21, RZ, RZ, R31 ;  /* 0x000000ffff157224 */ /* 0x000fe400078e001f */
[C---:B------:R-:W-:Y:S02]  /*2500*/  IMAD R25, R16.reuse, UR5, R25 ;  /* 0x0000000510197c24 */ /* 0x040fe4000f8e0219 */
[----:B------:R-:W-:-:S04]  /*2510*/  IMAD.WIDE.U32 R20, R16, UR4, R20 ;  /* 0x0000000410147c25 */ /* 0x000fc8000f8e0014 */
[----:B------:R-:W-:Y:S01]  /*2520*/  IMAD.IADD R3, R3, 0x1, R23 ;  /* 0x0000000103037824 */ /* 0x000fe200078e0217 */
[----:B------:R-:W-:-:S03]  /*2530*/  IADD3 R21, PT, PT, R21, R25, RZ ;  /* 0x0000001915157210 */ /* 0x000fc60007ffe0ff */
[----:B------:R-:W-:Y:S02]  /*2540*/  IMAD R3, R3, UR14, RZ ;  /* 0x0000000e03037c24 */ /* 0x000fe4000f8e02ff */
[----:B------:R-:W-:-:S04]  /*2550*/  IMAD.WIDE.U32 R20, R2, UR14, R20 ;  /* 0x0000000e02147c25 */ /* 0x000fc8000f8e0014 */
[----:B------:R-:W-:Y:S01]  /*2560*/  IMAD R3, R2, UR15, R3 ;  /* 0x0000000f02037c24 */ /* 0x000fe2000f8e0203 */
[----:B--2---:R-:W-:-:S03]  /*2570*/  LEA R2, P1, R20, UR6, 0x1 ;  /* 0x0000000614027c11 */ /* 0x004fc6000f8208ff */
[----:B------:R-:W-:-:S05]  /*2580*/  IMAD.IADD R3, R21, 0x1, R3 ;  /* 0x0000000115037824 */ /* 0x000fca00078e0203 */
[----:B------:R-:W-:-:S05]  /*2590*/  LEA.HI.X R3, R20, UR7, R3, 0x1, P1 ;  /* 0x0000000714037c11 */ /* 0x000fca00088f0c03 */
[----:B------:R-:W2:Y:S02]  /*25a0*/  LDG.E.U16 R2, desc[UR10][R2.64] ;  /* 0x0000000a02027981 */ /* 0x000ea4000c1e1500 */
[----:B--2---:R-:W-:-:S04]  /*25b0*/  IMAD.U32 R21, R2, 0x10000, RZ ;  /* 0x0001000002157824 */ /* 0x004fc800078e00ff */
[----:B------:R-:W-:-:S07]  /*25c0*/  FADD.FTZ R36, R36, R21 ;  /* 0x0000001524247221 */ /* 0x000fce0000010000 */
.L_x_155:
[----:B------:R-:W-:Y:S05]  /*25d0*/  BSYNC.RECONVERGENT B3 ;  /* 0x0000000000037941 */ /* 0x000fea0003800200 */
.L_x_154:
[C---:B------:R-:W-:Y:S02]  /*25e0*/  IADD3 R2, PT, PT, -R28.reuse, R33, RZ ;  /* 0x000000211c027210 */ /* 0x040fe40007ffe1ff */
[----:B------:R-:W-:Y:S02]  /*25f0*/  IADD3 R44, P2, PT, R28, 0x1, RZ ;  /* 0x000000011c2c7810 */ /* 0x000fe40007f5e0ff */
[----:B------:R-:W-:-:S03]  /*2600*/  LOP3.LUT R2, R2, 0x3, RZ, 0xc0, !PT ;  /* 0x0000000302027812 */ /* 0x000fc600078ec0ff */
[----:B------:R-:W-:Y:S01]  /*2610*/  IMAD.X R45, RZ, RZ, R31, P2 ;  /* 0x000000ffff2d7224 */ /* 0x000fe200010e061f */
        /* <DEDUP_REMOVED lines=31> */
.L_x_168:
        /* <DEDUP_REMOVED lines=9> */
.L_x_169:
[----:B------:R-:W-:Y:S05]  /*28a0*/  BSYNC.RECONVERGENT B4 ;  /* 0x0000000000047941 */ /* 0x000fea0003800200 */
.L_x_167:
        /* <DEDUP_REMOVED lines=27> */
.L_x_171:
        /* <DEDUP_REMOVED lines=9> */
.L_x_172:
[----:B------:R-:W-:Y:S05]  /*2af0*/  BSYNC.RECONVERGENT B4 ;  /* 0x0000000000047941 */ /* 0x000fea0003800200 */
.L_x_170:
        /* <DEDUP_REMOVED lines=26> */
.L_x_174:
[----:B------:R-:W0:Y:S01]  /*2ca0*/  LDCU.64 UR4, c[0x0][0x3e8] ;  /* 0x00007d00ff0477ac */ /* 0x000e220008000a00 */
[----:B------:R-:W-:Y:S01]  /*2cb0*/  IMAD.MOV.U32 R68, RZ, RZ, R39 ;  /* 0x000000ffff447224 */ /* 0x000fe200078e0027 */
[----:B------:R-:W-:Y:S01]  /*2cc0*/  MOV R60, 0x2d10 ;  /* 0x00002d10003c7802 */ /* 0x000fe20000000f00 */
[----:B------:R-:W-:Y:S02]  /*2cd0*/  IMAD.MOV.U32 R64, RZ, RZ, R42 ;  /* 0x000000ffff407224 */ /* 0x000fe400078e002a */
[----:B0-----:R-:W-:Y:S01]  /*2ce0*/  IMAD.U32 R62, RZ, RZ, UR4 ;  /* 0x00000004ff3e7e24 */ /* 0x001fe2000f8e00ff */
[----:B------:R-:W-:-:S07]  /*2cf0*/  MOV R61, UR5 ;  /* 0x00000005003d7c02 */ /* 0x000fce0008000f00 */
[----:B------:R-:W-:Y:S05]  /*2d00*/  CALL.REL.NOINC `($__internal_2_$__cuda_sm20_div_s64) ;  /* 0x0000003400307944 */ /* 0x000fea0003c00000 */
.L_x_175:
[----:B------:R-:W-:Y:S05]  /*2d10*/  BSYNC.RECONVERGENT B4 ;  /* 0x0000000000047941 */ /* 0x000fea0003800200 */
.L_x_173:
        /* <DEDUP_REMOVED lines=33> */
.L_x_166:
[----:B------:R-:W-:Y:S05]  /*2f30*/  BSYNC.RECONVERGENT B3 ;  /* 0x0000000000037941 */ /* 0x000fea0003800200 */
.L_x_165:
[----:B------:R-:W-:Y:S02]  /*2f40*/  IADD3 R2, PT, PT, -R28, R33, RZ ;  /* 0x000000211c027210 */ /* 0x000fe40007ffe1ff */
[----:B------:R-:W-:Y:S02]  /*2f50*/  ISETP.NE.U32.AND P0, PT, R4, RZ, PT ;  /* 0x000000ff0400720c */ /* 0x000fe40003f05070 */
[----:B------:R-:W-:Y:S02]  /*2f60*/  LOP3.LUT R2, R2, 0x3, RZ, 0xc0, !PT ;  /* 0x0000000302027812 */ /* 0x000fe400078ec0ff */
[----:B------:R-:W-:Y:S02]  /*2f70*/  IADD3 R3, P2, PT, R28, 0x2, RZ ;  /* 0x000000021c037810 */ /* 0x000fe40007f5e0ff */
        /* <DEDUP_REMOVED lines=35> */
.L_x_177:
[----:B------:R-:W0:Y:S01]  /*31b0*/  LDCU.64 UR4, c[0x0][0x3e8] ;  /* 0x00007d00ff0477ac */ /* 0x000e220008000a00 */
[----:B------:R-:W-:Y:S02]  /*31c0*/  MOV R64, R38 ;  /* 0x0000002600407202 */ /* 0x000fe40000000f00 */
[----:B------:R-:W-:Y:S02]  /*31d0*/  MOV R58, R40 ;  /* 0x00000028003a7202 */ /* 0x000fe40000000f00 */
[----:B------:R-:W-:Y:S01]  /*31e0*/  MOV R46, 0x3220 ;  /* 0x00003220002e7802 */ /* 0x000fe20000000f00 */
[----:B0-----:R-:W-:Y:S02]  /*31f0*/  IMAD.U32 R59, RZ, RZ, UR4 ;  /* 0x00000004ff3b7e24 */ /* 0x001fe4000f8e00ff */
[----:B------:R-:W-:-:S07]  /*3200*/  IMAD.U32 R47, RZ, RZ, UR5 ;  /* 0x00000005ff2f7e24 */ /* 0x000fce000f8e00ff */
[----:B------:R-:W-:Y:S05]  /*3210*/  CALL.REL.NOINC `($__internal_3_$__cuda_sm20_rem_s64) ;  /* 0x0000003400447944 */ /* 0x000fea0003c00000 */
[----:B------:R-:W-:-:S04]  /*3220*/  ISETP.NE.U32.AND P0, PT, R20, RZ, PT ;  /* 0x000000ff1400720c */ /* 0x000fc80003f05070 */
[----:B------:R-:W-:-:S13]  /*3230*/  ISETP.NE.AND.EX P0, PT, R21, RZ, PT, P0 ;  /* 0x000000ff1500720c */ /* 0x000fda0003f05300 */
.L_x_178:
[----:B------:R-:W-:Y:S05]  /*3240*/  BSYNC.RECONVERGENT B3 ;  /* 0x0000000000037941 */ /* 0x000fea0003800200 */
.L_x_176:
        /* <DEDUP_REMOVED lines=29> */
.L_x_180:
        /* <DEDUP_REMOVED lines=9> */
.L_x_181:
[----:B------:R-:W-:Y:S05]  /*34b0*/  BSYNC.RECONVERGENT B3 ;  /* 0x0000000000037941 */ /* 0x000fea0003800200 */
.L_x_179:
        /* <DEDUP_REMOVED lines=24> */
[----:B------:R-:W-:Y:S01]  /*3640*/  @!P2 LOP3.LUT R20, RZ, UR4, RZ, 0x33, !PT ;  /* 0x00000004ff14ac12 */ /* 0x000fe2000f8e33ff */
[----:B------:R-:W-:Y:S06]  /*3650*/  BRA `(.L_x_184) ;  /* 0x00000000001c7947 */ /* 0x000fec0003800000 */
.L_x_183:
[----:B------:R-:W0:Y:S01]  /*3660*/  LDCU.64 UR4, c[0x0][0x3e8] ;  /* 0x00007d00ff0477ac */ /* 0x000e220008000a00 */
[----:B------:R-:W-:Y:S01]  /*3670*/  IMAD.MOV.U32 R68, RZ, RZ, R38 ;  /* 0x000000ffff447224 */ /* 0x000fe200078e0026 */
[----:B------:R-:W-:Y:S02]  /*3680*/  MOV R64, R40 ;  /* 0x0000002800407202 */ /* 0x000fe40000000f00 */
[----:B------:R-:W-:Y:S02]  /*3690*/  MOV R60, 0x36d0 ;  /* 0x000036d0003c7802 */ /* 0x000fe40000000f00 */
[----:B0-----:R-:W-:Y:S01]  /*36a0*/  MOV R62, UR4 ;  /* 0x00000004003e7c02 */ /* 0x001fe20008000f00 */
[----:B------:R-:W-:-:S07]  /*36b0*/  IMAD.U32 R61, RZ, RZ, UR5 ;  /* 0x00000005ff3d7e24 */ /* 0x000fce000f8e00ff */
[----:B------:R-:W-:Y:S05]  /*36c0*/  CALL.REL.NOINC `($__internal_2_$__cuda_sm20_div_s64) ;  /* 0x0000002800c07944 */ /* 0x000fea0003c00000 */
.L_x_184:
[----:B------:R-:W-:Y:S05]  /*36d0*/  BSYNC.RECONVERGENT B3 ;  /* 0x0000000000037941 */ /* 0x000fea0003800200 */
.L_x_182:
        /* <DEDUP_REMOVED lines=12> */
[----:B0-----:R-:W-:Y:S01]  /*37a0*/  IMAD R25, R17, UR4, RZ ;  /* 0x0000000411197c24 */ /* 0x001fe2000f8e02ff */
[----:B------:R-:W-:-:S03]  /*37b0*/  MOV R3, R35 ;  /* 0x0000002300037202 */ /* 0x000fc60000000f00 */
[----:B-1----:R-:W-:Y:S02]  /*37c0*/  IMAD R21, R2, UR12, RZ ;  /* 0x0000000c02157c24 */ /* 0x002fe4000f8e02ff */
[----:B------:R-:W-:Y:S02]  /*37d0*/  IMAD.MOV.U32 R2, RZ, RZ, R30 ;  /* 0x000000ffff027224 */ /* 0x000fe400078e001e */
[C---:B------:R-:W-:Y:S01]  /*37e0*/  IMAD R23, R20.reuse, UR13, R21 ;  /* 0x0000000d14177c24 */ /* 0x040fe2000f8e0215 */
[----:B------:R-:W-:Y:S01]  /*37f0*/  MOV R21, R31 ;  /* 0x0000001f00157202 */ /* 0x000fe20000000f00 */
[----:B------:R-:W-:-:S04]  /*3800*/  IMAD.WIDE.U32 R2, R20, UR12, R2 ;  /* 0x0000000c14027c25 */ /* 0x000fc8000f8e0002 */
        /* <DEDUP_REMOVED lines=12> */
[----:B--2---:R-:W-:-:S05]  /*38d0*/  SHF.L.U32 R21, R2, 0x10, RZ ;  /* 0x0000001002157819 */ /* 0x004fca00000006ff */
[----:B------:R-:W-:-:S07]  /*38e0*/  FADD.FTZ R36, R36, R21 ;  /* 0x0000001524247221 */ /* 0x000fce0000010000 */
.L_x_153:
[----:B------:R-:W-:Y:S05]  /*38f0*/  BSYNC.RECONVERGENT B2 ;  /* 0x0000000000027941 */ /* 0x000fea0003800200 */
.L_x_152:
        /* <DEDUP_REMOVED lines=9> */
[----:B------:R-:W1:Y:S01]  /*3990*/  LDCU.64 UR4, c[0x0][0x3d8] ;  /* 0x00007b00ff0477ac */ /* 0x000e620008000a00 */
[----:B------:R-:W-:Y:S01]  /*39a0*/  MOV R50, R44 ;  /* 0x0000002c00327202 */ /* 0x000fe20000000f00 */
[----:B------:R-:W-:Y:S01]  /*39b0*/  IMAD.MOV.U32 R55, RZ, RZ, R15 ;  /* 0x000000ffff377224 */ /* 0x000fe200078e000f */
[----:B------:R-:W-:Y:S01]  /*39c0*/  MOV R54, R14 ;  /* 0x0000000e00367202 */ /* 0x000fe20000000f00 */
[----:B------:R-:W-:Y:S01]  /*39d0*/  IMAD.X R65, RZ, RZ, R45, P1 ;  /* 0x000000ffff417224 */ /* 0x000fe200008e062d */
[----:B------:R-:W-:Y:S01]  /*39e0*/  IADD3.X R63, PT, PT, RZ, R45, RZ, P0, !PT ;  /* 0x0000002dff3f7210 */ /* 0x000fe200007fe4ff */
[----:B0-----:R-:W-:-:S02]  /*39f0*/  IMAD R21, R17, UR6, RZ ;  /* 0x0000000611157c24 */ /* 0x001fc4000f8e02ff */
[----:B------:R-:W-:Y:S01]  /*3a00*/  IMAD.WIDE.U32 R2, R16, UR6, R44 ;  /* 0x0000000610027c25 */ /* 0x000fe2000f8e002c */
[----:B-1----:R-:W-:-:S03]  /*3a10*/  UIADD3 UR4, UP0, UPT, URZ, -UR4, URZ ;  /* 0x80000004ff047290 */ /* 0x002fc6000ff1e0ff */
[----:B------:R-:W-:Y:S01]  /*3a20*/  IMAD R21, R16, UR7, R21 ;  /* 0x0000000710157c24 */ /* 0x000fe2000f8e0215 */
[----:B------:R-:W-:Y:S01]  /*3a30*/  UIADD3.X UR5, UPT, UPT, URZ, ~UR5, URZ, UP0, !UPT ;  /* 0x80000005ff057290 */ /* 0x000fe200087fe4ff */
[----:B------:R-:W-:-:S03]  /*3a40*/  IMAD.SHL.U32 R48, R2, 0x2, RZ ;  /* 0x0000000202307824 */ /* 0x000fc600078e00ff */
[----:B------:R-:W-:Y:S01]  /*3a50*/  IADD3 R49, PT, PT, R21, R3, RZ ;  /* 0x0000000315317210 */ /* 0x000fe20007ffe0ff */
[----:B------:R-:W-:Y:S01]  /*3a60*/  IMAD R21, R45, UR4, RZ ;  /* 0x000000042d157c24 */ /* 0x000fe2000f8e02ff */
[----:B------:R-:W-:Y:S02]  /*3a70*/  MOV R3, UR5 ;  /* 0x0000000500037c02 */ /* 0x000fe40008000f00 */
[----:B------:R-:W-:Y:S01]  /*3a80*/  SHF.L.U64.HI R49, R2, 0x1, R49 ;  /* 0x0000000102317819 */ /* 0x000fe20000010231 */
[----:B------:R-:W-:Y:S02]  /*3a90*/  IMAD.U32 R2, RZ, RZ, UR4 ;  /* 0x00000004ff027e24 */ /* 0x000fe4000f8e00ff */
[C---:B------:R-:W-:Y:S02]  /*3aa0*/  IMAD R21, R44.reuse, UR5, R21 ;  /* 0x000000052c157c24 */ /* 0x040fe4000f8e0215 */
[----:B------:R-:W-:-:S05]  /*3ab0*/  IMAD.WIDE.U32 R2, R44, UR4, R2 ;  /* 0x000000042c027c25 */ /* 0x000fca000f8e0002 */
[----:B------:R-:W-:-:S07]  /*3ac0*/  IADD3 R56, PT, PT, R3, R21, RZ ;  /* 0x0000001503387210 */ /* 0x000fce0007ffe0ff */
.L_x_229:
        /* <DEDUP_REMOVED lines=16> */
[----:B------:R-:W0:Y:S01]  /*3bd0*/  LDCU UR4, c[0x0][0x3e8] ;  /* 0x00007d00ff0477ac */ /* 0x000e220008000800 */
[----:B------:R-:W-:Y:S01]  /*3be0*/  HFMA2 R20, -RZ, RZ, 0, 0 ;  /* 0x00000000ff147431 */ /* 0x000fe200000001ff */
        /* <DEDUP_REMOVED lines=19> */
.L_x_188:
[----:B------:R-:W0:Y:S01]  /*3d20*/  LDCU.64 UR4, c[0x0][0x3e8] ;  /* 0x00007d00ff0477ac */ /* 0x000e220008000a00 */
[----:B------:R-:W-:Y:S01]  /*3d30*/  MOV R64, R24 ;  /* 0x0000001800407202 */ /* 0x000fe20000000f00 */
[----:B------:R-:W-:Y:S01]  /*3d40*/  IMAD.MOV.U32 R58, RZ, RZ, R57 ;  /* 0x000000ffff3a7224 */ /* 0x000fe200078e0039 */
[----:B------:R-:W-:Y:S01]  /*3d50*/  MOV R46, 0x3d90 ;  /* 0x00003d90002e7802 */ /* 0x000fe20000000f00 */
[----:B0-----:R-:W-:Y:S01]  /*3d60*/  IMAD.U32 R59, RZ, RZ, UR4 ;  /* 0x00000004ff3b7e24 */ /* 0x001fe2000f8e00ff */
[----:B------:R-:W-:-:S07]  /*3d70*/  MOV R47, UR5 ;  /* 0x00000005002f7c02 */ /* 0x000fce0008000f00 */
[----:B------:R-:W-:Y:S05]  /*3d80*/  CALL.REL.NOINC `($__internal_3_$__cuda_sm20_rem_s64) ;  /* 0x0000002800687944 */ /* 0x000fea0003c00000 */
[----:B------:R-:W-:-:S04]  /*3d90*/  ISETP.NE.U32.AND P1, PT, R20, RZ, PT ;  /* 0x000000ff1400720c */ /* 0x000fc80003f25070 */
[----:B------:R-:W-:-:S13]  /*3da0*/  ISETP.NE.AND.EX P1, PT, R21, RZ, PT, P1 ;  /* 0x000000ff1500720c */ /* 0x000fda0003f25310 */
.L_x_189:
[----:B------:R-:W-:Y:S05]  /*3db0*/  BSYNC.RECONVERGENT B3 ;  /* 0x0000000000037941 */ /* 0x000fea0003800200 */
.L_x_187:
        /* <DEDUP_REMOVED lines=27> */
.L_x_191:
[----:B------:R-:W0:Y:S01]  /*3f70*/  LDCU.64 UR4, c[0x0][0x3e0] ;  /* 0x00007c00ff0477ac */ /* 0x000e220008000a00 */
[----:B------:R-:W-:Y:S01]  /*3f80*/  MOV R68, R6 ;  /* 0x0000000600447202 */ /* 0x000fe20000000f00 */
[----:B------:R-:W-:Y:S01]  /*3f90*/  IMAD.MOV.U32 R64, RZ, RZ, R43 ;  /* 0x000000ffff407224 */ /* 0x000fe200078e002b */
[----:B------:R-:W-:Y:S01]  /*3fa0*/  MOV R60, 0x3fe0 ;  /* 0x00003fe0003c7802 */ /* 0x000fe20000000f00 */
[----:B0-----:R-:W-:Y:S01]  /*3fb0*/  IMAD.U32 R62, RZ, RZ, UR4 ;  /* 0x00000004ff3e7e24 */ /* 0x001fe2000f8e00ff */
[----:B------:R-:W-:-:S07]  /*3fc0*/  MOV R61, UR5 ;  /* 0x00000005003d7c02 */ /* 0x000fce0008000f00 */
[----:B------:R-:W-:Y:S05]  /*3fd0*/  CALL.REL.NOINC `($__internal_2_$__cuda_sm20_div_s64) ;  /* 0x00000020007c7944 */ /* 0x000fea0003c00000 */
[----:B------:R-:W-:Y:S01]  /*3fe0*/  MOV R58, R20 ;  /* 0x00000014003a7202 */ /* 0x000fe20000000f00 */
[----:B------:R-:W-:-:S07]  /*3ff0*/  IMAD.MOV.U32 R59, RZ, RZ, R21 ;  /* 0x000000ffff3b7224 */ /* 0x000fce00078e0015 */
.L_x_192:
[----:B------:R-:W-:Y:S05]  /*4000*/  BSYNC.RECONVERGENT B3 ;  /* 0x0000000000037941 */ /* 0x000fea0003800200 */
.L_x_190:
        /* <DEDUP_REMOVED lines=26> */
.L_x_194:
[----:B------:R-:W0:Y:S01]  /*41b0*/  LDCU.64 UR4, c[0x0][0x3e8] ;  /* 0x00007d00ff0477ac */ /* 0x000e220008000a00 */
[----:B------:R-:W-:Y:S01]  /*41c0*/  MOV R68, R24 ;  /* 0x0000001800447202 */ /* 0x000fe20000000f00 */
[----:B------:R-:W-:Y:S01]  /*41d0*/  IMAD.MOV.U32 R64, RZ, RZ, R57 ;  /* 0x000000ffff407224 */ /* 0x000fe200078e0039 */
[----:B------:R-:W-:Y:S01]  /*41e0*/  MOV R60, 0x4220 ;  /* 0x00004220003c7802 */ /* 0x000fe20000000f00 */
[----:B0-----:R-:W-:Y:S01]  /*41f0*/  IMAD.U32 R62, RZ, RZ, UR4 ;  /* 0x00000004ff3e7e24 */ /* 0x001fe2000f8e00ff */
[----:B------:R-:W-:-:S07]  /*4200*/  MOV R61, UR5 ;  /* 0x00000005003d7c02 */ /* 0x000fce0008000f00 */
[----:B------:R-:W-:Y:S05]  /*4210*/  CALL.REL.NOINC `($__internal_2_$__cuda_sm20_div_s64) ;  /* 0x0000001c00ec7944 */ /* 0x000fea0003c00000 */
.L_x_195:
[----:B------:R-:W-:Y:S05]  /*4220*/  BSYNC.RECONVERGENT B3 ;  /* 0x0000000000037941 */ /* 0x000fea0003800200 */
.L_x_193:
[----:B------:R-:W0:Y:S01]  /*4230*/  LDCU.128 UR4, c[0x0][0x3b0] ;  /* 0x00007600ff0477ac */ /* 0x000e220008000c00 */
[----:B------:R-:W-:Y:S01]  /*4240*/  MOV R22, R58 ;  /* 0x0000003a00167202 */ /* 0x000fe20000000f00 */
[----:B------:R-:W-:Y:S01]  /*4250*/  IMAD.MOV.U32 R23, RZ, RZ, R59 ;  /* 0x000000ffff177224 */ /* 0x000fe200078e003b */
[----:B------:R-:W1:Y:S01]  /*4260*/  LDCU.128 UR12, c[0x0][0x3f0] ;  /* 0x00007e00ff0c77ac */ /* 0x000e620008000c00 */
[----:B0-----:R-:W-:Y:S02]  /*4270*/  IMAD R25, R11, UR4, RZ ;  /* 0x000000040b197c24 */ /* 0x001fe4000f8e02ff */
[----:B------:R-:W-:-:S04]  /*4280*/  IMAD.WIDE.U32 R22, R10, UR4, R22 ;  /* 0x000000040a167c25 */ /* 0x000fc8000f8e0016 */
[----:B------:R-:W-:Y:S01]  /*4290*/  IMAD R25, R10, UR5, R25 ;  /* 0x000000050a197c24 */ /* 0x000fe2000f8e0219 */
[----:B------:R-:W0:Y:S01]  /*42a0*/  LDCU.64 UR4, c[0x0][0x388] ;  /* 0x00007100ff0477ac */ /* 0x000e220008000a00 */
[----:B------:R-:W-:-:S03]  /*42b0*/  IMAD.WIDE.U32 R20, R22, UR6, R20 ;  /* 0x0000000616147c25 */ /* 0x000fc6000f8e0014 */
[----:B------:R-:W-:-:S05]  /*42c0*/  IADD3 R23, PT, PT, R25, R23, RZ ;  /* 0x0000001719177210 */ /* 0x000fca0007ffe0ff */
[----:B------:R-:W-:-:S04]  /*42d0*/  IMAD R23, R23, UR6, RZ ;  /* 0x0000000617177c24 */ /* 0x000fc8000f8e02ff */
[----:B------:R-:W-:Y:S01]  /*42e0*/  IMAD R23, R22, UR7, R23 ;  /* 0x0000000716177c24 */ /* 0x000fe2000f8e0217 */
[----:B------:R-:W-:-:S03]  /*42f0*/  MOV R22, R30 ;  /* 0x0000001e00167202 */ /* 0x000fc60000000f00 */
[----:B------:R-:W-:Y:S02]  /*4300*/  IMAD.IADD R21, R21, 0x1, R23 ;  /* 0x0000000115157824 */ /* 0x000fe400078e0217 */
[----:B------:R-:W-:Y:S02]  /*4310*/  IMAD.MOV.U32 R23, RZ, RZ, R35 ;  /* 0x000000ffff177224 */ /* 0x000fe400078e0023 */
[----:B-1----:R-:W-:Y:S02]  /*4320*/  IMAD R21, R21, UR12, RZ ;  /* 0x0000000c15157c24 */ /* 0x002fe4000f8e02ff */
[----:B------:R-:W-:-:S04]  /*4330*/  IMAD.WIDE.U32 R22, R20, UR12, R22 ;  /* 0x0000000c14167c25 */ /* 0x000fc8000f8e0016 */
[----:B------:R-:W-:-:S05]  /*4340*/  IMAD R21, R20, UR13, R21 ;  /* 0x0000000d14157c24 */ /* 0x000fca000f8e0215 */
[----:B------:R-:W-:-:S05]  /*4350*/  IADD3 R20, PT, PT, R23, R21, RZ ;  /* 0x0000001517147210 */ /* 0x000fca0007ffe0ff */
[----:B------:R-:W-:Y:S02]  /*4360*/  IMAD R23, R20, UR14, RZ ;  /* 0x0000000e14177c24 */ /* 0x000fe4000f8e02ff */
[----:B------:R-:W-:-:S04]  /*4370*/  IMAD.WIDE.U32 R20, R22, UR14, RZ ;  /* 0x0000000e16147c25 */ /* 0x000fc8000f8e00ff */
[----:B------:R-:W-:Y:S01]  /*4380*/  IMAD R23, R22, UR15, R23 ;  /* 0x0000000f16177c24 */ /* 0x000fe2000f8e0217 */
[----:B------:R-:W-:-:S03]  /*4390*/  LEA R22, P1, R20, R48, 0x1 ;  /* 0x0000003014167211 */ /* 0x000fc600078208ff */
[----:B------:R-:W-:Y:S01]  /*43a0*/  IMAD.IADD R21, R21, 0x1, R23 ;  /* 0x0000000115157824 */ /* 0x000fe200078e0217 */
[----:B0-----:R-:W-:-:S04]  /*43b0*/  IADD3 R22, P2, PT, R22, UR4, RZ ;  /* 0x0000000416167c10 */ /* 0x001fc8000ff5e0ff */
[----:B------:R-:W-:-:S04]  /*43c0*/  LEA.HI.X R20, R20, R49, R21, 0x1, P1 ;  /* 0x0000003114147211 */ /* 0x000fc800008f0c15 */
[----:B------:R-:W-:-:S05]  /*43d0*/  IADD3.X R23, PT, PT, R20, UR5, RZ, P2, !PT ;  /* 0x0000000514177c10 */ /* 0x000fca00097fe4ff */
[----:B------:R-:W2:Y:S02]  /*43e0*/  LDG.E.U16 R22, desc[UR10][R22.64] ;  /* 0x0000000a16167981 */ /* 0x000ea4000c1e1500 */
[----:B--2---:R-:W-:-:S05]  /*43f0*/  SHF.L.U32 R21, R22, 0x10, RZ ;  /* 0x0000001016157819 */ /* 0x004fca00000006ff */
[----:B------:R-:W-:-:S07]  /*4400*/  FADD.FTZ R36, R36, R21 ;  /* 0x0000001524247221 */ /* 0x000fce0000010000 */
.L_x_186:
[----:B------:R-:W-:Y:S05]  /*4410*/  BSYNC.RECONVERGENT B2 ;  /* 0x0000000000027941 */ /* 0x000fea0003800200 */
.L_x_185:
        /* <DEDUP_REMOVED lines=30> */
.L_x_199:
[----:B------:R-:W0:Y:S01]  /*4600*/  LDCU.64 UR4, c[0x0][0x3e8] ;  /* 0x00007d00ff0477ac */ /* 0x000e220008000a00 */
[----:B------:R-:W-:Y:S02]  /*4610*/  MOV R64, R57 ;  /* 0x0000003900407202 */ /* 0x000fe40000000f00 */
[----:B------:R-:W-:Y:S01]  /*4620*/  MOV R46, 0x4660 ;  /* 0x00004660002e7802 */ /* 0x000fe20000000f00 */
[----:B0-----:R-:W-:Y:S01]  /*4630*/  IMAD.U32 R59, RZ, RZ, UR4 ;  /* 0x00000004ff3b7e24 */ /* 0x001fe2000f8e00ff */
[----:B------:R-:W-:-:S07]  /*4640*/  MOV R47, UR5 ;  /* 0x00000005002f7c02 */ /* 0x000fce0008000f00 */
[----:B------:R-:W-:Y:S05]  /*4650*/  CALL.REL.NOINC `($__internal_3_$__cuda_sm20_rem_s64) ;  /* 0x0000002000347944 */ /* 0x000fea0003c00000 */
[----:B------:R-:W-:-:S04]  /*4660*/  ISETP.NE.U32.AND P1, PT, R20, RZ, PT ;  /* 0x000000ff1400720c */ /* 0x000fc80003f25070 */
[----:B------:R-:W-:-:S13]  /*4670*/  ISETP.NE.AND.EX P1, PT, R21, RZ, PT, P1 ;  /* 0x000000ff1500720c */ /* 0x000fda0003f25310 */
.L_x_200:
[----:B------:R-:W-:Y:S05]  /*4680*/  BSYNC.RECONVERGENT B3 ;  /* 0x0000000000037941 */ /* 0x000fea0003800200 */
.L_x_198:
        /* <DEDUP_REMOVED lines=27> */
.L_x_202:
[----:B------:R-:W0:Y:S01]  /*4840*/  LDCU.64 UR4, c[0x0][0x3e0] ;  /* 0x00007c00ff0477ac */ /* 0x000e220008000a00 */
[----:B------:R-:W-:Y:S01]  /*4850*/  IMAD.MOV.U32 R68, RZ, RZ, R6 ;  /* 0x000000ffff447224 */ /* 0x000fe200078e0006 */
[----:B------:R-:W-:Y:S02]  /*4860*/  MOV R64, R43 ;  /* 0x0000002b00407202 */ /* 0x000fe40000000f00 */
[----:B------:R-:W-:Y:S02]  /*4870*/  MOV R60, 0x48b0 ;  /* 0x000048b0003c7802 */ /* 0x000fe40000000f00 */
[----:B0-----:R-:W-:Y:S01]  /*4880*/  MOV R62, UR4 ;  /* 0x00000004003e7c02 */ /* 0x001fe20008000f00 */
[----:B------:R-:W-:-:S07]  /*4890*/  IMAD.U32 R61, RZ, RZ, UR5 ;  /* 0x00000005ff3d7e24 */ /* 0x000fce000f8e00ff */
[----:B------:R-:W-:Y:S05]  /*48a0*/  CALL.REL.NOINC `($__internal_2_$__cuda_sm20_div_s64) ;  /* 0x0000001800487944 */ /* 0x000fea0003c00000 */
[----:B------:R-:W-:Y:S01]  /*48b0*/  IMAD.MOV.U32 R24, RZ, RZ, R20 ;  /* 0x000000ffff187224 */ /* 0x000fe200078e0014 */
[----:B------:R-:W-:-:S07]  /*48c0*/  MOV R25, R21 ;  /* 0x0000001500197202 */ /* 0x000fce0000000f00 */
.L_x_203:
[----:B------:R-:W-:Y:S05]  /*48d0*/  BSYNC.RECONVERGENT B3 ;  /* 0x0000000000037941 */ /* 0x000fea0003800200 */
.L_x_201:
        /* <DEDUP_REMOVED lines=26> */
.L_x_205:
[----:B------:R-:W0:Y:S01]  /*4a80*/  LDCU.64 UR4, c[0x0][0x3e8] ;  /* 0x00007d00ff0477ac */ /* 0x000e220008000a00 */
[----:B------:R-:W-:Y:S01]  /*4a90*/  IMAD.MOV.U32 R68, RZ, RZ, R57 ;  /* 0x000000ffff447224 */ /* 0x000fe200078e0039 */
[----:B------:R-:W-:Y:S02]  /*4aa0*/  MOV R64, R58 ;  /* 0x0000003a00407202 */ /* 0x000fe40000000f00 */
[----:B------:R-:W-:Y:S02]  /*4ab0*/  MOV R60, 0x4af0 ;  /* 0x00004af0003c7802 */ /* 0x000fe40000000f00 */
[----:B0-----:R-:W-:Y:S01]  /*4ac0*/  MOV R62, UR4 ;  /* 0x00000004003e7c02 */ /* 0x001fe20008000f00 */
[----:B------:R-:W-:-:S07]  /*4ad0*/  IMAD.U32 R61, RZ, RZ, UR5 ;  /* 0x00000005ff3d7e24 */ /* 0x000fce000f8e00ff */
[----:B------:R-:W-:Y:S05]  /*4ae0*/  CALL.REL.NOINC `($__internal_2_$__cuda_sm20_div_s64) ;  /* 0x0000001400b87944 */ /* 0x000fea0003c00000 */
.L_x_206:
[----:B------:R-:W-:Y:S05]  /*4af0*/  BSYNC.RECONVERGENT B3 ;  /* 0x0000000000037941 */ /* 0x000fea0003800200 */
.L_x_204:
        /* <DEDUP_REMOVED lines=11> */
[----:B------:R-:W-:Y:S02]  /*4bb0*/  IMAD R23, R22, UR7, R23 ;  /* 0x0000000716177c24 */ /* 0x000fe4000f8e0217 */
[----:B------:R-:W-:-:S03]  /*4bc0*/  IMAD.MOV.U32 R22, RZ, RZ, R30 ;  /* 0x000000ffff167224 */ /* 0x000fc600078e001e */
[----:B------:R-:W-:Y:S02]  /*4bd0*/  IADD3 R21, PT, PT, R21, R23, RZ ;  /* 0x0000001715157210 */ /* 0x000fe40007ffe0ff */
[----:B------:R-:W-:-:S03]  /*4be0*/  MOV R23, R35 ;  /* 0x0000002300177202 */ /* 0x000fc60000000f00 */
[----:B-1----:R-:W-:Y:S02]  /*4bf0*/  IMAD R21, R21, UR12, RZ ;  /* 0x0000000c15157c24 */ /* 0x002fe4000f8e02ff */
[----:B------:R-:W-:-:S04]  /*4c00*/  IMAD.WIDE.U32 R22, R20, UR12, R22 ;  /* 0x0000000c14167c25 */ /* 0x000fc8000f8e0016 */
[----:B------:R-:W-:-:S04]  /*4c10*/  IMAD R21, R20, UR13, R21 ;  /* 0x0000000d14157c24 */ /* 0x000fc8000f8e0215 */
[----:B------:R-:W-:-:S04]  /*4c20*/  IMAD.IADD R20, R23, 0x1, R21 ;  /* 0x0000000117147824 */ /* 0x000fc800078e0215 */
[----:B------:R-:W-:Y:S02]  /*4c30*/  IMAD R23, R20, UR14, RZ ;  /* 0x0000000e14177c24 */ /* 0x000fe4000f8e02ff */
[----:B------:R-:W-:-:S04]  /*4c40*/  IMAD.WIDE.U32 R20, R22, UR14, RZ ;  /* 0x0000000e16147c25 */ /* 0x000fc8000f8e00ff */
[----:B------:R-:W-:Y:S01]  /*4c50*/  IMAD R23, R22, UR15, R23 ;  /* 0x0000000f16177c24 */ /* 0x000fe2000f8e0217 */
[----:B------:R-:W-:-:S04]  /*4c60*/  LEA R22, P1, R20, R48, 0x1 ;  /* 0x0000003014167211 */ /* 0x000fc800078208ff */
[----:B------:R-:W-:Y:S02]  /*4c70*/  IADD3 R21, PT, PT, R21, R23, RZ ;  /* 0x0000001715157210 */ /* 0x000fe40007ffe0ff */
[----:B0-----:R-:W-:Y:S02]  /*4c80*/  IADD3 R22, P2, PT, R22, UR4, RZ ;  /* 0x0000000416167c10 */ /* 0x001fe4000ff5e0ff */
[----:B------:R-:W-:-:S04]  /*4c90*/  LEA.HI.X R20, R20, R49, R21, 0x1, P1 ;  /* 0x0000003114147211 */ /* 0x000fc800008f0c15 */
[----:B------:R-:W-:-:S05]  /*4ca0*/  IADD3.X R23, PT, PT, R20, UR5, RZ, P2, !PT ;  /* 0x0000000514177c10 */ /* 0x000fca00097fe4ff */
[----:B------:R-:W2:Y:S02]  /*4cb0*/  LDG.E.U16 R22, desc[UR10][R22.64+0x2] ;  /* 0x0000020a16167981 */ /* 0x000ea4000c1e1500 */
[----:B--2---:R-:W-:-:S04]  /*4cc0*/  IMAD.U32 R21, R22, 0x10000, RZ ;  /* 0x0001000016157824 */ /* 0x004fc800078e00ff */
[----:B------:R-:W-:-:S07]  /*4cd0*/  FADD.FTZ R36, R36, R21 ;  /* 0x0000001524247221 */ /* 0x000fce0000010000 */
.L_x_197:
[----:B------:R-:W-:Y:S05]  /*4ce0*/  BSYNC.RECONVERGENT B2 ;  /* 0x0000000000027941 */ /* 0x000fea0003800200 */
.L_x_196:
        /* <DEDUP_REMOVED lines=35> */
.L_x_210:
[----:B------:R-:W0:Y:S01]  /*4f20*/  LDCU.64 UR4, c[0x0][0x3e8] ;  /* 0x00007d00ff0477ac */ /* 0x000e220008000a00 */
[----:B------:R-:W-:Y:S01]  /*4f30*/  IMAD.MOV.U32 R64, RZ, RZ, R24 ;  /* 0x000000ffff407224 */ /* 0x000fe200078e0018 */
[----:B------:R-:W-:Y:S02]  /*4f40*/  MOV R58, R57 ;  /* 0x00000039003a7202 */ /* 0x000fe40000000f00 */
[----:B------:R-:W-:Y:S02]  /*4f50*/  MOV R46, 0x4f90 ;  /* 0x00004f90002e7802 */ /* 0x000fe40000000f00 */
[----:B0-----:R-:W-:Y:S01]  /*4f60*/  MOV R59, UR4 ;  /* 0x00000004003b7c02 */ /* 0x001fe20008000f00 */
[----:B------:R-:W-:-:S07]  /*4f70*/  IMAD.U32 R47, RZ, RZ, UR5 ;  /* 0x00000005ff2f7e24 */ /* 0x000fce000f8e00ff */
[----:B------:R-:W-:Y:S05]  /*4f80*/  CALL.REL.NOINC `($__internal_3_$__cuda_sm20_rem_s64) ;  /* 0x0000001400e87944 */ /* 0x000fea0003c00000 */
[----:B------:R-:W-:-:S04]  /*4f90*/  ISETP.NE.U32.AND P1, PT, R20, RZ, PT ;  /* 0x000000ff1400720c */ /* 0x000fc80003f25070 */
[----:B------:R-:W-:-:S13]  /*4fa0*/  ISETP.NE.AND.EX P1, PT, R21, RZ, PT, P1 ;  /* 0x000000ff1500720c */ /* 0x000fda0003f25310 */
.L_x_211:
[----:B------:R-:W-:Y:S05]  /*4fb0*/  BSYNC.RECONVERGENT B3 ;  /* 0x0000000000037941 */ /* 0x000fea0003800200 */
.L_x_209:
        /* <DEDUP_REMOVED lines=27> */
.L_x_213:
        /* <DEDUP_REMOVED lines=9> */
.L_x_214:
[----:B------:R-:W-:Y:S05]  /*5200*/  BSYNC.RECONVERGENT B3 ;  /* 0x0000000000037941 */ /* 0x000fea0003800200 */
.L_x_212:
        /* <DEDUP_REMOVED lines=26> */
.L_x_216:
[----:B------:R-:W0:Y:S01]  /*53b0*/  LDCU.64 UR4, c[0x0][0x3e8] ;  /* 0x00007d00ff0477ac */ /* 0x000e220008000a00 */
[----:B------:R-:W-:Y:S01]  /*53c0*/  IMAD.MOV.U32 R68, RZ, RZ, R24 ;  /* 0x000000ffff447224 */ /* 0x000fe200078e0018 */
[----:B------:R-:W-:Y:S02]  /*53d0*/  MOV R64, R57 ;  /* 0x0000003900407202 */ /* 0x000fe40000000f00 */
[----:B------:R-:W-:Y:S02]  /*53e0*/  MOV R60, 0x5420 ;  /* 0x00005420003c7802 */ /* 0x000fe40000000f00 */
[----:B0-----:R-:W-:Y:S01]  /*53f0*/  MOV R62, UR4 ;  /* 0x00000004003e7c02 */ /* 0x001fe20008000f00 */
[----:B------:R-:W-:-:S07]  /*5400*/  IMAD.U32 R61, RZ, RZ, UR5 ;  /* 0x00000005ff3d7e24 */ /* 0x000fce000f8e00ff */
[----:B------:R-:W-:Y:S05]  /*5410*/  CALL.REL.NOINC `($__internal_2_$__cuda_sm20_div_s64) ;  /* 0x0000000c006c7944 */ /* 0x000fea0003c00000 */
.L_x_217:
[----:B------:R-:W-:Y:S05]  /*5420*/  BSYNC.RECONVERGENT B3 ;  /* 0x0000000000037941 */ /* 0x000fea0003800200 */
.L_x_215:
        /* <DEDUP_REMOVED lines=30> */
.L_x_208:
[----:B------:R-:W-:Y:S05]  /*5610*/  BSYNC.RECONVERGENT B2 ;  /* 0x0000000000027941 */ /* 0x000fea0003800200 */
.L_x_207:
        /* <DEDUP_REMOVED lines=35> */
.L_x_221:
        /* <DEDUP_REMOVED lines=9> */
.L_x_222:
[----:B------:R-:W-:Y:S05]  /*58e0*/  BSYNC.RECONVERGENT B3 ;  /* 0x0000000000037941 */ /* 0x000fea0003800200 */
.L_x_220:
        /* <DEDUP_REMOVED lines=27> */
.L_x_224:
        /* <DEDUP_REMOVED lines=9> */
.L_x_225:
[----:B------:R-:W-:Y:S05]  /*5b30*/  BSYNC.RECONVERGENT B3 ;  /* 0x0000000000037941 */ /* 0x000fea0003800200 */
.L_x_223:
        /* <DEDUP_REMOVED lines=26> */
.L_x_227:
[----:B------:R-:W0:Y:S01]  /*5ce0*/  LDCU.64 UR4, c[0x0][0x3e8] ;  /* 0x00007d00ff0477ac */ /* 0x000e220008000a00 */
[----:B------:R-:W-:Y:S01]  /*5cf0*/  IMAD.MOV.U32 R68, RZ, RZ, R24 ;  /* 0x000000ffff447224 */ /* 0x000fe200078e0018 */
[----:B------:R-:W-:Y:S02]  /*5d00*/  MOV R64, R57 ;  /* 0x0000003900407202 */ /* 0x000fe40000000f00 */
[----:B------:R-:W-:Y:S02]  /*5d10*/  MOV R60, 0x5d50 ;  /* 0x00005d50003c7802 */ /* 0x000fe40000000f00 */
[----:B0-----:R-:W-:Y:S01]  /*5d20*/  MOV R62, UR4 ;  /* 0x00000004003e7c02 */ /* 0x001fe20008000f00 */
[----:B------:R-:W-:-:S07]  /*5d30*/  IMAD.U32 R61, RZ, RZ, UR5 ;  /* 0x00000005ff3d7e24 */ /* 0x000fce000f8e00ff */
[----:B------:R-:W-:Y:S05]  /*5d40*/  CALL.REL.NOINC `($__internal_2_$__cuda_sm20_div_s64) ;  /* 0x0000000400207944 */ /* 0x000fea0003c00000 */
.L_x_228:
[----:B------:R-:W-:Y:S05]  /*5d50*/  BSYNC.RECONVERGENT B3 ;  /* 0x0000000000037941 */ /* 0x000fea0003800200 */
.L_x_226:
        /* <DEDUP_REMOVED lines=30> */
.L_x_219:
[----:B------:R-:W-:Y:S05]  /*5f40*/  BSYNC.RECONVERGENT B2 ;  /* 0x0000000000027941 */ /* 0x000fea0003800200 */
.L_x_218:
[----:B------:R-:W-:Y:S02]  /*5f50*/  IADD3 R44, P0, PT, R44, 0x4, RZ ;  /* 0x000000042c2c7810 */ /* 0x000fe40007f1e0ff */
[----:B------:R-:W-:Y:S02]  /*5f60*/  IADD3 R48, P1, PT, R48, 0x8, RZ ;  /* 0x0000000830307810 */ /* 0x000fe40007f3e0ff */
[----:B------:R-:W-:Y:S02]  /*5f70*/  IADD3.X R45, PT, PT, RZ, R45, RZ, P0, !PT ;  /* 0x0000002dff2d7210 */ /* 0x000fe400007fe4ff */
[----:B------:R-:W-:Y:S01]  /*5f80*/  ISETP.GE.U32.AND P0, PT, R44, R33, PT ;  /* 0x000000212c00720c */ /* 0x000fe20003f06070 */
[----:B------:R-:W-:Y:S01]  /*5f90*/  IMAD.X R49, RZ, RZ, R49, P1 ;  /* 0x000000ffff317224 */ /* 0x000fe200008e0631 */
[----:B------:R-:W-:Y:S02]  /*5fa0*/  LEA R54, P2, -R18, R54, 0x2 ;  /* 0x0000003612367211 */ /* 0x000fe400078411ff */
[----:B------:R-:W-:-:S02]  /*5fb0*/  ISETP.GE.AND.EX P0, PT, R45, R32, PT, P0 ;  /* 0x000000202d00720c */ /* 0x000fc40003f06300 */
[----:B------:R-:W-:-:S11]  /*5fc0*/  IADD3.X R55, PT, PT, R55, ~R19, RZ, P2, !PT ;  /* 0x8000001337377210 */ /* 0x000fd600017fe4ff */
[----:B------:R-:W-:Y:S05]  /*5fd0*/  @!P0 BRA `(.L_x_229) ;  /* 0xffffffd800bc8947 */ /* 0x000fea000383ffff */
.L_x_148:
[----:B------:R-:W-:Y:S05]  /*5fe0*/  BSYNC.RECONVERGENT B0 ;  /* 0x0000000000007941 */ /* 0x000fea0003800200 */
.L_x_147:
[----:B------:R-:W-:-:S05]  /*5ff0*/  IADD3 R30, P0, PT, R30, 0x1, RZ ;  /* 0x000000011e1e7810 */ /* 0x000fca0007f1e0ff */
[----:B------:R-:W-:Y:S01]  /*6000*/  IMAD.X R35, RZ, RZ, R35, P0 ;  /* 0x000000ffff237224 */ /* 0x000fe200000e0623 */
[----:B------:R-:W-:-:S04]  /*6010*/  ISETP.GE.U32.AND P0, PT, R30, R37, PT ;  /* 0x000000251e00720c */ /* 0x000fc80003f06070 */
[----:B------:R-:W-:-:S13]  /*6020*/  ISETP.GE.AND.EX P0, PT, R35, R34, PT, P0 ;  /* 0x000000222300720c */ /* 0x000fda0003f06300 */
[----:B------:R-:W-:Y:S05]  /*6030*/  @!P0 BRA `(.L_x_230) ;  /* 0xffffffb800548947 */ /* 0x000fea000383ffff */
.L_x_146:
[----:B------:R-:W-:Y:S05]  /*6040*/  BSYNC.RECONVERGENT B1 ;  /* 0x0000000000017941 */ /* 0x000fea0003800200 */
.L_x_145:
[----:B------:R-:W0:Y:S01]  /*6050*/  LDCU.128 UR12, c[0x0][0x400] ;  /* 0x00008000ff0c77ac */ /* 0x000e220008000c00 */
[----:B------:R-:W-:Y:S01]  /*6060*/  F2FP.BF16.F32.PACK_AB R36, RZ, R36 ;  /* 0x00000024ff24723e */ /* 0x000fe200000010ff */
[----:B------:R-:W1:Y:S01]  /*6070*/  LDCU UR4, c[0x0][0x360] ;  /* 0x00006c00ff0477ac */ /* 0x000e620008000800 */
[----:B------:R-:W1:Y:S01]  /*6080*/  LDC R6, c[0x0][0x370] ;  /* 0x0000dc00ff067b82 */ /* 0x000e620000000800 */
[----:B------:R-:W2:Y:S01]  /*6090*/  LDCU.64 UR6, c[0x0][0x398] ;  /* 0x00007300ff0677ac */ /* 0x000ea20008000a00 */
[----:B------:R-:W2:Y:S01]  /*60a0*/  LDCU.64 UR8, c[0x0][0x380] ;  /* 0x00007000ff0877ac */ /* 0x000ea20008000a00 */
[----:B0-----:R-:W-:Y:S02]  /*60b0*/  IMAD R5, R17, UR14, RZ ;  /* 0x0000000e11057c24 */ /* 0x001fe4000f8e02ff */
[----:B------:R-:W-:-:S04]  /*60c0*/  IMAD.WIDE.U32 R2, R16, UR14, R26 ;  /* 0x0000000e10027c25 */ /* 0x000fc8000f8e001a */
[----:B------:R-:W-:Y:S01]  /*60d0*/  IMAD R5, R16, UR15, R5 ;  /* 0x0000000f10057c24 */ /* 0x000fe2000f8e0205 */
[----:B------:R-:W-:-:S04]  /*60e0*/  LEA R4, P0, R2, UR12, 0x1 ;  /* 0x0000000c02047c11 */ /* 0x000fc8000f8008ff */
[----:B------:R-:W-:Y:S01]  /*60f0*/  IADD3 R3, PT, PT, R3, R5, RZ ;  /* 0x0000000503037210 */ /* 0x000fe20007ffe0ff */
[----:B--2---:R-:W-:-:S03]  /*6100*/  UIMAD UR7, UR7, UR8, URZ ;  /* 0x00000008070772a4 */ /* 0x004fc6000f8e02ff */
[----:B------:R-:W-:Y:S01]  /*6110*/  LEA.HI.X R5, R2, UR13, R3, 0x1, P0 ;  /* 0x0000000d02057c11 */ /* 0x000fe200080f0c03 */
[----:B-1----:R-:W-:Y:S01]  /*6120*/  IMAD R3, R6, UR4, RZ ;  /* 0x0000000406037c24 */ /* 0x002fe2000f8e02ff */
[----:B------:R-:W-:Y:S02]  /*6130*/  UIMAD.WIDE.U32 UR4, UR6, UR8, URZ ;  /* 0x00000008060472a5 */ /* 0x000fe4000f8e00ff */
[----:B------:R-:W-:Y:S01]  /*6140*/  UIMAD UR7, UR6, UR9, UR7 ;  /* 0x00000009060772a4 */ /* 0x000fe2000f8e0207 */
[----:B------:R0:W-:Y:S01]  /*6150*/  STG.E.U16 desc[UR10][R4.64], R36 ;  /* 0x0000002404007986 */ /* 0x0001e2000c10150a */
[----:B------:R-:W-:Y:S02]  /*6160*/  IADD3 R0, P0, PT, R3, R0, RZ ;  /* 0x0000000003007210 */ /* 0x000fe40007f1e0ff */
[----:B------:R-:W-:-:S03]  /*6170*/  UIADD3 UR7, UPT, UPT, UR5, UR7, URZ ;  /* 0x0000000705077290 */ /* 0x000fc6000fffe0ff */
[----:B------:R-:W-:Y:S01]  /*6180*/  IMAD.X R29, RZ, RZ, R29, P0 ;  /* 0x000000ffff1d7224 */ /* 0x000fe200000e061d */
[----:B------:R-:W-:-:S04]  /*6190*/  ISETP.GE.U32.AND P0, PT, R0, UR4, PT ;  /* 0x0000000400007c0c */ /* 0x000fc8000bf06070 */
[----:B------:R-:W-:-:S13]  /*61a0*/  ISETP.GE.AND.EX P0, PT, R29, UR7, PT, P0 ;  /* 0x000000071d007c0c */ /* 0x000fda000bf06300 */
[----:B0-----:R-:W-:Y:S05]  /*61b0*/  @!P0 BRA `(.L_x_231) ;  /* 0xffffff9c00dc8947 */ /* 0x001fea000383ffff */
[----:B------:R-:W-:Y:S05]  /*61c0*/  EXIT ;  /* 0x000000000000794d */ /* 0x000fea0003800000 */
        .weak           $__internal_2_$__cuda_sm20_div_s64
        .type           $__internal_2_$__cuda_sm20_div_s64,@function
        .size           $__internal_2_$__cuda_sm20_div_s64,($__internal_3_$__cuda_sm20_rem_s64 - $__internal_2_$__cuda_sm20_div_s64)
$__internal_2_$__cuda_sm20_div_s64:
[-C--:B------:R-:W-:Y:S02]  /*61d0*/  IADD3 R21, P2, PT, RZ, -R62.reuse, RZ ;  /* 0x8000003eff157210 */ /* 0x080fe40007f5e0ff */
[----:B------:R-:W-:Y:S02]  /*61e0*/  ISETP.GE.AND P1, PT, R61, RZ, PT ;  /* 0x000000ff3d00720c */ /* 0x000fe40003f26270 */
[-C--:B------:R-:W-:Y:S02]  /*61f0*/  IADD3.X R22, PT, PT, RZ, ~R61.reuse, RZ, P2, !PT ;  /* 0x8000003dff167210 */ /* 0x080fe400017fe4ff */
[----:B------:R-:W-:Y:S02]  /*6200*/  SEL R20, R21, R62, !P1 ;  /* 0x0000003e15147207 */ /* 0x000fe40004800000 */
[----:B------:R-:W-:Y:S02]  /*6210*/  SEL R21, R22, R61, !P1 ;  /* 0x0000003d16157207 */ /* 0x000fe40004800000 */
[----:B------:R-:W-:-:S02]  /*6220*/  ISETP.GE.AND P3, PT, R64, RZ, PT ;  /* 0x000000ff4000720c */ /* 0x000fc40003f66270 */
[----:B------:R-:W0:Y:S02]  /*6230*/  I2F.U64.RP R66, R20 ;  /* 0x0000001400427312 */ /* 0x000e240000309000 */
[----:B0-----:R-:W0:Y:S02]  /*6240*/  MUFU.RCP R66, R66 ;  /* 0x0000004200427308 */ /* 0x001e240000001000 */
[----:B0-----:R-:W-:-:S15]  /*6250*/  VIADD R22, R66, 0x1ffffffe ;  /* 0x1ffffffe42167836 */ /* 0x001fde0000000000 */
        /* <DEDUP_REMOVED lines=8> */
[----:B------:R-:W-:-:S03]  /*62e0*/  IMAD.HI.U32 R46, R22, R67, RZ ;  /* 0x00000043162e7227 */ /* 0x000fc600078e00ff */
[----:B------:R-:W-:Y:S01]  /*62f0*/  IADD3.X R69, PT, PT, RZ, ~R47, RZ, P1, !PT ;  /* 0x8000002fff457210 */ /* 0x000fe20000ffe4ff */
[----:B------:R-:W-:-:S04]  /*6300*/  IMAD.MOV.U32 R47, RZ, RZ, R22 ;  /* 0x000000ffff2f7224 */ /* 0x000fc800078e0016 */
[----:B------:R-:W-:-:S04]  /*6310*/  IMAD.WIDE.U32 R46, P1, R22, R69, R46 ;  /* 0x00000045162e7225 */ /* 0x000fc8000782002e */
[----:B------:R-:W-:-:S04]  /*6320*/  IMAD.HI.U32 R46, P2, R23, R67, R46 ;  /* 0x00000043172e7227 */ /* 0x000fc8000784002e */
[----:B------:R-:W-:-:S04]  /*6330*/  IMAD.HI.U32 R47, R23, R69, RZ ;  /* 0x00000045172f7227 */ /* 0x000fc800078e00ff */
[----:B------:R-:W-:Y:S01]  /*6340*/  IMAD R69, R23, R69, RZ ;  /* 0x0000004517457224 */ /* 0x000fe200078e02ff */
[----:B------:R-:W-:-:S04]  /*6350*/  IADD3.X R22, PT, PT, R47, R23, RZ, P1, !PT ;  /* 0x000000172f167210 */ /* 0x000fc80000ffe4ff */
[----:B------:R-:W-:Y:S02]  /*6360*/  IADD3 R23, P1, PT, R69, R46, RZ ;  /* 0x0000002e45177210 */ /* 0x000fe40007f3e0ff */
[----:B------:R-:W-:Y:S02]  /*6370*/  IADD3 R69, P4, PT, RZ, -R68, RZ ;  /* 0x80000044ff457210 */ /* 0x000fe40007f9e0ff */
[----:B------:R-:W-:Y:S01]  /*6380*/  IADD3.X R67, PT, PT, RZ, RZ, R22, P1, P2 ;  /* 0x000000ffff437210 */ /* 0x000fe20000fe4416 */
[----:B------:R-:W-:Y:S01]  /*6390*/  IMAD.WIDE.U32 R46, R23, R20, RZ ;  /* 0x00000014172e7225 */ /* 0x000fe200078e00ff */
[----:B------:R-:W-:-:S03]  /*63a0*/  SEL R69, R69, R68, !P3 ;  /* 0x0000004445457207 */ /* 0x000fc60005800000 */
[----:B------:R-:W-:Y:S01]  /*63b0*/  IMAD R22, R23, R21, R47 ;  /* 0x0000001517167224 */ /* 0x000fe200078e022f */
[----:B------:R-:W-:-:S03]  /*63c0*/  IADD3 R47, P1, PT, RZ, -R46, RZ ;  /* 0x8000002eff2f7210 */ /* 0x000fc60007f3e0ff */
[----:B------:R-:W-:-:S04]  /*63d0*/  IMAD R22, R67, R20, R22 ;  /* 0x0000001443167224 */ /* 0x000fc800078e0216 */
[----:B------:R-:W-:Y:S02]  /*63e0*/  IMAD.X R46, RZ, RZ, ~R22, P1 ;  /* 0x000000ffff2e7224 */ /* 0x000fe400008e0e16 */
[----:B------:R-:W-:-:S04]  /*63f0*/  IMAD.HI.U32 R22, R23, R47, RZ ;  /* 0x0000002f17167227 */ /* 0x000fc800078e00ff */
[----:B------:R-:W-:-:S04]  /*6400*/  IMAD.HI.U32 R66, R67, R46, RZ ;  /* 0x0000002e43427227 */ /* 0x000fc800078e00ff */
[----:B------:R-:W-:-:S04]  /*6410*/  IMAD.WIDE.U32 R22, P2, R23, R46, R22 ;  /* 0x0000002e17167225 */ /* 0x000fc80007840016 */
[----:B------:R-:W-:-:S04]  /*6420*/  IMAD.HI.U32 R22, P1, R67, R47, R22 ;  /* 0x0000002f43167227 */ /* 0x000fc80007820016 */
[----:B------:R-:W-:Y:S01]  /*6430*/  IMAD R47, R67, R46, RZ ;  /* 0x0000002e432f7224 */ /* 0x000fe200078e02ff */
[----:B------:R-:W-:Y:S01]  /*6440*/  IADD3.X R67, PT, PT, R66, R67, RZ, P2, !PT ;  /* 0x0000004342437210 */ /* 0x000fe200017fe4ff */
[----:B------:R-:W-:-:S03]  /*6450*/  IMAD.X R23, RZ, RZ, ~R64, P4 ;  /* 0x000000ffff177224 */ /* 0x000fc600020e0e40 */
[----:B------:R-:W-:Y:S02]  /*6460*/  IADD3 R47, P2, PT, R47, R22, RZ ;  /* 0x000000162f2f7210 */ /* 0x000fe40007f5e0ff */
[----:B------:R-:W-:Y:S01]  /*6470*/  SEL R66, R23, R64, !P3 ;  /* 0x0000004017427207 */ /* 0x000fe20005800000 */
[----:B------:R-:W-:Y:S01]  /*6480*/  HFMA2 R23, -RZ, RZ, 0, 0 ;  /* 0x00000000ff177431 */ /* 0x000fe200000001ff */
[----:B------:R-:W-:Y:S01]  /*6490*/  IADD3.X R67, PT, PT, RZ, RZ, R67, P2, P1 ;  /* 0x000000ffff437210 */ /* 0x000fe200017e2443 */
[----:B------:R-:W-:-:S04]  /*64a0*/  IMAD.HI.U32 R22, R47, R69, RZ ;  /* 0x000000452f167227 */ /* 0x000fc800078e00ff */
[----:B------:R-:W-:-:S04]  /*64b0*/  IMAD.HI.U32 R46, R67, R66, RZ ;  /* 0x00000042432e7227 */ /* 0x000fc800078e00ff */
[----:B------:R-:W-:-:S04]  /*64c0*/  IMAD.WIDE.U32 R22, R47, R66, R22 ;  /* 0x000000422f167225 */ /* 0x000fc800078e0016 */
[C---:B------:R-:W-:Y:S02]  /*64d0*/  IMAD R47, R67.reuse, R66, RZ ;  /* 0x00000042432f7224 */ /* 0x040fe400078e02ff */
[----:B------:R-:W-:-:S04]  /*64e0*/  IMAD.HI.U32 R22, P1, R67, R69, R22 ;  /* 0x0000004543167227 */ /* 0x000fc80007820016 */
[----:B------:R-:W-:Y:S01]  /*64f0*/  IMAD.X R46, RZ, RZ, R46, P1 ;  /* 0x000000ffff2e7224 */ /* 0x000fe200008e062e */
[----:B------:R-:W-:-:S05]  /*6500*/  IADD3 R47, P2, PT, R47, R22, RZ ;  /* 0x000000162f2f7210 */ /* 0x000fca0007f5e0ff */
[----:B------:R-:W-:-:S03]  /*6510*/  IMAD.WIDE.U32 R22, R47, R20, RZ ;  /* 0x000000142f167225 */ /* 0x000fc600078e00ff */
[----:B------:R-:W-:Y:S01]  /*6520*/  IADD3 R69, P1, PT, -R22, R69, RZ ;  /* 0x0000004516457210 */ /* 0x000fe20007f3e1ff */
[----:B------:R-:W-:Y:S01]  /*6530*/  IMAD R22, R47, R21, R23 ;  /* 0x000000152f167224 */ /* 0x000fe200078e0217 */
[----:B------:R-:W-:Y:S02]  /*6540*/  IADD3.X R23, PT, PT, RZ, R46, RZ, P2, !PT ;  /* 0x0000002eff177210 */ /* 0x000fe400017fe4ff */
[----:B------:R-:W-:Y:S02]  /*6550*/  IADD3 R67, P3, PT, R69, -R20, RZ ;  /* 0x8000001445437210 */ /* 0x000fe40007f7e0ff */
[----:B------:R-:W-:Y:S01]  /*6560*/  LOP3.LUT R46, R61, R64, RZ, 0x3c, !PT ;  /* 0x000000403d2e7212 */ /* 0x000fe200078e3cff */
[----:B------:R-:W-:-:S04]  /*6570*/  IMAD R22, R23, R20, R22 ;  /* 0x0000001417167224 */ /* 0x000fc800078e0216 */
[----:B------:R-:W-:Y:S01]  /*6580*/  IMAD.X R71, R66, 0x1, ~R22, P1 ;  /* 0x0000000142477824 */ /* 0x000fe200008e0e16 */
[----:B------:R-:W-:-:S04]  /*6590*/  ISETP.GE.U32.AND P1, PT, R69, R20, PT ;  /* 0x000000144500720c */ /* 0x000fc80003f26070 */
[----:B------:R-:W-:-:S04]  /*65a0*/  ISETP.GE.U32.AND.EX P1, PT, R71, R21, PT, P1 ;  /* 0x000000154700720c */ /* 0x000fc80003f26110 */
[----:B------:R-:W-:-:S04]  /*65b0*/  SEL R67, R67, R69, P1 ;  /* 0x0000004543437207 */ /* 0x000fc80000800000 */
[----:B------:R-:W-:Y:S02]  /*65c0*/  ISETP.GE.U32.AND P2, PT, R67, R20, PT ;  /* 0x000000144300720c */ /* 0x000fe40003f46070 */
[----:B------:R-:W-:Y:S02]  /*65d0*/  IADD3.X R67, PT, PT, R71, ~R21, RZ, P3, !PT ;  /* 0x8000001547437210 */ /* 0x000fe40001ffe4ff */
[----:B------:R-:W-:Y:S02]  /*65e0*/  IADD3 R20, P3, PT, R47, 0x1, RZ ;  /* 0x000000012f147810 */ /* 0x000fe40007f7e0ff */
[----:B------:R-:W-:Y:S02]  /*65f0*/  SEL R67, R67, R71, P1 ;  /* 0x0000004743437207 */ /* 0x000fe40000800000 */
[----:B------:R-:W-:Y:S01]  /*6600*/  SEL R47, R20, R47, P1 ;  /* 0x0000002f142f7207 */ /* 0x000fe20000800000 */
[----:B------:R-:W-:-:S05]  /*6610*/  IMAD.X R22, RZ, RZ, R23, P3 ;  /* 0x000000ffff167224 */ /* 0x000fca00018e0617 */
[----:B------:R-:W-:Y:S02]  /*6620*/  SEL R22, R22, R23, P1 ;  /* 0x0000001716167207 */ /* 0x000fe40000800000 */
[----:B------:R-:W-:Y:S02]  /*6630*/  ISETP.GE.U32.AND.EX P1, PT, R67, R21, PT, P2 ;  /* 0x000000154300720c */ /* 0x000fe40003f26120 */
[----:B------:R-:W-:-:S04]  /*6640*/  IADD3 R20, P2, PT, R47, 0x1, RZ ;  /* 0x000000012f147810 */ /* 0x000fc80007f5e0ff */
[-C--:B------:R-:W-:Y:S02]  /*6650*/  IADD3.X R21, PT, PT, RZ, R22.reuse, RZ, P2, !PT ;  /* 0x00000016ff157210 */ /* 0x080fe400017fe4ff */
[----:B------:R-:W-:Y:S02]  /*6660*/  SEL R20, R20, R47, P1 ;  /* 0x0000002f14147207 */ /* 0x000fe40000800000 */
[----:B------:R-:W-:Y:S02]  /*6670*/  SEL R21, R21, R22, P1 ;  /* 0x0000001615157207 */ /* 0x000fe40000800000 */
[----:B------:R-:W-:Y:S02]  /*6680*/  IADD3 R23, P3, PT, RZ, -R20, RZ ;  /* 0x80000014ff177210 */ /* 0x000fe40007f7e0ff */
[----:B------:R-:W-:Y:S02]  /*6690*/  ISETP.NE.U32.AND P1, PT, R62, RZ, PT ;  /* 0x000000ff3e00720c */ /* 0x000fe40003f25070 */
[----:B------:R-:W-:Y:S01]  /*66a0*/  ISETP.GE.AND P2, PT, R46, RZ, PT ;  /* 0x000000ff2e00720c */ /* 0x000fe20003f46270 */
[----:B------:R-:W-:Y:S01]  /*66b0*/  IMAD.X R22, RZ, RZ, ~R21, P3 ;  /* 0x000000ffff167224 */ /* 0x000fe200018e0e15 */
[----:B------:R-:W-:-:S02]  /*66c0*/  ISETP.NE.AND.EX P1, PT, R61, RZ, PT, P1 ;  /* 0x000000ff3d00720c */ /* 0x000fc40003f25310 */
[----:B------:R-:W-:Y:S02]  /*66d0*/  MOV R61, 0x0 ;  /* 0x00000000003d7802 */ /* 0x000fe40000000f00 */
[----:B------:R-:W-:Y:S02]  /*66e0*/  SEL R20, R23, R20, !P2 ;  /* 0x0000001417147207 */ /* 0x000fe40005000000 */
[----:B------:R-:W-:Y:S02]  /*66f0*/  SEL R21, R22, R21, !P2 ;  /* 0x0000001516157207 */ /* 0x000fe40005000000 */
[----:B------:R-:W-:Y:S02]  /*6700*/  SEL R20, R20, 0xffffffff, P1 ;  /* 0xffffffff14147807 */ /* 0x000fe40000800000 */
[----:B------:R-:W-:Y:S01]  /*6710*/  SEL R21, R21, 0xffffffff, P1 ;  /* 0xffffffff15157807 */ /* 0x000fe20000800000 */
[----:B------:R-:W-:Y:S06]  /*6720*/  RET.REL.NODEC R60 `(_ZN2at6native21col2im_batched_kernelIN3c108BFloat16EEEvlPKT_llllllllllllllPS4_l) ;  /* 0xffffff983c347950 */ /* 0x000fec0003c3ffff */
        .weak           $__internal_3_$__cuda_sm20_rem_s64
        .type           $__internal_3_$__cuda_sm20_rem_s64,@function
        .size           $__internal_3_$__cuda_sm20_rem_s64,(.L_x_816 - $__internal_3_$__cuda_sm20_rem_s64)
$__internal_3_$__cuda_sm20_rem_s64:
        /* <DEDUP_REMOVED lines=21> */
[----:B------:R-:W-:-:S04]  /*6880*/  IMAD.HI.U32 R61, R23, R69, RZ ;  /* 0x00000045173d7227 */ /* 0x000fc800078e00ff */
[----:B------:R-:W-:Y:S02]  /*6890*/  IMAD R69, R23, R69, RZ ;  /* 0x0000004517457224 */ /* 0x000fe400078e02ff */
[----:B------:R-:W-:-:S03]  /*68a0*/  IMAD.X R22, R61, 0x1, R23, P1 ;  /* 0x000000013d167824 */ /* 0x000fc600008e0617 */
[----:B------:R-:W-:Y:S02]  /*68b0*/  IADD3 R23, P1, PT, R69, R60, RZ ;  /* 0x0000003c45177210 */ /* 0x000fe40007f3e0ff */
[----:B------:R-:W-:Y:S02]  /*68c0*/  IADD3 R69, P4, PT, RZ, -R64, RZ ;  /* 0x80000040ff457210 */ /* 0x000fe40007f9e0ff */
[----:B------:R-:W-:Y:S01]  /*68d0*/  IADD3.X R67, PT, PT, RZ, RZ, R22, P1, P2 ;  /* 0x000000ffff437210 */ /* 0x000fe20000fe4416 */
[----:B------:R-:W-:-:S04]  /*68e0*/  IMAD.WIDE.U32 R60, R23, R20, RZ ;  /* 0x00000014173c7225 */ /* 0x000fc800078e00ff */
[----:B------:R-:W-:Y:S01]  /*68f0*/  IMAD R22, R23, R21, R61 ;  /* 0x0000001517167224 */ /* 0x000fe200078e023d */
[----:B------:R-:W-:-:S03]  /*6900*/  IADD3 R61, P1, PT, RZ, -R60, RZ ;  /* 0x8000003cff3d7210 */ /* 0x000fc60007f3e0ff */
[----:B------:R-:W-:-:S05]  /*6910*/  IMAD R22, R67, R20, R22 ;  /* 0x0000001443167224 */ /* 0x000fca00078e0216 */
[----:B------:R-:W-:Y:S01]  /*6920*/  IADD3.X R60, PT, PT, RZ, ~R22, RZ, P1, !PT ;  /* 0x80000016ff3c7210 */ /* 0x000fe20000ffe4ff */
[----:B------:R-:W-:-:S04]  /*6930*/  IMAD.HI.U32 R22, R23, R61, RZ ;  /* 0x0000003d17167227 */ /* 0x000fc800078e00ff */
[----:B------:R-:W-:-:S04]  /*6940*/  IMAD.HI.U32 R62, R67, R60, RZ ;  /* 0x0000003c433e7227 */ /* 0x000fc800078e00ff */
[----:B------:R-:W-:-:S04]  /*6950*/  IMAD.WIDE.U32 R22, P2, R23, R60, R22 ;  /* 0x0000003c17167225 */ /* 0x000fc80007840016 */
[----:B------:R-:W-:Y:S01]  /*6960*/  IMAD.HI.U32 R22, P1, R67, R61, R22 ;  /* 0x0000003d43167227 */ /* 0x000fe20007820016 */
[----:B------:R-:W-:-:S03]  /*6970*/  IADD3.X R23, PT, PT, RZ, ~R58, RZ, P4, !PT ;  /* 0x8000003aff177210 */ /* 0x000fc600027fe4ff */
[----:B------:R-:W-:Y:S02]  /*6980*/  IMAD R61, R67, R60, RZ ;  /* 0x0000003c433d7224 */ /* 0x000fe400078e02ff */
[----:B------:R-:W-:Y:S01]  /*6990*/  IMAD.X R67, R62, 0x1, R67, P2 ;  /* 0x000000013e437824 */ /* 0x000fe200010e0643 */
[----:B------:R-:W-:Y:S02]  /*69a0*/  ISETP.GE.AND P2, PT, R58, RZ, PT ;  /* 0x000000ff3a00720c */ /* 0x000fe40003f46270 */
[----:B------:R-:W-:Y:S02]  /*69b0*/  IADD3 R61, P3, PT, R61, R22, RZ ;  /* 0x000000163d3d7210 */ /* 0x000fe40007f7e0ff */
[----:B------:R-:W-:Y:S02]  /*69c0*/  SEL R69, R69, R64, !P2 ;  /* 0x0000004045457207 */ /* 0x000fe40005000000 */
[----:B------:R-:W-:Y:S01]  /*69d0*/  SEL R60, R23, R58, !P2 ;  /* 0x0000003a173c7207 */ /* 0x000fe20005000000 */
[----:B------:R-:W-:Y:S01]  /*69e0*/  IMAD.MOV.U32 R23, RZ, RZ, RZ ;  /* 0x000000ffff177224 */ /* 0x000fe200078e00ff */
[----:B------:R-:W-:Y:S01]  /*69f0*/  IADD3.X R67, PT, PT, RZ, RZ, R67, P3, P1 ;  /* 0x000000ffff437210 */ /* 0x000fe20001fe2443 */
[----:B------:R-:W-:-:S04]  /*6a00*/  IMAD.HI.U32 R22, R61, R69, RZ ;  /* 0x000000453d167227 */ /* 0x000fc800078e00ff */
[----:B------:R-:W-:-:S04]  /*6a10*/  IMAD.WIDE.U32 R22, R61, R60, R22 ;  /* 0x0000003c3d167225 */ /* 0x000fc800078e0016 */
[C---:B------:R-:W-:Y:S02]  /*6a20*/  IMAD R61, R67.reuse, R60, RZ ;  /* 0x0000003c433d7224 */ /* 0x040fe400078e02ff */
[----:B------:R-:W-:-:S05]  /*6a30*/  IMAD.HI.U32 R22, P1, R67, R69, R22 ;  /* 0x0000004543167227 */ /* 0x000fca0007820016 */
[----:B------:R-:W-:-:S05]  /*6a40*/  IADD3 R61, P4, PT, R61, R22, RZ ;  /* 0x000000163d3d7210 */ /* 0x000fca0007f9e0ff */
[----:B------:R-:W-:-:S04]  /*6a50*/  IMAD.WIDE.U32 R22, R61, R20, RZ ;  /* 0x000000143d167225 */ /* 0x000fc800078e00ff */
[----:B------:R-:W-:Y:S01]  /*6a60*/  IMAD R61, R61, R21, R23 ;  /* 0x000000153d3d7224 */ /* 0x000fe200078e0217 */
[----:B------:R-:W-:Y:S01]  /*6a70*/  IADD3 R69, P3, PT, -R22, R69, RZ ;  /* 0x0000004516457210 */ /* 0x000fe20007f7e1ff */
[----:B------:R-:W-:-:S05]  /*6a80*/  IMAD.HI.U32 R22, R67, R60, RZ ;  /* 0x0000003c43167227 */ /* 0x000fca00078e00ff */
[----:B------:R-:W-:Y:S02]  /*6a90*/  IADD3.X R22, PT, PT, R22, RZ, RZ, P1, !PT ;  /* 0x000000ff16167210 */ /* 0x000fe40000ffe4ff */
[----:B------:R-:W-:-:S03]  /*6aa0*/  ISETP.GE.U32.AND P1, PT, R69, R20, PT ;  /* 0x000000144500720c */ /* 0x000fc60003f26070 */
[----:B------:R-:W-:-:S04]  /*6ab0*/  IMAD.X R23, RZ, RZ, R22, P4 ;  /* 0x000000ffff177224 */ /* 0x000fc800020e0616 */
[----:B------:R-:W-:-:S05]  /*6ac0*/  IMAD R23, R23, R20, R61 ;  /* 0x0000001417177224 */ /* 0x000fca00078e023d */
[----:B------:R-:W-:Y:S02]  /*6ad0*/  IADD3.X R67, PT, PT, ~R23, R60, RZ, P3, !PT ;  /* 0x0000003c17437210 */ /* 0x000fe40001ffe5ff */
        /* <DEDUP_REMOVED lines=15> */
[----:B------:R-:W-:Y:S01]  /*6bd0*/  ISETP.NE.AND.EX P1, PT, R47, RZ, PT, P1 ;  /* 0x000000ff2f00720c */ /* 0x000fe20003f25310 */
[----:B------:R-:W-:-:S03]  /*6be0*/  HFMA2 R47, -RZ, RZ, 0, 0 ;  /* 0x00000000ff2f7431 */ /* 0x000fc600000001ff */
[----:B------:R-:W-:Y:S02]  /*6bf0*/  SEL R21, R22, R21, !P2 ;  /* 0x0000001516157207 */ /* 0x000fe40005000000 */
[----:B------:R-:W-:Y:S02]  /*6c00*/  SEL R20, R20, 0xffffffff, P1 ;  /* 0xffffffff14147807 */ /* 0x000fe40000800000 */
[----:B------:R-:W-:Y:S01]  /*6c10*/  SEL R21, R21, 0xffffffff, P1 ;  /* 0xffffffff15157807 */ /* 0x000fe20000800000 */
[----:B------:R-:W-:Y:S06]  /*6c20*/  RET.REL.NODEC R46 `(_ZN2at6native21col2im_batched_kernelIN3c108BFloat16EEEvlPKT_llllllllllllllPS4_l) ;  /* 0xffffff902ef47950 */ /* 0x000fec0003c3ffff */
.L_x_232:
        /* <DEDUP_REMOVED lines=13> */
.L_x_816:


//--------------------- .text._ZN2at6native21col2im_batched_kernelIN3c104HalfEEEvlPKT_llllllllllllllPS4_l --------------------------
	.section	.text._ZN2at6native21col2im_batched_kernelIN3c104HalfEEEvlPKT_llllllllllllllPS4_l,"ax",@progbits
	.align	128
        .global         _ZN2at6native21col2im_batched_kernelIN3c104HalfEEEvlPKT_llllllllllllllPS4_l
        .type           _ZN2at6native21col2im_batched_kernelIN3c104HalfEEEvlPKT_llllllllllllllPS4_l,@function
        .size           _ZN2at6native21col2im_batched_kernelIN3c104HalfEEEvlPKT_llllllllllllllPS4_l,(.L_x_818 - _ZN2at6native21col2im_batched_kernelIN3c104HalfEEEvlPKT_llllllllllllllPS4_l)
        .other          _ZN2at6native21col2im_batched_kernelIN3c104HalfEEEvlPKT_llllllllllllllPS4_l,@"STO_CUDA_ENTRY STV_DEFAULT"
_ZN2at6native21col2im_batched_kernelIN3c104HalfEEEvlPKT_llllllllllllllPS4_l:
.text._ZN2at6native21col2im_batched_kernelIN3c104HalfEEEvlPKT_llllllllllllllPS4_l:
        /* <DEDUP_REMOVED lines=19> */
.L_x_347:
        /* <DEDUP_REMOVED lines=29> */
.L_x_234:
[----:B------:R-:W0:Y:S01]  /*0300*/  LDCU.64 UR4, c[0x0][0x380] ;  /* 0x00007000ff0477ac */ /* 0x000e220008000a00 */
[----:B------:R-:W-:Y:S01]  /*0310*/  IMAD.MOV.U32 R68, RZ, RZ, R0 ;  /* 0x000000ffff447224 */ /* 0x000fe200078e0000 */
[----:B------:R-:W-:Y:S01]  /*0320*/  MOV R60, 0x370 ;  /* 0x00000370003c7802 */ /* 0x000fe20000000f00 */
[----:B------:R-:W-:Y:S02]  /*0330*/  IMAD.MOV.U32 R64, RZ, RZ, R29 ;  /* 0x000000ffff407224 */ /* 0x000fe400078e001d */
[----:B0-----:R-:W-:Y:S01]  /*0340*/  IMAD.U32 R62, RZ, RZ, UR4 ;  /* 0x00000004ff3e7e24 */ /* 0x001fe2000f8e00ff */
[----:B------:R-:W-:-:S07]  /*0350*/  MOV R61, UR5 ;  /* 0x00000005003d7c02 */ /* 0x000fce0008000f00 */
[----:B------:R-:W-:Y:S05]  /*0360*/  CALL.REL.NOINC `($__internal_4_$__cuda_sm20_div_s64) ;  /* 0x0000005c00987944 */ /* 0x000fea0003c00000 */
        /* <DEDUP_REMOVED lines=10> */
.L_x_235:
[----:B------:R-:W-:Y:S05]  /*0410*/  BSYNC.RECONVERGENT B0 ;  /* 0x0000000000007941 */ /* 0x000fea0003800200 */
.L_x_233:
        /* <DEDUP_REMOVED lines=29> */
.L_x_237:
[----:B------:R-:W0:Y:S01]  /*05f0*/  LDCU.64 UR4, c[0x0][0x3a8] ;  /* 0x00007500ff0477ac */ /* 0x000e220008000a00 */
[----:B------:R-:W-:Y:S01]  /*0600*/  IMAD.MOV.U32 R68, RZ, RZ, R26 ;  /* 0x000000ffff447224 */ /* 0x000fe200078e001a */
[----:B------:R-:W-:Y:S01]  /*0610*/  MOV R60, 0x660 ;  /* 0x00000660003c7802 */ /* 0x000fe20000000f00 */
[----:B------:R-:W-:Y:S01]  /*0620*/  IMAD.MOV.U32 R64, RZ, RZ, R27 ;  /* 0x000000ffff407224 */ /* 0x000fe200078e001b */
[----:B0-----:R-:W-:Y:S01]  /*0630*/  MOV R62, UR4 ;  /* 0x00000004003e7c02 */ /* 0x001fe20008000f00 */
[----:B------:R-:W-:-:S07]  /*0640*/  IMAD.U32 R61, RZ, RZ, UR5 ;  /* 0x00000005ff3d7e24 */ /* 0x000fce000f8e00ff */
[----:B------:R-:W-:Y:S05]  /*0650*/  CALL.REL.NOINC `($__internal_4_$__cuda_sm20_div_s64) ;  /* 0x0000005800dc7944 */ /* 0x000fea0003c00000 */
        /* <DEDUP_REMOVED lines=10> */
.L_x_238:
[----:B------:R-:W-:Y:S05]  /*0700*/  BSYNC.RECONVERGENT B0 ;  /* 0x0000000000007941 */ /* 0x000fea0003800200 */
.L_x_236:
        /* <DEDUP_REMOVED lines=28> */
.L_x_240:
[----:B------:R-:W0:Y:S01]  /*08d0*/  LDCU.64 UR4, c[0x0][0x3a0] ;  /* 0x00007400ff0477ac */ /* 0x000e220008000a00 */
[----:B------:R-:W-:Y:S01]  /*08e0*/  MOV R64, R2 ;  /* 0x0000000200407202 */ /* 0x000fe20000000f00 */
[----:B------:R-:W-:Y:S01]  /*08f0*/  IMAD.MOV.U32 R58, RZ, RZ, R3 ;  /* 0x000000ffff3a7224 */ /* 0x000fe200078e0003 */
[----:B------:R-:W-:Y:S01]  /*0900*/  MOV R46, 0x940 ;  /* 0x00000940002e7802 */ /* 0x000fe20000000f00 */
[----:B0-----:R-:W-:Y:S01]  /*0910*/  IMAD.U32 R59, RZ, RZ, UR4 ;  /* 0x00000004ff3b7e24 */ /* 0x001fe2000f8e00ff */
[----:B------:R-:W-:-:S07]  /*0920*/  MOV R47, UR5 ;  /* 0x00000005002f7c02 */ /* 0x000fce0008000f00 */
[----:B------:R-:W-:Y:S05]  /*0930*/  CALL.REL.NOINC `($__internal_5_$__cuda_sm20_rem_s64) ;  /* 0x0000005c007c7944 */ /* 0x000fea0003c00000 */
[----:B------:R-:W-:Y:S02]  /*0940*/  IMAD.MOV.U32 R2, RZ, RZ, R20 ;  /* 0x000000ffff027224 */ /* 0x000fe400078e0014 */
[----:B------:R-:W-:-:S07]  /*0950*/  IMAD.MOV.U32 R3, RZ, RZ, R21 ;  /* 0x000000ffff037224 */ /* 0x000fce00078e0015 */
.L_x_241:
[----:B------:R-:W-:Y:S05]  /*0960*/  BSYNC.RECONVERGENT B0 ;  /* 0x0000000000007941 */ /* 0x000fea0003800200 */
.L_x_239:
        /* <DEDUP_REMOVED lines=33> */
.L_x_243:
[----:B------:R-:W-:Y:S01]  /*0b80*/  MOV R68, R26 ;  /* 0x0000001a00447202 */ /* 0x000fe20000000f00 */
[----:B------:R-:W-:Y:S01]  /*0b90*/  IMAD.MOV.U32 R64, RZ, RZ, R27 ;  /* 0x000000ffff407224 */ /* 0x000fe200078e001b */
[----:B------:R-:W-:-:S07]  /*0ba0*/  MOV R60, 0xbc0 ;  /* 0x00000bc0003c7802 */ /* 0x000fce0000000f00 */
[----:B------:R-:W-:Y:S05]  /*0bb0*/  CALL.REL.NOINC `($__internal_4_$__cuda_sm20_div_s64) ;  /* 0x0000005400847944 */ /* 0x000fea0003c00000 */
[----:B------:R-:W-:Y:S01]  /*0bc0*/  IMAD.MOV.U32 R10, RZ, RZ, R20 ;  /* 0x000000ffff0a7224 */ /* 0x000fe200078e0014 */
[----:B------:R-:W-:-:S07]  /*0bd0*/  MOV R11, R21 ;  /* 0x00000015000b7202 */ /* 0x000fce0000000f00 */
.L_x_244:
[----:B------:R-:W-:Y:S05]  /*0be0*/  BSYNC.RECONVERGENT B0 ;  /* 0x0000000000007941 */ /* 0x000fea0003800200 */
.L_x_242:
        /* <DEDUP_REMOVED lines=44> */
.L_x_248:
[----:B------:R-:W0:Y:S01]  /*0eb0*/  LDCU.64 UR4, c[0x0][0x3d8] ;  /* 0x00007b00ff0477ac */ /* 0x000e220008000a00 */
[----:B------:R-:W-:Y:S01]  /*0ec0*/  MOV R60, 0xf00 ;  /* 0x00000f00003c7802 */ /* 0x000fe20000000f00 */
[----:B0-----:R-:W-:Y:S02]  /*0ed0*/  IMAD.U32 R62, RZ, RZ, UR4 ;  /* 0x00000004ff3e7e24 */ /* 0x001fe4000f8e00ff */
[----:B------:R-:W-:-:S07]  /*0ee0*/  IMAD.U32 R61, RZ, RZ, UR5 ;  /* 0x00000005ff3d7e24 */ /* 0x000fce000f8e00ff */
[----:B------:R-:W-:Y:S05]  /*0ef0*/  CALL.REL.NOINC `($__internal_4_$__cuda_sm20_div_s64) ;  /* 0x0000005000b47944 */ /* 0x000fea0003c00000 */
[----:B------:R-:W-:Y:S01]  /*0f00*/  MOV R2, R20 ;  /* 0x0000001400027202 */ /* 0x000fe20000000f00 */
[----:B------:R-:W-:-:S07]  /*0f10*/  IMAD.MOV.U32 R3, RZ, RZ, R21 ;  /* 0x000000ffff037224 */ /* 0x000fce00078e0015 */
.L_x_249:
[----:B------:R-:W-:Y:S05]  /*0f20*/  BSYNC.RECONVERGENT B1 ;  /* 0x0000000000017941 */ /* 0x000fea0003800200 */
.L_x_247:
[----:B------:R-:W-:-:S05]  /*0f30*/  IADD3 R28, P0, PT, R2, 0x1, RZ ;  /* 0x00000001021c7810 */ /* 0x000fca0007f1e0ff */
[----:B------:R-:W-:-:S08]  /*0f40*/  IMAD.X R31, RZ, RZ, R3, P0 ;  /* 0x000000ffff1f7224 */ /* 0x000fd000000e0603 */
.L_x_246:
[----:B------:R-:W-:Y:S05]  /*0f50*/  BSYNC.RECONVERGENT B0 ;  /* 0x0000000000007941 */ /* 0x000fea0003800200 */
.L_x_245:
        /* <DEDUP_REMOVED lines=26> */
.L_x_251:
[----:B------:R-:W0:Y:S01]  /*1100*/  LDCU.64 UR4, c[0x0][0x3d8] ;  /* 0x00007b00ff0477ac */ /* 0x000e220008000a00 */
[----:B------:R-:W-:Y:S01]  /*1110*/  IMAD.MOV.U32 R68, RZ, RZ, R14 ;  /* 0x000000ffff447224 */ /* 0x000fe200078e000e */
[----:B------:R-:W-:Y:S01]  /*1120*/  MOV R60, 0x1170 ;  /* 0x00001170003c7802 */ /* 0x000fe20000000f00 */
[----:B------:R-:W-:Y:S01]  /*1130*/  IMAD.MOV.U32 R64, RZ, RZ, R15 ;  /* 0x000000ffff407224 */ /* 0x000fe200078e000f */
[----:B0-----:R-:W-:Y:S01]  /*1140*/  MOV R62, UR4 ;  /* 0x00000004003e7c02 */ /* 0x001fe20008000f00 */
[----:B------:R-:W-:-:S07]  /*1150*/  IMAD.U32 R61, RZ, RZ, UR5 ;  /* 0x00000005ff3d7e24 */ /* 0x000fce000f8e00ff */
[----:B------:R-:W-:Y:S05]  /*1160*/  CALL.REL.NOINC `($__internal_4_$__cuda_sm20_div_s64) ;  /* 0x0000005000187944 */ /* 0x000fea0003c00000 */
[----:B------:R-:W-:Y:S01]  /*1170*/  MOV R2, R20 ;  /* 0x0000001400027202 */ /* 0x000fe20000000f00 */
[----:B------:R-:W-:-:S07]  /*1180*/  IMAD.MOV.U32 R3, RZ, RZ, R21 ;  /* 0x000000ffff037224 */ /* 0x000fce00078e0015 */
.L_x_252:
[----:B------:R-:W-:Y:S05]  /*1190*/  BSYNC.RECONVERGENT B0 ;  /* 0x0000000000007941 */ /* 0x000fea0003800200 */
.L_x_250:
        /* <DEDUP_REMOVED lines=51> */
.L_x_256:
[----:B------:R-:W0:Y:S01]  /*14d0*/  LDCU.64 UR4, c[0x0][0x3d0] ;  /* 0x00007a00ff0477ac */ /* 0x000e220008000a00 */
[----:B------:R-:W-:Y:S02]  /*14e0*/  MOV R60, 0x1520 ;  /* 0x00001520003c7802 */ /* 0x000fe40000000f00 */
[----:B0-----:R-:W-:Y:S01]  /*14f0*/  MOV R62, UR4 ;  /* 0x00000004003e7c02 */ /* 0x001fe20008000f00 */
[----:B------:R-:W-:-:S07]  /*1500*/  IMAD.U32 R61, RZ, RZ, UR5 ;  /* 0x00000005ff3d7e24 */ /* 0x000fce000f8e00ff */
[----:B------:R-:W-:Y:S05]  /*1510*/  CALL.REL.NOINC `($__internal_4_$__cuda_sm20_div_s64) ;  /* 0x0000004c002c7944 */ /* 0x000fea0003c00000 */
[----:B------:R-:W-:Y:S01]  /*1520*/  IMAD.MOV.U32 R2, RZ, RZ, R20 ;  /* 0x000000ffff027224 */ /* 0x000fe200078e0014 */
[----:B------:R-:W-:-:S07]  /*1530*/  MOV R3, R21 ;  /* 0x0000001500037202 */ /* 0x000fce0000000f00 */
.L_x_257:
[----:B------:R-:W-:Y:S05]  /*1540*/  BSYNC.RECONVERGENT B1 ;  /* 0x0000000000017941 */ /* 0x000fea0003800200 */
.L_x_255:
[----:B------:R-:W-:-:S05]  /*1550*/  IADD3 R30, P0, PT, R2, 0x1, RZ ;  /* 0x00000001021e7810 */ /* 0x000fca0007f1e0ff */
[----:B------:R-:W-:-:S08]  /*1560*/  IMAD.X R35, RZ, RZ, R3, P0 ;  /* 0x000000ffff237224 */ /* 0x000fd000000e0603 */
.L_x_254:
[----:B------:R-:W-:Y:S05]  /*1570*/  BSYNC.RECONVERGENT B0 ;  /* 0x0000000000007941 */ /* 0x000fea0003800200 */
.L_x_253:
        /* <DEDUP_REMOVED lines=26> */
.L_x_259:
[----:B------:R-:W0:Y:S01]  /*1720*/  LDCU.64 UR4, c[0x0][0x3d0] ;  /* 0x00007a00ff0477ac */ /* 0x000e220008000a00 */
[----:B------:R-:W-:Y:S01]  /*1730*/  IMAD.MOV.U32 R68, RZ, RZ, R12 ;  /* 0x000000ffff447224 */ /* 0x000fe200078e000c */
[----:B------:R-:W-:Y:S01]  /*1740*/  MOV R60, 0x1790 ;  /* 0x00001790003c7802 */ /* 0x000fe20000000f00 */
[----:B------:R-:W-:Y:S02]  /*1750*/  IMAD.MOV.U32 R64, RZ, RZ, R13 ;  /* 0x000000ffff407224 */ /* 0x000fe400078e000d */
[----:B0-----:R-:W-:Y:S01]  /*1760*/  IMAD.U32 R62, RZ, RZ, UR4 ;  /* 0x00000004ff3e7e24 */ /* 0x001fe2000f8e00ff */
[----:B------:R-:W-:-:S07]  /*1770*/  MOV R61, UR5 ;  /* 0x00000005003d7c02 */ /* 0x000fce0008000f00 */
[----:B------:R-:W-:Y:S05]  /*1780*/  CALL.REL.NOINC `($__internal_4_$__cuda_sm20_div_s64) ;  /* 0x0000004800907944 */ /* 0x000fea0003c00000 */
[----:B------:R-:W-:Y:S01]  /*1790*/  IMAD.MOV.U32 R2, RZ, RZ, R20 ;  /* 0x000000ffff027224 */ /* 0x000fe200078e0014 */
[----:B------:R-:W-:-:S07]  /*17a0*/  MOV R3, R21 ;  /* 0x0000001500037202 */ /* 0x000fce0000000f00 */
.L_x_260:
[----:B------:R-:W-:Y:S05]  /*17b0*/  BSYNC.RECONVERGENT B0 ;  /* 0x0000000000007941 */ /* 0x000fea0003800200 */
.L_x_258:
        /* <DEDUP_REMOVED lines=29> */
.L_x_346:
        /* <DEDUP_REMOVED lines=36> */
.L_x_266:
[----:B------:R-:W0:Y:S01]  /*1bd0*/  LDCU.64 UR4, c[0x0][0x3e0] ;  /* 0x00007c00ff0477ac */ /* 0x000e220008000a00 */
[----:B------:R-:W-:Y:S01]  /*1be0*/  IMAD.MOV.U32 R64, RZ, RZ, R6 ;  /* 0x000000ffff407224 */ /* 0x000fe200078e0006 */
[----:B------:R-:W-:Y:S01]  /*1bf0*/  MOV R46, 0x1c40 ;  /* 0x00001c40002e7802 */ /* 0x000fe20000000f00 */
[----:B------:R-:W-:Y:S01]  /*1c00*/  IMAD.MOV.U32 R58, RZ, RZ, R43 ;  /* 0x000000ffff3a7224 */ /* 0x000fe200078e002b */
[----:B0-----:R-:W-:Y:S01]  /*1c10*/  MOV R59, UR4 ;  /* 0x00000004003b7c02 */ /* 0x001fe20008000f00 */
[----:B------:R-:W-:-:S07]  /*1c20*/  IMAD.U32 R47, RZ, RZ, UR5 ;  /* 0x00000005ff2f7e24 */ /* 0x000fce000f8e00ff */
[----:B------:R-:W-:Y:S05]  /*1c30*/  CALL.REL.NOINC `($__internal_5_$__cuda_sm20_rem_s64) ;  /* 0x0000004800bc7944 */ /* 0x000fea0003c00000 */
[----:B------:R-:W-:Y:S01]  /*1c40*/  MOV R4, R20 ;  /* 0x0000001400047202 */ /* 0x000fe20000000f00 */
[----:B------:R-:W-:-:S07]  /*1c50*/  IMAD.MOV.U32 R5, RZ, RZ, R21 ;  /* 0x000000ffff057224 */ /* 0x000fce00078e0015 */
.L_x_267:
[----:B------:R-:W-:Y:S05]  /*1c60*/  BSYNC.RECONVERGENT B2 ;  /* 0x0000000000027941 */ /* 0x000fea0003800200 */
.L_x_265:
        /* <DEDUP_REMOVED lines=36> */
.L_x_273:
[----:B------:R-:W0:Y:S01]  /*1eb0*/  LDCU.64 UR4, c[0x0][0x3e8] ;  /* 0x00007d00ff0477ac */ /* 0x000e220008000a00 */
[----:B------:R-:W-:Y:S01]  /*1ec0*/  IMAD.MOV.U32 R64, RZ, RZ, R8 ;  /* 0x000000ffff407224 */ /* 0x000fe200078e0008 */
[----:B------:R-:W-:Y:S01]  /*1ed0*/  MOV R46, 0x1f20 ;  /* 0x00001f20002e7802 */ /* 0x000fe20000000f00 */
[----:B------:R-:W-:Y:S01]  /*1ee0*/  IMAD.MOV.U32 R58, RZ, RZ, R41 ;  /* 0x000000ffff3a7224 */ /* 0x000fe200078e0029 */
[----:B0-----:R-:W-:Y:S01]  /*1ef0*/  MOV R59, UR4 ;  /* 0x00000004003b7c02 */ /* 0x001fe20008000f00 */
[----:B------:R-:W-:-:S07]  /*1f00*/  IMAD.U32 R47, RZ, RZ, UR5 ;  /* 0x00000005ff2f7e24 */ /* 0x000fce000f8e00ff */
[----:B------:R-:W-:Y:S05]  /*1f10*/  CALL.REL.NOINC `($__internal_5_$__cuda_sm20_rem_s64) ;  /* 0x0000004800047944 */ /* 0x000fea0003c00000 */
[----:B------:R-:W-:-:S04]  /*1f20*/  ISETP.NE.U32.AND P1, PT, R20, RZ, PT ;  /* 0x000000ff1400720c */ /* 0x000fc80003f25070 */
[----:B------:R-:W-:-:S13]  /*1f30*/  ISETP.NE.AND.EX P1, PT, R21, RZ, PT, P1 ;  /* 0x000000ff1500720c */ /* 0x000fda0003f25310 */
.L_x_274:
[----:B------:R-:W-:Y:S05]  /*1f40*/  BSYNC.RECONVERGENT B4 ;  /* 0x0000000000047941 */ /* 0x000fea0003800200 */
.L_x_272:
        /* <DEDUP_REMOVED lines=27> */
.L_x_276:
        /* <DEDUP_REMOVED lines=9> */
.L_x_277:
[----:B------:R-:W-:Y:S05]  /*2190*/  BSYNC.RECONVERGENT B4 ;  /* 0x0000000000047941 */ /* 0x000fea0003800200 */
.L_x_275:
        /* <DEDUP_REMOVED lines=26> */
.L_x_279:
[----:B------:R-:W0:Y:S01]  /*2340*/  LDCU.64 UR4, c[0x0][0x3e8] ;  /* 0x00007d00ff0477ac */ /* 0x000e220008000a00 */
[----:B------:R-:W-:Y:S01]  /*2350*/  IMAD.MOV.U32 R68, RZ, RZ, R8 ;  /* 0x000000ffff447224 */ /* 0x000fe200078e0008 */
[----:B------:R-:W-:Y:S01]  /*2360*/  MOV R60, 0x23b0 ;  /* 0x000023b0003c7802 */ /* 0x000fe20000000f00 */
[----:B------:R-:W-:Y:S02]  /*2370*/  IMAD.MOV.U32 R64, RZ, RZ, R41 ;  /* 0x000000ffff407224 */ /* 0x000fe400078e0029 */
[----:B0-----:R-:W-:Y:S01]  /*2380*/  IMAD.U32 R62, RZ, RZ, UR4 ;  /* 0x00000004ff3e7e24 */ /* 0x001fe2000f8e00ff */
[----:B------:R-:W-:-:S07]  /*2390*/  MOV R61, UR5 ;  /* 0x00000005003d7c02 */ /* 0x000fce0008000f00 */
[----:B------:R-:W-:Y:S05]  /*23a0*/  CALL.REL.NOINC `($__internal_4_$__cuda_sm20_div_s64) ;  /* 0x0000003c00887944 */ /* 0x000fea0003c00000 */
.L_x_280:
[----:B------:R-:W-:Y:S05]  /*23b0*/  BSYNC.RECONVERGENT B4 ;  /* 0x0000000000047941 */ /* 0x000fea0003800200 */
.L_x_278:
        /* <DEDUP_REMOVED lines=31> */
[----:B--2---:R-:W-:-:S05]  /*25b0*/  HADD2.F32 R21, -RZ, R2.H0_H0 ;  /* 0x20000002ff157230 */ /* 0x004fca0000004100 */
[----:B------:R-:W-:-:S07]  /*25c0*/  FADD.FTZ R36, R36, R21 ;  /* 0x0000001524247221 */ /* 0x000fce0000010000 */
.L_x_271:
[----:B------:R-:W-:Y:S05]  /*25d0*/  BSYNC.RECONVERGENT B3 ;  /* 0x0000000000037941 */ /* 0x000fea0003800200 */
.L_x_270:
        /* <DEDUP_REMOVED lines=35> */
.L_x_284:
[----:B------:R-:W0:Y:S01]  /*2810*/  LDCU.64 UR4, c[0x0][0x3e8] ;  /* 0x00007d00ff0477ac */ /* 0x000e220008000a00 */
[----:B------:R-:W-:Y:S01]  /*2820*/  IMAD.MOV.U32 R64, RZ, RZ, R39 ;  /* 0x000000ffff407224 */ /* 0x000fe200078e0027 */
[----:B------:R-:W-:Y:S01]  /*2830*/  MOV R46, 0x2880 ;  /* 0x00002880002e7802 */ /* 0x000fe20000000f00 */
[----:B------:R-:W-:Y:S02]  /*2840*/  IMAD.MOV.U32 R58, RZ, RZ, R42 ;  /* 0x000000ffff3a7224 */ /* 0x000fe400078e002a */
[----:B0-----:R-:W-:Y:S01]  /*2850*/  IMAD.U32 R59, RZ, RZ, UR4 ;  /* 0x00000004ff3b7e24 */ /* 0x001fe2000f8e00ff */
[----:B------:R-:W-:-:S07]  /*2860*/  MOV R47, UR5 ;  /* 0x00000005002f7c02 */ /* 0x000fce0008000f00 */
[----:B------:R-:W-:Y:S05]  /*2870*/  CALL.REL.NOINC `($__internal_5_$__cuda_sm20_rem_s64) ;  /* 0x0000003c00ac7944 */ /* 0x000fea0003c00000 */
[----:B------:R-:W-:-:S04]  /*2880*/  ISETP.NE.U32.AND P0, PT, R20, RZ, PT ;  /* 0x000000ff1400720c */ /* 0x000fc80003f05070 */
[----:B------:R-:W-:-:S13]  /*2890*/  ISETP.NE.AND.EX P0, PT, R21, RZ, PT, P0 ;  /* 0x000000ff1500720c */ /* 0x000fda0003f05300 */
.L_x_285:
[----:B------:R-:W-:Y:S05]  /*28a0*/  BSYNC.RECONVERGENT B4 ;  /* 0x0000000000047941 */ /* 0x000fea0003800200 */
.L_x_283:
        /* <DEDUP_REMOVED lines=27> */
.L_x_287:
        /* <DEDUP_REMOVED lines=9> */
.L_x_288:
[----:B------:R-:W-:Y:S05]  /*2af0*/  BSYNC.RECONVERGENT B4 ;  /* 0x0000000000047941 */ /* 0x000fea0003800200 */
.L_x_286:
        /* <DEDUP_REMOVED lines=26> */
.L_x_290:
[----:B------:R-:W0:Y:S01]  /*2ca0*/  LDCU.64 UR4, c[0x0][0x3e8] ;  /* 0x00007d00ff0477ac */ /* 0x000e220008000a00 */
[----:B------:R-:W-:Y:S02]  /*2cb0*/  MOV R68, R39 ;  /* 0x0000002700447202 */ /* 0x000fe40000000f00 */
[----:B------:R-:W-:Y:S02]  /*2cc0*/  MOV R64, R42 ;  /* 0x0000002a00407202 */ /* 0x000fe40000000f00 */
[----:B------:R-:W-:Y:S01]  /*2cd0*/  MOV R60, 0x2d10 ;  /* 0x00002d10003c7802 */ /* 0x000fe20000000f00 */
[----:B0-----:R-:W-:Y:S02]  /*2ce0*/  IMAD.U32 R62, RZ, RZ, UR4 ;  /* 0x00000004ff3e7e24 */ /* 0x001fe4000f8e00ff */
[----:B------:R-:W-:-:S07]  /*2cf0*/  IMAD.U32 R61, RZ, RZ, UR5 ;  /* 0x00000005ff3d7e24 */ /* 0x000fce000f8e00ff */
[----:B------:R-:W-:Y:S05]  /*2d00*/  CALL.REL.NOINC `($__internal_4_$__cuda_sm20_div_s64) ;  /* 0x0000003400307944 */ /* 0x000fea0003c00000 */
.L_x_291:
[----:B------:R-:W-:Y:S05]  /*2d10*/  BSYNC.RECONVERGENT B4 ;  /* 0x0000000000047941 */ /* 0x000fea0003800200 */
.L_x_289:
        /* <DEDUP_REMOVED lines=10> */
[----:B------:R-:W2:Y:S03]  /*2dc0*/  LDCU.64 UR6, c[0x0][0x388] ;  /* 0x00007100ff0677ac */ /* 0x000ea60008000a00 */
[----:B------:R-:W-:Y:S02]  /*2dd0*/  IMAD.IADD R2, R21, 0x1, R3 ;  /* 0x0000000115027824 */ /* 0x000fe400078e0203 */
[----:B------:R-:W-:Y:S02]  /*2de0*/  IMAD.MOV.U32 R3, RZ, RZ, R35 ;  /* 0x000000ffff037224 */ /* 0x000fe400078e0023 */
[----:B-1----:R-:W-:Y:S01]  /*2df0*/  IMAD R21, R2, UR12, RZ ;  /* 0x0000000c02157c24 */ /* 0x002fe2000f8e02ff */
[----:B------:R-:W-:Y:S01]  /*2e00*/  MOV R2, R30 ;  /* 0x0000001e00027202 */ /* 0x000fe20000000f00 */
[----:B0-----:R-:W-:-:S02]  /*2e10*/  IMAD R25, R17, UR4, RZ ;  /* 0x0000000411197c24 */ /* 0x001fc4000f8e02ff */
[C---:B------:R-:W-:Y:S01]  /*2e20*/  IMAD R23, R20.reuse, UR13, R21 ;  /* 0x0000000d14177c24 */ /* 0x040fe2000f8e0215 */
[----:B------:R-:W-:Y:S01]  /*2e30*/  MOV R21, R31 ;  /* 0x0000001f00157202 */ /* 0x000fe20000000f00 */
[----:B------:R-:W-:-:S04]  /*2e40*/  IMAD.WIDE.U32 R2, R20, UR12, R2 ;  /* 0x0000000c14027c25 */ /* 0x000fc8000f8e0002 */
[----:B------:R-:W-:Y:S02]  /*2e50*/  IMAD.MOV.U32 R20, RZ, RZ, R28 ;  /* 0x000000ffff147224 */ /* 0x000fe400078e001c */
[C---:B------:R-:W-:Y:S02]  /*2e60*/  IMAD R25, R16.reuse, UR5, R25 ;  /* 0x0000000510197c24 */ /* 0x040fe4000f8e0219 */
[----:B------:R-:W-:-:S04]  /*2e70*/  IMAD.WIDE.U32 R20, R16, UR4, R20 ;  /* 0x0000000410147c25 */ /* 0x000fc8000f8e0014 */
[----:B------:R-:W-:Y:S02]  /*2e80*/  IMAD.IADD R3, R3, 0x1, R23 ;  /* 0x0000000103037824 */ /* 0x000fe400078e0217 */
[----:B------:R-:W-:Y:S02]  /*2e90*/  IMAD.IADD R21, R21, 0x1, R25 ;  /* 0x0000000115157824 */ /* 0x000fe400078e0219 */
[----:B------:R-:W-:Y:S02]  /*2ea0*/  IMAD R3, R3, UR14, RZ ;  /* 0x0000000e03037c24 */ /* 0x000fe4000f8e02ff */
[----:B------:R-:W-:-:S04]  /*2eb0*/  IMAD.WIDE.U32 R20, R2, UR14, R20 ;  /* 0x0000000e02147c25 */ /* 0x000fc8000f8e0014 */
[----:B------:R-:W-:Y:S01]  /*2ec0*/  IMAD R3, R2, UR15, R3 ;  /* 0x0000000f02037c24 */ /* 0x000fe2000f8e0203 */
[----:B--2---:R-:W-:-:S04]  /*2ed0*/  LEA R2, P0, R20, UR6, 0x1 ;  /* 0x0000000614027c11 */ /* 0x004fc8000f8008ff */
[----:B------:R-:W-:-:S04]  /*2ee0*/  IADD3 R3, PT, PT, R21, R3, RZ ;  /* 0x0000000315037210 */ /* 0x000fc80007ffe0ff */
[----:B------:R-:W-:-:S05]  /*2ef0*/  LEA.HI.X R3, R20, UR7, R3, 0x1, P0 ;  /* 0x0000000714037c11 */ /* 0x000fca00080f0c03 */
[----:B------:R-:W2:Y:S02]  /*2f00*/  LDG.E.U16 R2, desc[UR10][R2.64+0x2] ;  /* 0x0000020a02027981 */ /* 0x000ea4000c1e1500 */
[----:B--2---:R-:W-:-:S05]  /*2f10*/  HADD2.F32 R21, -RZ, R2.H0_H0 ;  /* 0x20000002ff157230 */ /* 0x004fca0000004100 */
[----:B------:R-:W-:-:S07]  /*2f20*/  FADD.FTZ R36, R36, R21 ;  /* 0x0000001524247221 */ /* 0x000fce0000010000 */
.L_x_282:
[----:B------:R-:W-:Y:S05]  /*2f30*/  BSYNC.RECONVERGENT B3 ;  /* 0x0000000000037941 */ /* 0x000fea0003800200 */
.L_x_281:
[----:B------:R-:W-:Y:S01]  /*2f40*/  IMAD.IADD R2, R33, 0x1, -R28 ;  /* 0x0000000121027824 */ /* 0x000fe200078e0a1c */
[----:B------:R-:W-:Y:S02]  /*2f50*/  ISETP.NE.U32.AND P0, PT, R4, RZ, PT ;  /* 0x000000ff0400720c */ /* 0x000fe40003f05070 */
[----:B------:R-:W-:Y:S02]  /*2f60*/  IADD3 R3, P2, PT, R28, 0x2, RZ ;  /* 0x000000021c037810 */ /* 0x000fe40007f5e0ff */
[----:B------:R-:W-:Y:S02]  /*2f70*/  LOP3.LUT R2, R2, 0x3, RZ, 0xc0, !PT ;  /* 0x0000000302027812 */ /* 0x000fe400078ec0ff */
[----:B------:R-:W-:Y:S02]  /*2f80*/  IADD3 R44, P3, PT, R28, 0x3, RZ ;  /* 0x000000031c2c7810 */ /* 0x000fe40007f7e0ff */
[----:B------:R-:W-:Y:S01]  /*2f90*/  ISETP.NE.U32.AND P1, PT, R2, 0x2, PT ;  /* 0x000000020200780c */ /* 0x000fe20003f25070 */
[----:B------:R-:W-:Y:S01]  /*2fa0*/  IMAD.X R2, RZ, RZ, R31, P2 ;  /* 0x000000ffff027224 */ /* 0x000fe200010e061f */
[----:B------:R-:W-:-:S02]  /*2fb0*/  IADD3.X R45, PT, PT, RZ, R31, RZ, P3, !PT ;  /* 0x0000001fff2d7210 */ /* 0x000fc40001ffe4ff */
[----:B------:R-:W-:-:S04]  /*2fc0*/  ISETP.NE.AND.EX P1, PT, RZ, RZ, PT, P1 ;  /* 0x000000ffff00720c */ /* 0x000fc80003f25310 */
        /* <DEDUP_REMOVED lines=30> */
.L_x_293:
        /* <DEDUP_REMOVED lines=9> */
.L_x_294:
[----:B------:R-:W-:Y:S05]  /*3240*/  BSYNC.RECONVERGENT B3 ;  /* 0x0000000000037941 */ /* 0x000fea0003800200 */
.L_x_292:
        /* <DEDUP_REMOVED lines=14> */
[----:B0-----:R-:W-:Y:S01]  /*3330*/  MOV R2, RZ ;  /* 0x000000ff00027202 */ /* 0x001fe20000000f00 */
        /* <DEDUP_REMOVED lines=14> */
.L_x_296:
[----:B------:R-:W0:Y:S01]  /*3420*/  LDCU.64 UR4, c[0x0][0x3e0] ;  /* 0x00007c00ff0477ac */ /* 0x000e220008000a00 */
[----:B------:R-:W-:Y:S01]  /*3430*/  MOV R68, R6 ;  /* 0x0000000600447202 */ /* 0x000fe20000000f00 */
[----:B------:R-:W-:Y:S01]  /*3440*/  IMAD.MOV.U32 R64, RZ, RZ, R43 ;  /* 0x000000ffff407224 */ /* 0x000fe200078e002b */
[----:B------:R-:W-:Y:S01]  /*3450*/  MOV R60, 0x3490 ;  /* 0x00003490003c7802 */ /* 0x000fe20000000f00 */
[----:B0-----:R-:W-:Y:S01]  /*3460*/  IMAD.U32 R62, RZ, RZ, UR4 ;  /* 0x00000004ff3e7e24 */ /* 0x001fe2000f8e00ff */
[----:B------:R-:W-:-:S07]  /*3470*/  MOV R61, UR5 ;  /* 0x00000005003d7c02 */ /* 0x000fce0008000f00 */
[----:B------:R-:W-:Y:S05]  /*3480*/  CALL.REL.NOINC `($__internal_4_$__cuda_sm20_div_s64) ;  /* 0x0000002c00507944 */ /* 0x000fea0003c00000 */
[----:B------:R-:W-:Y:S01]  /*3490*/  MOV R2, R20 ;  /* 0x0000001400027202 */ /* 0x000fe20000000f00 */
[----:B------:R-:W-:-:S07]  /*34a0*/  IMAD.MOV.U32 R3, RZ, RZ, R21 ;  /* 0x000000ffff037224 */ /* 0x000fce00078e0015 */
.L_x_297:
[----:B------:R-:W-:Y:S05]  /*34b0*/  BSYNC.RECONVERGENT B3 ;  /* 0x0000000000037941 */ /* 0x000fea0003800200 */
.L_x_295:
        /* <DEDUP_REMOVED lines=26> */
.L_x_299:
[----:B------:R-:W0:Y:S01]  /*3660*/  LDCU.64 UR4, c[0x0][0x3e8] ;  /* 0x00007d00ff0477ac */ /* 0x000e220008000a00 */
[----:B------:R-:W-:Y:S01]  /*3670*/  MOV R68, R38 ;  /* 0x0000002600447202 */ /* 0x000fe20000000f00 */
[----:B------:R-:W-:Y:S01]  /*3680*/  IMAD.MOV.U32 R64, RZ, RZ, R40 ;  /* 0x000000ffff407224 */ /* 0x000fe200078e0028 */
[----:B------:R-:W-:Y:S01]  /*3690*/  MOV R60, 0x36d0 ;  /* 0x000036d0003c7802 */ /* 0x000fe20000000f00 */
[----:B0-----:R-:W-:Y:S01]  /*36a0*/  IMAD.U32 R62, RZ, RZ, UR4 ;  /* 0x00000004ff3e7e24 */ /* 0x001fe2000f8e00ff */
[----:B------:R-:W-:-:S07]  /*36b0*/  MOV R61, UR5 ;  /* 0x00000005003d7c02 */ /* 0x000fce0008000f00 */
[----:B------:R-:W-:Y:S05]  /*36c0*/  CALL.REL.NOINC `($__internal_4_$__cuda_sm20_div_s64) ;  /* 0x0000002800c07944 */ /* 0x000fea0003c00000 */
.L_x_300:
[----:B------:R-:W-:Y:S05]  /*36d0*/  BSYNC.RECONVERGENT B3 ;  /* 0x0000000000037941 */ /* 0x000fea0003800200 */
.L_x_298:
[----:B------:R-:W0:Y:S01]  /*36e0*/  LDCU.128 UR4, c[0x0][0x3b0] ;  /* 0x00007600ff0477ac */ /* 0x000e220008000c00 */
        /* <DEDUP_REMOVED lines=15> */
[C---:B------:R-:W-:Y:S02]  /*37e0*/  IMAD R23, R20.reuse, UR13, R21 ;  /* 0x0000000d14177c24 */ /* 0x040fe4000f8e0215 */
[----:B------:R-:W-:Y:S01]  /*37f0*/  IMAD.WIDE.U32 R2, R20, UR12, R2 ;  /* 0x0000000c14027c25 */ /* 0x000fe2000f8e0002 */
[----:B------:R-:W-:-:S03]  /*3800*/  MOV R20, R28 ;  /* 0x0000001c00147202 */ /* 0x000fc60000000f00 */
[----:B------:R-:W-:Y:S01]  /*3810*/  IMAD.MOV.U32 R21, RZ, RZ, R31 ;  /* 0x000000ffff157224 */ /* 0x000fe200078e001f */
[----:B------:R-:W-:Y:S01]  /*3820*/  IADD3 R3, PT, PT, R3, R23, RZ ;  /* 0x0000001703037210 */ /* 0x000fe20007ffe0ff */
[C---:B------:R-:W-:Y:S02]  /*3830*/  IMAD R25, R16.reuse, UR5, R25 ;  /* 0x0000000510197c24 */ /* 0x040fe4000f8e0219 */
[----:B------:R-:W-:-:S04]  /*3840*/  IMAD.WIDE.U32 R20, R16, UR4, R20 ;  /* 0x0000000410147c25 */ /* 0x000fc8000f8e0014 */
        /* <DEDUP_REMOVED lines=10> */
.L_x_269:
[----:B------:R-:W-:Y:S05]  /*38f0*/  BSYNC.RECONVERGENT B2 ;  /* 0x0000000000027941 */ /* 0x000fea0003800200 */
.L_x_268:
        /* <DEDUP_REMOVED lines=29> */
.L_x_345:
        /* <DEDUP_REMOVED lines=37> */
.L_x_304:
[----:B------:R-:W0:Y:S01]  /*3d20*/  LDCU.64 UR4, c[0x0][0x3e8] ;  /* 0x00007d00ff0477ac */ /* 0x000e220008000a00 */
[----:B------:R-:W-:Y:S01]  /*3d30*/  MOV R64, R24 ;  /* 0x0000001800407202 */ /* 0x000fe20000000f00 */
[----:B------:R-:W-:Y:S01]  /*3d40*/  IMAD.MOV.U32 R58, RZ, RZ, R57 ;  /* 0x000000ffff3a7224 */ /* 0x000fe200078e0039 */
[----:B------:R-:W-:Y:S01]  /*3d50*/  MOV R46, 0x3d90 ;  /* 0x00003d90002e7802 */ /* 0x000fe20000000f00 */
[----:B0-----:R-:W-:Y:S01]  /*3d60*/  IMAD.U32 R59, RZ, RZ, UR4 ;  /* 0x00000004ff3b7e24 */ /* 0x001fe2000f8e00ff */
[----:B------:R-:W-:-:S07]  /*3d70*/  MOV R47, UR5 ;  /* 0x00000005002f7c02 */ /* 0x000fce0008000f00 */
[----:B------:R-:W-:Y:S05]  /*3d80*/  CALL.REL.NOINC `($__internal_5_$__cuda_sm20_rem_s64) ;  /* 0x0000002800687944 */ /* 0x000fea0003c00000 */
[----:B------:R-:W-:-:S04]  /*3d90*/  ISETP.NE.U32.AND P1, PT, R20, RZ, PT ;  /* 0x000000ff1400720c */ /* 0x000fc80003f25070 */
[----:B------:R-:W-:-:S13]  /*3da0*/  ISETP.NE.AND.EX P1, PT, R21, RZ, PT, P1 ;  /* 0x000000ff1500720c */ /* 0x000fda0003f25310 */
.L_x_305:
[----:B------:R-:W-:Y:S05]  /*3db0*/  BSYNC.RECONVERGENT B3 ;  /* 0x0000000000037941 */ /* 0x000fea0003800200 */
.L_x_303:
        /* <DEDUP_REMOVED lines=27> */
.L_x_307:
        /* <DEDUP_REMOVED lines=9> */
.L_x_308:
[----:B------:R-:W-:Y:S05]  /*4000*/  BSYNC.RECONVERGENT B3 ;  /* 0x0000000000037941 */ /* 0x000fea0003800200 */
.L_x_306:
        /* <DEDUP_REMOVED lines=26> */
.L_x_310:
[----:B------:R-:W0:Y:S01]  /*41b0*/  LDCU.64 UR4, c[0x0][0x3e8] ;  /* 0x00007d00ff0477ac */ /* 0x000e220008000a00 */
[----:B------:R-:W-:Y:S01]  /*41c0*/  MOV R68, R24 ;  /* 0x0000001800447202 */ /* 0x000fe20000000f00 */
[----:B------:R-:W-:Y:S01]  /*41d0*/  IMAD.MOV.U32 R64, RZ, RZ, R57 ;  /* 0x000000ffff407224 */ /* 0x000fe200078e0039 */
[----:B------:R-:W-:Y:S01]  /*41e0*/  MOV R60, 0x4220 ;  /* 0x00004220003c7802 */ /* 0x000fe20000000f00 */
[----:B0-----:R-:W-:Y:S01]  /*41f0*/  IMAD.U32 R62, RZ, RZ, UR4 ;  /* 0x00000004ff3e7e24 */ /* 0x001fe2000f8e00ff */
[----:B------:R-:W-:-:S07]  /*4200*/  MOV R61, UR5 ;  /* 0x00000005003d7c02 */ /* 0x000fce0008000f00 */
[----:B------:R-:W-:Y:S05]  /*4210*/  CALL.REL.NOINC `($__internal_4_$__cuda_sm20_div_s64) ;  /* 0x0000001c00ec7944 */ /* 0x000fea0003c00000 */
.L_x_311:
[----:B------:R-:W-:Y:S05]  /*4220*/  BSYNC.RECONVERGENT B3 ;  /* 0x0000000000037941 */ /* 0x000fea0003800200 */
.L_x_309:
        /* <DEDUP_REMOVED lines=28> */
[----:B--2---:R-:W-:-:S05]  /*43f0*/  HADD2.F32 R21, -RZ, R22.H0_H0 ;  /* 0x20000016ff157230 */ /* 0x004fca0000004100 */
[----:B------:R-:W-:-:S07]  /*4400*/  FADD.FTZ R36, R36, R21 ;  /* 0x0000001524247221 */ /* 0x000fce0000010000 */
.L_x_302:
[----:B------:R-:W-:Y:S05]  /*4410*/  BSYNC.RECONVERGENT B2 ;  /* 0x0000000000027941 */ /* 0x000fea0003800200 */
.L_x_301:
[----:B------:R-:W-:Y:S04]  /*4420*/  BSSY.RECONVERGENT B2, `(.L_x_312) ;  /* 0x000008c000027945 */ /* 0x000fe80003800200 */
[----:B------:R-:W-:Y:S05]  /*4430*/  @P0 BRA `(.L_x_313) ;  /* 0x0000000800280947 */ /* 0x000fea0003800000 */
[----:B------:R-:W0:Y:S01]  /*4440*/  LDCU UR4, c[0x0][0x3ec] ;  /* 0x00007d80ff0477ac */ /* 0x000e220008000800 */
[----:B------:R-:W-:Y:S01]  /*4450*/  IADD3 R57, P1, PT, R54, R2, RZ ;  /* 0x0000000236397210 */ /* 0x000fe20007f3e0ff */
[----:B------:R-:W-:Y:S03]  /*4460*/  BSSY.RECONVERGENT B3, `(.L_x_314) ;  /* 0x0000022000037945 */ /* 0x000fe60003800200 */
        /* <DEDUP_REMOVED lines=25> */
.L_x_315:
[----:B------:R-:W0:Y:S01]  /*4600*/  LDCU.64 UR4, c[0x0][0x3e8] ;  /* 0x00007d00ff0477ac */ /* 0x000e220008000a00 */
[----:B------:R-:W-:Y:S01]  /*4610*/  IMAD.MOV.U32 R64, RZ, RZ, R57 ;  /* 0x000000ffff407224 */ /* 0x000fe200078e0039 */
[----:B------:R-:W-:Y:S02]  /*4620*/  MOV R46, 0x4660 ;  /* 0x00004660002e7802 */ /* 0x000fe40000000f00 */
[----:B0-----:R-:W-:Y:S01]  /*4630*/  MOV R59, UR4 ;  /* 0x00000004003b7c02 */ /* 0x001fe20008000f00 */
[----:B------:R-:W-:-:S07]  /*4640*/  IMAD.U32 R47, RZ, RZ, UR5 ;  /* 0x00000005ff2f7e24 */ /* 0x000fce000f8e00ff */
[----:B------:R-:W-:Y:S05]  /*4650*/  CALL.REL.NOINC `($__internal_5_$__cuda_sm20_rem_s64) ;  /* 0x0000002000347944 */ /* 0x000fea0003c00000 */
[----:B------:R-:W-:-:S04]  /*4660*/  ISETP.NE.U32.AND P1, PT, R20, RZ, PT ;  /* 0x000000ff1400720c */ /* 0x000fc80003f25070 */
[----:B------:R-:W-:-:S13]  /*4670*/  ISETP.NE.AND.EX P1, PT, R21, RZ, PT, P1 ;  /* 0x000000ff1500720c */ /* 0x000fda0003f25310 */
.L_x_316:
[----:B------:R-:W-:Y:S05]  /*4680*/  BSYNC.RECONVERGENT B3 ;  /* 0x0000000000037941 */ /* 0x000fea0003800200 */
.L_x_314:
        /* <DEDUP_REMOVED lines=27> */
.L_x_318:
        /* <DEDUP_REMOVED lines=9> */
.L_x_319:
[----:B------:R-:W-:Y:S05]  /*48d0*/  BSYNC.RECONVERGENT B3 ;  /* 0x0000000000037941 */ /* 0x000fea0003800200 */
.L_x_317:
        /* <DEDUP_REMOVED lines=26> */
.L_x_321:
[----:B------:R-:W0:Y:S01]  /*4a80*/  LDCU.64 UR4, c[0x0][0x3e8] ;  /* 0x00007d00ff0477ac */ /* 0x000e220008000a00 */
[----:B------:R-:W-:Y:S01]  /*4a90*/  MOV R68, R57 ;  /* 0x0000003900447202 */ /* 0x000fe20000000f00 */
[----:B------:R-:W-:Y:S01]  /*4aa0*/  IMAD.MOV.U32 R64, RZ, RZ, R58 ;  /* 0x000000ffff407224 */ /* 0x000fe200078e003a */
[----:B------:R-:W-:Y:S01]  /*4ab0*/  MOV R60, 0x4af0 ;  /* 0x00004af0003c7802 */ /* 0x000fe20000000f00 */
[----:B0-----:R-:W-:Y:S01]  /*4ac0*/  IMAD.U32 R62, RZ, RZ, UR4 ;  /* 0x00000004ff3e7e24 */ /* 0x001fe2000f8e00ff */
[----:B------:R-:W-:-:S07]  /*4ad0*/  MOV R61, UR5 ;  /* 0x00000005003d7c02 */ /* 0x000fce0008000f00 */
[----:B------:R-:W-:Y:S05]  /*4ae0*/  CALL.REL.NOINC `($__internal_4_$__cuda_sm20_div_s64) ;  /* 0x0000001400b87944 */ /* 0x000fea0003c00000 */
.L_x_322:
[----:B------:R-:W-:Y:S05]  /*4af0*/  BSYNC.RECONVERGENT B3 ;  /* 0x0000000000037941 */ /* 0x000fea0003800200 */
.L_x_320:
        /* <DEDUP_REMOVED lines=30> */
.L_x_313:
[----:B------:R-:W-:Y:S05]  /*4ce0*/  BSYNC.RECONVERGENT B2 ;  /* 0x0000000000027941 */ /* 0x000fea0003800200 */
.L_x_312:
        /* <DEDUP_REMOVED lines=35> */
.L_x_326:
[----:B------:R-:W0:Y:S01]  /*4f20*/  LDCU.64 UR4, c[0x0][0x3e8] ;  /* 0x00007d00ff0477ac */ /* 0x000e220008000a00 */
[----:B------:R-:W-:Y:S01]  /*4f30*/  IMAD.MOV.U32 R64, RZ, RZ, R24 ;  /* 0x000000ffff407224 */ /* 0x000fe200078e0018 */
[----:B------:R-:W-:Y:S02]  /*4f40*/  MOV R58, R57 ;  /* 0x00000039003a7202 */ /* 0x000fe40000000f00 */
[----:B------:R-:W-:Y:S02]  /*4f50*/  MOV R46, 0x4f90 ;  /* 0x00004f90002e7802 */ /* 0x000fe40000000f00 */
[----:B0-----:R-:W-:Y:S01]  /*4f60*/  MOV R59, UR4 ;  /* 0x00000004003b7c02 */ /* 0x001fe20008000f00 */
[----:B------:R-:W-:-:S07]  /*4f70*/  IMAD.U32 R47, RZ, RZ, UR5 ;  /* 0x00000005ff2f7e24 */ /* 0x000fce000f8e00ff */
[----:B------:R-:W-:Y:S05]  /*4f80*/  CALL.REL.NOINC `($__internal_5_$__cuda_sm20_rem_s64) ;  /* 0x0000001400e87944 */ /* 0x000fea0003c00000 */
[----:B------:R-:W-:-:S04]  /*4f90*/  ISETP.NE.U32.AND P1, PT, R20, RZ, PT ;  /* 0x000000ff1400720c */ /* 0x000fc80003f25070 */
[----:B------:R-:W-:-:S13]  /*4fa0*/  ISETP.NE.AND.EX P1, PT, R21, RZ, PT, P1 ;  /* 0x000000ff1500720c */ /* 0x000fda0003f25310 */
.L_x_327:
[----:B------:R-:W-:Y:S05]  /*4fb0*/  BSYNC.RECONVERGENT B3 ;  /* 0x0000000000037941 */ /* 0x000fea0003800200 */
.L_x_325:
        /* <DEDUP_REMOVED lines=27> */
.L_x_329:
[----:B------:R-:W0:Y:S01]  /*5170*/  LDCU.64 UR4, c[0x0][0x3e0] ;  /* 0x00007c00ff0477ac */ /* 0x000e220008000a00 */
[----:B------:R-:W-:Y:S01]  /*5180*/  IMAD.MOV.U32 R68, RZ, RZ, R6 ;  /* 0x000000ffff447224 */ /* 0x000fe200078e0006 */
[----:B------:R-:W-:Y:S02]  /*5190*/  MOV R64, R43 ;  /* 0x0000002b00407202 */ /* 0x000fe40000000f00 */
[----:B------:R-:W-:Y:S02]  /*51a0*/  MOV R60, 0x51e0 ;  /* 0x000051e0003c7802 */ /* 0x000fe40000000f00 */
[----:B0-----:R-:W-:Y:S01]  /*51b0*/  MOV R62, UR4 ;  /* 0x00000004003e7c02 */ /* 0x001fe20008000f00 */
[----:B------:R-:W-:-:S07]  /*51c0*/  IMAD.U32 R61, RZ, RZ, UR5 ;  /* 0x00000005ff3d7e24 */ /* 0x000fce000f8e00ff */
[----:B------:R-:W-:Y:S05]  /*51d0*/  CALL.REL.NOINC `($__internal_4_$__cuda_sm20_div_s64) ;  /* 0x0000000c00fc7944 */ /* 0x000fea0003c00000 */
[----:B------:R-:W-:Y:S01]  /*51e0*/  IMAD.MOV.U32 R58, RZ, RZ, R20 ;  /* 0x000000ffff3a7224 */ /* 0x000fe200078e0014 */
[----:B------:R-:W-:-:S07]  /*51f0*/  MOV R59, R21 ;  /* 0x00000015003b7202 */ /* 0x000fce0000000f00 */
.L_x_330:
[----:B------:R-:W-:Y:S05]  /*5200*/  BSYNC.RECONVERGENT B3 ;  /* 0x0000000000037941 */ /* 0x000fea0003800200 */
.L_x_328:
        /* <DEDUP_REMOVED lines=26> */
.L_x_332:
[----:B------:R-:W0:Y:S01]  /*53b0*/  LDCU.64 UR4, c[0x0][0x3e8] ;  /* 0x00007d00ff0477ac */ /* 0x000e220008000a00 */
[----:B------:R-:W-:Y:S01]  /*53c0*/  IMAD.MOV.U32 R68, RZ, RZ, R24 ;  /* 0x000000ffff447224 */ /* 0x000fe200078e0018 */
[----:B------:R-:W-:Y:S02]  /*53d0*/  MOV R64, R57 ;  /* 0x0000003900407202 */ /* 0x000fe40000000f00 */
[----:B------:R-:W-:Y:S02]  /*53e0*/  MOV R60, 0x5420 ;  /* 0x00005420003c7802 */ /* 0x000fe40000000f00 */
[----:B0-----:R-:W-:Y:S01]  /*53f0*/  MOV R62, UR4 ;  /* 0x00000004003e7c02 */ /* 0x001fe20008000f00 */
[----:B------:R-:W-:-:S07]  /*5400*/  IMAD.U32 R61, RZ, RZ, UR5 ;  /* 0x00000005ff3d7e24 */ /* 0x000fce000f8e00ff */
[----:B------:R-:W-:Y:S05]  /*5410*/  CALL.REL.NOINC `($__internal_4_$__cuda_sm20_div_s64) ;  /* 0x0000000c006c7944 */ /* 0x000fea0003c00000 */
.L_x_333:
[----:B------:R-:W-:Y:S05]  /*5420*/  BSYNC.RECONVERGENT B3 ;  /* 0x0000000000037941 */ /* 0x000fea0003800200 */
.L_x_331:
        /* <DEDUP_REMOVED lines=28> */
[----:B--2---:R-:W-:-:S05]  /*55f0*/  HADD2.F32 R21, -RZ, R22.H0_H0 ;  /* 0x20000016ff157230 */ /* 0x004fca0000004100 */
[----:B------:R-:W-:-:S07]  /*5600*/  FADD.FTZ R36, R36, R21 ;  /* 0x0000001524247221 */ /* 0x000fce0000010000 */
.L_x_324:
[----:B------:R-:W-:Y:S05]  /*5610*/  BSYNC.RECONVERGENT B2 ;  /* 0x0000000000027941 */ /* 0x000fea0003800200 */
.L_x_323:
        /* <DEDUP_REMOVED lines=35> */
.L_x_337:
        /* <DEDUP_REMOVED lines=9> */
.L_x_338:
[----:B------:R-:W-:Y:S05]  /*58e0*/  BSYNC.RECONVERGENT B3 ;  /* 0x0000000000037941 */ /* 0x000fea0003800200 */
.L_x_336:
        /* <DEDUP_REMOVED lines=27> */
.L_x_340:
        /* <DEDUP_REMOVED lines=9> */
.L_x_341:
[----:B------:R-:W-:Y:S05]  /*5b30*/  BSYNC.RECONVERGENT B3 ;  /* 0x0000000000037941 */ /* 0x000fea0003800200 */
.L_x_339:
        /* <DEDUP_REMOVED lines=26> */
.L_x_343:
[----:B------:R-:W0:Y:S01]  /*5ce0*/  LDCU.64 UR4, c[0x0][0x3e8] ;  /* 0x00007d00ff0477ac */ /* 0x000e220008000a00 */
[----:B------:R-:W-:Y:S01]  /*5cf0*/  MOV R68, R24 ;  /* 0x0000001800447202 */ /* 0x000fe20000000f00 */
[----:B------:R-:W-:Y:S01]  /*5d00*/  IMAD.MOV.U32 R64, RZ, RZ, R57 ;  /* 0x000000ffff407224 */ /* 0x000fe200078e0039 */
[----:B------:R-:W-:Y:S01]  /*5d10*/  MOV R60, 0x5d50 ;  /* 0x00005d50003c7802 */ /* 0x000fe20000000f00 */
[----:B0-----:R-:W-:Y:S01]  /*5d20*/  IMAD.U32 R62, RZ, RZ, UR4 ;  /* 0x00000004ff3e7e24 */ /* 0x001fe2000f8e00ff */
[----:B------:R-:W-:-:S07]  /*5d30*/  MOV R61, UR5 ;  /* 0x00000005003d7c02 */ /* 0x000fce0008000f00 */
[----:B------:R-:W-:Y:S05]  /*5d40*/  CALL.REL.NOINC `($__internal_4_$__cuda_sm20_div_s64) ;  /* 0x0000000400207944 */ /* 0x000fea0003c00000 */
.L_x_344:
[----:B------:R-:W-:Y:S05]  /*5d50*/  BSYNC.RECONVERGENT B3 ;  /* 0x0000000000037941 */ /* 0x000fea0003800200 */
.L_x_342:
        /* <DEDUP_REMOVED lines=30> */
.L_x_335:
[----:B------:R-:W-:Y:S05]  /*5f40*/  BSYNC.RECONVERGENT B2 ;  /* 0x0000000000027941 */ /* 0x000fea0003800200 */
.L_x_334:
        /* <DEDUP_REMOVED lines=9> */
.L_x_264:
[----:B------:R-:W-:Y:S05]  /*5fe0*/  BSYNC.RECONVERGENT B0 ;  /* 0x0000000000007941 */ /* 0x000fea0003800200 */
.L_x_263:
[----:B------:R-:W-:-:S05]  /*5ff0*/  IADD3 R30, P0, PT, R30, 0x1, RZ ;  /* 0x000000011e1e7810 */ /* 0x000fca0007f1e0ff */
[----:B------:R-:W-:Y:S01]  /*6000*/  IMAD.X R35, RZ, RZ, R35, P0 ;  /* 0x000000ffff237224 */ /* 0x000fe200000e0623 */
[----:B------:R-:W-:-:S04]  /*6010*/  ISETP.GE.U32.AND P0, PT, R30, R37, PT ;  /* 0x000000251e00720c */ /* 0x000fc80003f06070 */
[----:B------:R-:W-:-:S13]  /*6020*/  ISETP.GE.AND.EX P0, PT, R35, R34, PT, P0 ;  /* 0x000000222300720c */ /* 0x000fda0003f06300 */
[----:B------:R-:W-:Y:S05]  /*6030*/  @!P0 BRA `(.L_x_346) ;  /* 0xffffffb800548947 */ /* 0x000fea000383ffff */
.L_x_262:
[----:B------:R-:W-:Y:S05]  /*6040*/  BSYNC.RECONVERGENT B1 ;  /* 0x0000000000017941 */ /* 0x000fea0003800200 */
.L_x_261:
[----:B------:R-:W0:Y:S01]  /*6050*/  LDCU.128 UR12, c[0x0][0x400] ;  /* 0x00008000ff0c77ac */ /* 0x000e220008000c00 */
[----:B------:R-:W-:Y:S01]  /*6060*/  F2FP.F16.F32.PACK_AB R36, RZ, R36 ;  /* 0x00000024ff24723e */ /* 0x000fe200000000ff */
        /* <DEDUP_REMOVED lines=22> */
        .weak           $__internal_4_$__cuda_sm20_div_s64
        .type           $__internal_4_$__cuda_sm20_div_s64,@function
        .size           $__internal_4_$__cuda_sm20_div_s64,($__internal_5_$__cuda_sm20_rem_s64 - $__internal_4_$__cuda_sm20_div_s64)
$__internal_4_$__cuda_sm20_div_s64:
        /* <DEDUP_REMOVED lines=85> */
[----:B------:R-:W-:Y:S06]  /*6720*/  RET.REL.NODEC R60 `(_ZN2at6native21col2im_batched_kernelIN3c104HalfEEEvlPKT_llllllllllllllPS4_l) ;  /* 0xffffff983c347950 */ /* 0x000fec0003c3ffff */
        .weak           $__internal_5_$__cuda_sm20_rem_s64
        .type           $__internal_5_$__cuda_sm20_rem_s64,@function
        .size           $__internal_5_$__cuda_sm20_rem_s64,(.L_x_818 - $__internal_5_$__cuda_sm20_rem_s64)
$__internal_5_$__cuda_sm20_rem_s64:
        /* <DEDUP_REMOVED lines=79> */
[----:B------:R-:W-:Y:S06]  /*6c20*/  RET.REL.NODEC R46 `(_ZN2at6native21col2im_batched_kernelIN3c104HalfEEEvlPKT_llllllllllllllPS4_l) ;  /* 0xffffff902ef47950 */ /* 0x000fec0003c3ffff */
.L_x_348:
        /* <DEDUP_REMOVED lines=13> */
.L_x_818:


//--------------------- .text._ZN2at6native21col2im_batched_kernelIN3c107complexIfEEEEvlPKT_llllllllllllllPS5_l --------------------------
	.section	.text._ZN2at6native21col2im_batched_kernelIN3c107complexIfEEEEvlPKT_llllllllllllllPS5_l,"ax",@progbits
	.align	128
        .global         _ZN2at6native21col2im_batched_kernelIN3c107complexIfEEEEvlPKT_llllllllllllllPS5_l
        .type           _ZN2at6native21col2im_batched_kernelIN3c107complexIfEEEEvlPKT_llllllllllllllPS5_l,@function
        .size           _ZN2at6native21col2im_batched_kernelIN3c107complexIfEEEEvlPKT_llllllllllllllPS5_l,(.L_x_820 - _ZN2at6native21col2im_batched_kernelIN3c107complexIfEEEEvlPKT_llllllllllllllPS5_l)
        .other          _ZN2at6native21col2im_batched_kernelIN3c107complexIfEEEEvlPKT_llllllllllllllPS5_l,@"STO_CUDA_ENTRY STV_DEFAULT"
_ZN2at6native21col2im_batched_kernelIN3c107complexIfEEEEvlPKT_llllllllllllllPS5_l:
.text._ZN2at6native21col2im_batched_kernelIN3c107complexIfEEEEvlPKT_llllllllllllllPS5_l:
        /* <DEDUP_REMOVED lines=19> */
.L_x_463:
        /* <DEDUP_REMOVED lines=29> */
.L_x_350:
[----:B------:R-:W0:Y:S01]  /*0300*/  LDCU.64 UR4, c[0x0][0x380] ;  /* 0x00007000ff0477ac */ /* 0x000e220008000a00 */
[----:B------:R-:W-:Y:S01]  /*0310*/  IMAD.MOV.U32 R65, RZ, RZ, R0 ;  /* 0x000000ffff417224 */ /* 0x000fe200078e0000 */
[----:B------:R-:W-:Y:S01]  /*0320*/  MOV R61, 0x370 ;  /* 0x00000370003d7802 */ /* 0x000fe20000000f00 */
[----:B------:R-:W-:Y:S02]  /*0330*/  IMAD.MOV.U32 R63, RZ, RZ, R31 ;  /* 0x000000ffff3f7224 */ /* 0x000fe400078e001f */
[----:B0-----:R-:W-:Y:S01]  /*0340*/  IMAD.U32 R64, RZ, RZ, UR4 ;  /* 0x00000004ff407e24 */ /* 0x001fe2000f8e00ff */
[----:B------:R-:W-:-:S07]  /*0350*/  MOV R62, UR5 ;  /* 0x00000005003e7c02 */ /* 0x000fce0008000f00 */
[----:B------:R-:W-:Y:S05]  /*0360*/  CALL.REL.NOINC `($__internal_6_$__cuda_sm20_div_s64) ;  /* 0x0000005c009c7944 */ /* 0x000fea0003c00000 */
        /* <DEDUP_REMOVED lines=10> */
.L_x_351:
[----:B------:R-:W-:Y:S05]  /*0410*/  BSYNC.RECONVERGENT B0 ;  /* 0x0000000000007941 */ /* 0x000fea0003800200 */
.L_x_349:
        /* <DEDUP_REMOVED lines=29> */
.L_x_353:
[----:B------:R-:W0:Y:S01]  /*05f0*/  LDCU.64 UR4, c[0x0][0x3a8] ;  /* 0x00007500ff0477ac */ /* 0x000e220008000a00 */
[----:B------:R-:W-:Y:S01]  /*0600*/  IMAD.MOV.U32 R65, RZ, RZ, R32 ;  /* 0x000000ffff417224 */ /* 0x000fe200078e0020 */
[----:B------:R-:W-:Y:S01]  /*0610*/  MOV R61, 0x660 ;  /* 0x00000660003d7802 */ /* 0x000fe20000000f00 */
[----:B------:R-:W-:Y:S01]  /*0620*/  IMAD.MOV.U32 R63, RZ, RZ, R33 ;  /* 0x000000ffff3f7224 */ /* 0x000fe200078e0021 */
[----:B0-----:R-:W-:Y:S01]  /*0630*/  MOV R64, UR4 ;  /* 0x0000000400407c02 */ /* 0x001fe20008000f00 */
[----:B------:R-:W-:-:S07]  /*0640*/  IMAD.U32 R62, RZ, RZ, UR5 ;  /* 0x00000005ff3e7e24 */ /* 0x000fce000f8e00ff */
[----:B------:R-:W-:Y:S05]  /*0650*/  CALL.REL.NOINC `($__internal_6_$__cuda_sm20_div_s64) ;  /* 0x0000005800e07944 */ /* 0x000fea0003c00000 */
        /* <DEDUP_REMOVED lines=10> */
.L_x_354:
[----:B------:R-:W-:Y:S05]  /*0700*/  BSYNC.RECONVERGENT B0 ;  /* 0x0000000000007941 */ /* 0x000fea0003800200 */
.L_x_352:
        /* <DEDUP_REMOVED lines=28> */
.L_x_356:
[----:B------:R-:W0:Y:S01]  /*08d0*/  LDCU.64 UR4, c[0x0][0x3a0] ;  /* 0x00007400ff0477ac */ /* 0x000e220008000a00 */
[----:B------:R-:W-:Y:S01]  /*08e0*/  MOV R50, R2 ;  /* 0x0000000200327202 */ /* 0x000fe20000000f00 */
[----:B------:R-:W-:Y:S01]  /*08f0*/  IMAD.MOV.U32 R60, RZ, RZ, R3 ;  /* 0x000000ffff3c7224 */ /* 0x000fe200078e0003 */
[----:B------:R-:W-:Y:S01]  /*0900*/  MOV R62, 0x940 ;  /* 0x00000940003e7802 */ /* 0x000fe20000000f00 */
[----:B0-----:R-:W-:Y:S01]  /*0910*/  IMAD.U32 R63, RZ, RZ, UR4 ;  /* 0x00000004ff3f7e24 */ /* 0x001fe2000f8e00ff */
[----:B------:R-:W-:-:S07]  /*0920*/  MOV R61, UR5 ;  /* 0x00000005003d7c02 */ /* 0x000fce0008000f00 */
[----:B------:R-:W-:Y:S05]  /*0930*/  CALL.REL.NOINC `($__internal_7_$__cuda_sm20_rem_s64) ;  /* 0x0000005c00847944 */ /* 0x000fea0003c00000 */
[----:B------:R-:W-:Y:S02]  /*0940*/  IMAD.MOV.U32 R2, RZ, RZ, R22 ;  /* 0x000000ffff027224 */ /* 0x000fe400078e0016 */
[----:B------:R-:W-:-:S07]  /*0950*/  IMAD.MOV.U32 R3, RZ, RZ, R23 ;  /* 0x000000ffff037224 */ /* 0x000fce00078e0017 */
.L_x_357:
[----:B------:R-:W-:Y:S05]  /*0960*/  BSYNC.RECONVERGENT B0 ;  /* 0x0000000000007941 */ /* 0x000fea0003800200 */
.L_x_355:
        /* <DEDUP_REMOVED lines=33> */
.L_x_359:
[----:B------:R-:W-:Y:S01]  /*0b80*/  MOV R65, R32 ;  /* 0x0000002000417202 */ /* 0x000fe20000000f00 */
[----:B------:R-:W-:Y:S01]  /*0b90*/  IMAD.MOV.U32 R63, RZ, RZ, R33 ;  /* 0x000000ffff3f7224 */ /* 0x000fe200078e0021 */
[----:B------:R-:W-:-:S07]  /*0ba0*/  MOV R61, 0xbc0 ;  /* 0x00000bc0003d7802 */ /* 0x000fce0000000f00 */
[----:B------:R-:W-:Y:S05]  /*0bb0*/  CALL.REL.NOINC `($__internal_6_$__cuda_sm20_div_s64) ;  /* 0x0000005400887944 */ /* 0x000fea0003c00000 */
[----:B------:R-:W-:Y:S01]  /*0bc0*/  IMAD.MOV.U32 R10, RZ, RZ, R24 ;  /* 0x000000ffff0a7224 */ /* 0x000fe200078e0018 */
[----:B------:R-:W-:-:S07]  /*0bd0*/  MOV R11, R25 ;  /* 0x00000019000b7202 */ /* 0x000fce0000000f00 */
.L_x_360:
[----:B------:R-:W-:Y:S05]  /*0be0*/  BSYNC.RECONVERGENT B0 ;  /* 0x0000000000007941 */ /* 0x000fea0003800200 */
.L_x_358:
        /* <DEDUP_REMOVED lines=44> */
.L_x_364:
[----:B------:R-:W0:Y:S01]  /*0eb0*/  LDCU.64 UR4, c[0x0][0x3d8] ;  /* 0x00007b00ff0477ac */ /* 0x000e220008000a00 */
[----:B------:R-:W-:Y:S01]  /*0ec0*/  MOV R61, 0xf00 ;  /* 0x00000f00003d7802 */ /* 0x000fe20000000f00 */
[----:B0-----:R-:W-:Y:S02]  /*0ed0*/  IMAD.U32 R64, RZ, RZ, UR4 ;  /* 0x00000004ff407e24 */ /* 0x001fe4000f8e00ff */
[----:B------:R-:W-:-:S07]  /*0ee0*/  IMAD.U32 R62, RZ, RZ, UR5 ;  /* 0x00000005ff3e7e24 */ /* 0x000fce000f8e00ff */
[----:B------:R-:W-:Y:S05]  /*0ef0*/  CALL.REL.NOINC `($__internal_6_$__cuda_sm20_div_s64) ;  /* 0x0000005000b87944 */ /* 0x000fea0003c00000 */
[----:B------:R-:W-:Y:S01]  /*0f00*/  MOV R2, R24 ;  /* 0x0000001800027202 */ /* 0x000fe20000000f00 */
[----:B------:R-:W-:-:S07]  /*0f10*/  IMAD.MOV.U32 R3, RZ, RZ, R25 ;  /* 0x000000ffff037224 */ /* 0x000fce00078e0019 */
.L_x_365:
[----:B------:R-:W-:Y:S05]  /*0f20*/  BSYNC.RECONVERGENT B1 ;  /* 0x0000000000017941 */ /* 0x000fea0003800200 */
.L_x_363:
[----:B------:R-:W-:-:S05]  /*0f30*/  IADD3 R30, P0, PT, R2, 0x1, RZ ;  /* 0x00000001021e7810 */ /* 0x000fca0007f1e0ff */
[----:B------:R-:W-:-:S08]  /*0f40*/  IMAD.X R35, RZ, RZ, R3, P0 ;  /* 0x000000ffff237224 */ /* 0x000fd000000e0603 */
.L_x_362:
[----:B------:R-:W-:Y:S05]  /*0f50*/  BSYNC.RECONVERGENT B0 ;  /* 0x0000000000007941 */ /* 0x000fea0003800200 */
.L_x_361:
        /* <DEDUP_REMOVED lines=26> */
.L_x_367:
[----:B------:R-:W0:Y:S01]  /*1100*/  LDCU.64 UR4, c[0x0][0x3d8] ;  /* 0x00007b00ff0477ac */ /* 0x000e220008000a00 */
[----:B------:R-:W-:Y:S01]  /*1110*/  IMAD.MOV.U32 R65, RZ, RZ, R14 ;  /* 0x000000ffff417224 */ /* 0x000fe200078e000e */
[----:B------:R-:W-:Y:S01]  /*1120*/  MOV R61, 0x1170 ;  /* 0x00001170003d7802 */ /* 0x000fe20000000f00 */
[----:B------:R-:W-:Y:S01]  /*1130*/  IMAD.MOV.U32 R63, RZ, RZ, R15 ;  /* 0x000000ffff3f7224 */ /* 0x000fe200078e000f */
[----:B0-----:R-:W-:Y:S01]  /*1140*/  MOV R64, UR4 ;  /* 0x0000000400407c02 */ /* 0x001fe20008000f00 */
[----:B------:R-:W-:-:S07]  /*1150*/  IMAD.U32 R62, RZ, RZ, UR5 ;  /* 0x00000005ff3e7e24 */ /* 0x000fce000f8e00ff */
[----:B------:R-:W-:Y:S05]  /*1160*/  CALL.REL.NOINC `($__internal_6_$__cuda_sm20_div_s64) ;  /* 0x00000050001c7944 */ /* 0x000fea0003c00000 */
[----:B------:R-:W-:Y:S01]  /*1170*/  MOV R2, R24 ;  /* 0x0000001800027202 */ /* 0x000fe20000000f00 */
[----:B------:R-:W-:-:S07]  /*1180*/  IMAD.MOV.U32 R3, RZ, RZ, R25 ;  /* 0x000000ffff037224 */ /* 0x000fce00078e0019 */
.L_x_368:
[----:B------:R-:W-:Y:S05]  /*1190*/  BSYNC.RECONVERGENT B0 ;  /* 0x0000000000007941 */ /* 0x000fea0003800200 */
.L_x_366:
        /* <DEDUP_REMOVED lines=51> */
.L_x_372:
[----:B------:R-:W0:Y:S01]  /*14d0*/  LDCU.64 UR4, c[0x0][0x3d0] ;  /* 0x00007a00ff0477ac */ /* 0x000e220008000a00 */
[----:B------:R-:W-:Y:S02]  /*14e0*/  MOV R61, 0x1520 ;  /* 0x00001520003d7802 */ /* 0x000fe40000000f00 */
[----:B0-----:R-:W-:Y:S01]  /*14f0*/  MOV R64, UR4 ;  /* 0x0000000400407c02 */ /* 0x001fe20008000f00 */
[----:B------:R-:W-:-:S07]  /*1500*/  IMAD.U32 R62, RZ, RZ, UR5 ;  /* 0x00000005ff3e7e24 */ /* 0x000fce000f8e00ff */
[----:B------:R-:W-:Y:S05]  /*1510*/  CALL.REL.NOINC `($__internal_6_$__cuda_sm20_div_s64) ;  /* 0x0000004c00307944 */ /* 0x000fea0003c00000 */
[----:B------:R-:W-:Y:S01]  /*1520*/  IMAD.MOV.U32 R2, RZ, RZ, R24 ;  /* 0x000000ffff027224 */ /* 0x000fe200078e0018 */
[----:B------:R-:W-:-:S07]  /*1530*/  MOV R3, R25 ;  /* 0x0000001900037202 */ /* 0x000fce0000000f00 */
.L_x_373:
[----:B------:R-:W-:Y:S05]  /*1540*/  BSYNC.RECONVERGENT B1 ;  /* 0x0000000000017941 */ /* 0x000fea0003800200 */
.L_x_371:
[----:B------:R-:W-:-:S05]  /*1550*/  IADD3 R36, P0, PT, R2, 0x1, RZ ;  /* 0x0000000102247810 */ /* 0x000fca0007f1e0ff */
[----:B------:R-:W-:-:S08]  /*1560*/  IMAD.X R39, RZ, RZ, R3, P0 ;  /* 0x000000ffff277224 */ /* 0x000fd000000e0603 */
.L_x_370:
[----:B------:R-:W-:Y:S05]  /*1570*/  BSYNC.RECONVERGENT B0 ;  /* 0x0000000000007941 */ /* 0x000fea0003800200 */
.L_x_369:
        /* <DEDUP_REMOVED lines=26> */
.L_x_375:
[----:B------:R-:W0:Y:S01]  /*1720*/  LDCU.64 UR4, c[0x0][0x3d0] ;  /* 0x00007a00ff0477ac */ /* 0x000e220008000a00 */
[----:B------:R-:W-:Y:S01]  /*1730*/  IMAD.MOV.U32 R65, RZ, RZ, R12 ;  /* 0x000000ffff417224 */ /* 0x000fe200078e000c */
[----:B------:R-:W-:Y:S01]  /*1740*/  MOV R61, 0x1790 ;  /* 0x00001790003d7802 */ /* 0x000fe20000000f00 */
[----:B------:R-:W-:Y:S02]  /*1750*/  IMAD.MOV.U32 R63, RZ, RZ, R13 ;  /* 0x000000ffff3f7224 */ /* 0x000fe400078e000d */
[----:B0-----:R-:W-:Y:S01]  /*1760*/  IMAD.U32 R64, RZ, RZ, UR4 ;  /* 0x00000004ff407e24 */ /* 0x001fe2000f8e00ff */
[----:B------:R-:W-:-:S07]  /*1770*/  MOV R62, UR5 ;  /* 0x00000005003e7c02 */ /* 0x000fce0008000f00 */
[----:B------:R-:W-:Y:S05]  /*1780*/  CALL.REL.NOINC `($__internal_6_$__cuda_sm20_div_s64) ;  /* 0x0000004800947944 */ /* 0x000fea0003c00000 */
[----:B------:R-:W-:Y:S01]  /*1790*/  IMAD.MOV.U32 R2, RZ, RZ, R24 ;  /* 0x000000ffff027224 */ /* 0x000fe200078e0018 */
[----:B------:R-:W-:-:S07]  /*17a0*/  MOV R3, R25 ;  /* 0x0000001900037202 */ /* 0x000fce0000000f00 */
.L_x_376:
[----:B------:R-:W-:Y:S05]  /*17b0*/  BSYNC.RECONVERGENT B0 ;  /* 0x0000000000007941 */ /* 0x000fea0003800200 */
.L_x_374:
[----:B------:R-:W0:Y:S01]  /*17c0*/  LDCU.64 UR4, c[0x0][0x3f0] ;  /* 0x00007e00ff0477ac */ /* 0x000e220008000a00 */
[----:B------:R-:W-:Y:S01]  /*17d0*/  IADD3 R41, P0, PT, R2, 0x1, RZ ;  /* 0x0000000102297810 */ /* 0x000fe20007f1e0ff */
[----:B------:R-:W-:Y:S01]  /*17e0*/  BSSY.RECONVERGENT B1, `(.L_x_377) ;  /* 0x0000488000017945 */ /* 0x000fe20003800200 */
[----:B------:R-:W-:-:S03]  /*17f0*/  CS2R R8, SRZ ;  /* 0x0000000000087805 */ /* 0x000fc6000001ff00 */
        /* <DEDUP_REMOVED lines=10> */
[----:B------:R-:W-:Y:S02]  /*18a0*/  IADD3 R3, P0, PT, RZ, -R30, RZ ;  /* 0x8000001eff037210 */ /* 0x000fe40007f1e0ff */
[----:B------:R-:W-:-:S03]  /*18b0*/  CS2R R8, SRZ ;  /* 0x0000000000087805 */ /* 0x000fc6000001ff00 */
[----:B------:R-:W-:Y:S02]  /*18c0*/  IMAD.X R2, RZ, RZ, ~R35, P0 ;  /* 0x000000ffff027224 */ /* 0x000fe400000e0e23 */
[----:B-1----:R-:W-:Y:S02]  /*18d0*/  IMAD R5, R35, UR4, RZ ;  /* 0x0000000423057c24 */ /* 0x002fe4000f8e02ff */
[----:B------:R-:W-:Y:S02]  /*18e0*/  IMAD R2, R2, UR4, RZ ;  /* 0x0000000402027c24 */ /* 0x000fe4000f8e02ff */
[C---:B------:R-:W-:Y:S02]  /*18f0*/  IMAD R5, R30.reuse, UR5, R5 ;  /* 0x000000051e057c24 */ /* 0x040fe4000f8e0205 */
[----:B0-----:R-:W-:-:S04]  /*1900*/  IMAD.WIDE.U32 R42, R30, UR4, R42 ;  /* 0x000000041e2a7c25 */ /* 0x001fc8000f8e002a */
[----:B------:R-:W-:Y:S01]  /*1910*/  IMAD.WIDE.U32 R6, R3, UR4, R14 ;  /* 0x0000000403067c25 */ /* 0x000fe2000f8e000e */
[C---:B------:R-:W-:Y:S02]  /*1920*/  IADD3 R40, P1, P2, R14.reuse, -UR4, -R42 ;  /* 0x800000040e287c10 */ /* 0x040fe4000fa3e82a */
[----:B------:R-:W-:Y:S01]  /*1930*/  IADD3 R45, PT, PT, R43, R5, RZ ;  /* 0x000000052b2d7210 */ /* 0x000fe20007ffe0ff */
[----:B------:R-:W-:Y:S01]  /*1940*/  IMAD R3, R3, UR5, R2 ;  /* 0x0000000503037c24 */ /* 0x000fe2000f8e0202 */
[----:B------:R-:W-:Y:S02]  /*1950*/  IADD3 R42, P0, PT, R14, -R42, RZ ;  /* 0x8000002a0e2a7210 */ /* 0x000fe40007f1e0ff */
[----:B------:R-:W-:Y:S01]  /*1960*/  IADD3.X R43, PT, PT, R15, ~UR5, ~R45, P1, P2 ;  /* 0x800000050f2b7c10 */ /* 0x000fe20008fe4c2d */
[----:B------:R-:W-:Y:S02]  /*1970*/  IMAD.IADD R44, R7, 0x1, R3 ;  /* 0x00000001072c7824 */ /* 0x000fe400078e0203 */
[----:B------:R-:W-:-:S08]  /*1980*/  IMAD.X R45, R15, 0x1, ~R45, P0 ;  /* 0x000000010f2d7824 */ /* 0x000fd000000e0e2d */
.L_x_462:
[----:B------:R-:W-:Y:S01]  /*1990*/  ISETP.GE.U32.AND P0, PT, R30, R37, PT ;  /* 0x000000251e00720c */ /* 0x000fe20003f06070 */
[----:B------:R-:W-:Y:S03]  /*19a0*/  BSSY.RECONVERGENT B0, `(.L_x_379) ;  /* 0x0000466000007945 */ /* 0x000fe60003800200 */
[----:B------:R-:W-:-:S13]  /*19b0*/  ISETP.GE.AND.EX P0, PT, R35, R34, PT, P0 ;  /* 0x000000222300720c */ /* 0x000fda0003f06300 */
[----:B------:R-:W-:Y:S05]  /*19c0*/  @P0 BRA `(.L_x_380) ;  /* 0x00000044008c0947 */ /* 0x000fea0003800000 */
[----:B------:R-:W0:Y:S01]  /*19d0*/  LDCU.64 UR4, c[0x0][0x3d0] ;  /* 0x00007a00ff0477ac */ /* 0x000e220008000a00 */
[----:B------:R-:W-:Y:S01]  /*19e0*/  IADD3 R3, P0, PT, RZ, -R36, RZ ;  /* 0x80000024ff037210 */ /* 0x000fe20007f1e0ff */
[----:B------:R-:W-:Y:S01]  /*19f0*/  BSSY.RECONVERGENT B2, `(.L_x_381) ;  /* 0x0000028000027945 */ /* 0x000fe20003800200 */
[----:B------:R-:W1:Y:S02]  /*1a00*/  LDCU UR6, c[0x0][0x3e4] ;  /* 0x00007c80ff0677ac */ /* 0x000e640008000800 */
[----:B------:R-:W-:-:S05]  /*1a10*/  IADD3.X R2, PT, PT, RZ, ~R39, RZ, P0, !PT ;  /* 0x80000027ff027210 */ /* 0x000fca00007fe4ff */
[----:B0-----:R-:W-:Y:S02]  /*1a20*/  IMAD R2, R2, UR4, RZ ;  /* 0x0000000402027c24 */ /* 0x001fe4000f8e02ff */
[----:B------:R-:W-:-:S04]  /*1a30*/  IMAD.WIDE.U32 R4, R3, UR4, R12 ;  /* 0x0000000403047c25 */ /* 0x000fc8000f8e000c */
[----:B------:R-:W-:-:S04]  /*1a40*/  IMAD R3, R3, UR5, R2 ;  /* 0x0000000503037c24 */ /* 0x000fc8000f8e0202 */
[----:B------:R-:W-:-:S05]  /*1a50*/  IMAD.IADD R46, R5, 0x1, R3 ;  /* 0x00000001052e7824 */ /* 0x000fca00078e0203 */
[----:B-1----:R-:W-:-:S04]  /*1a60*/  LOP3.LUT R21, R46, UR6, RZ, 0xfc, !PT ;  /* 0x000000062e157c12 */ /* 0x002fc8000f8efcff */
[----:B------:R-:W-:-:S13]  /*1a70*/  ISETP.NE.AND.EX P0, PT, R21, RZ, PT, !PT ;  /* 0x000000ff1500720c */ /* 0x000fda0003f053f0 */
        /* <DEDUP_REMOVED lines=13> */
[----:B------:R-:W-:Y:S02]  /*1b50*/  IMAD R22, R3, UR4, R4 ;  /* 0x0000000403167c24 */ /* 0x000fe4000f8e0204 */
[----:B------:R-:W-:-:S03]  /*1b60*/  HFMA2 R3, -RZ, RZ, 0, 0 ;  /* 0x00000000ff037431 */ /* 0x000fc600000001ff */
[----:B------:R-:W-:-:S13]  /*1b70*/  ISETP.GE.U32.AND P0, PT, R22, UR4, PT ;  /* 0x0000000416007c0c */ /* 0x000fda000bf06070 */
[----:B------:R-:W-:-:S04]  /*1b80*/  @P0 IADD3 R22, PT, PT, R22, -UR4, RZ ;  /* 0x8000000416160c10 */ /* 0x000fc8000fffe0ff */
[----:B------:R-:W-:-:S13]  /*1b90*/  ISETP.GE.U32.AND P0, PT, R22, UR4, PT ;  /* 0x0000000416007c0c */ /* 0x000fda000bf06070 */
[----:B------:R-:W-:Y:S01]  /*1ba0*/  @P0 VIADD R22, R22, -UR4 ;  /* 0x8000000416160c36 */ /* 0x000fe20008000000 */
[----:B------:R-:W-:-:S05]  /*1bb0*/  @!P1 LOP3.LUT R22, RZ, UR4, RZ, 0x33, !PT ;  /* 0x00000004ff169c12 */ /* 0x000fca000f8e33ff */
[----:B------:R-:W-:Y:S01]  /*1bc0*/  IMAD.MOV.U32 R2, RZ, RZ, R22 ;  /* 0x000000ffff027224 */ /* 0x000fe200078e0016 */
[----:B------:R-:W-:Y:S06]  /*1bd0*/  BRA `(.L_x_383) ;  /* 0x0000000000247947 */ /* 0x000fec0003800000 */
.L_x_382:
[----:B------:R-:W0:Y:S01]  /*1be0*/  LDCU.64 UR4, c[0x0][0x3e0] ;  /* 0x00007c00ff0477ac */ /* 0x000e220008000a00 */
[----:B------:R-:W-:Y:S01]  /*1bf0*/  IMAD.MOV.U32 R50, RZ, RZ, R4 ;  /* 0x000000ffff327224 */ /* 0x000fe200078e0004 */
[----:B------:R-:W-:Y:S01]  /*1c00*/  MOV R62, 0x1c50 ;  /* 0x00001c50003e7802 */ /* 0x000fe20000000f00 */
[----:B------:R-:W-:Y:S02]  /*1c10*/  IMAD.MOV.U32 R60, RZ, RZ, R46 ;  /* 0x000000ffff3c7224 */ /* 0x000fe400078e002e */
[----:B0-----:R-:W-:Y:S01]  /*1c20*/  IMAD.U32 R63, RZ, RZ, UR4 ;  /* 0x00000004ff3f7e24 */ /* 0x001fe2000f8e00ff */
[----:B------:R-:W-:-:S07]  /*1c30*/  MOV R61, UR5 ;  /* 0x00000005003d7c02 */ /* 0x000fce0008000f00 */
[----:B------:R-:W-:Y:S05]  /*1c40*/  CALL.REL.NOINC `($__internal_7_$__cuda_sm20_rem_s64) ;  /* 0x0000004800c07944 */ /* 0x000fea0003c00000 */
[----:B------:R-:W-:Y:S01]  /*1c50*/  IMAD.MOV.U32 R2, RZ, RZ, R22 ;  /* 0x000000ffff027224 */ /* 0x000fe200078e0016 */
[----:B------:R-:W-:-:S07]  /*1c60*/  MOV R3, R23 ;  /* 0x0000001700037202 */ /* 0x000fce0000000f00 */
.L_x_383:
[----:B------:R-:W-:Y:S05]  /*1c70*/  BSYNC.RECONVERGENT B2 ;  /* 0x0000000000027941 */ /* 0x000fea0003800200 */
.L_x_381:
[--C-:B------:R-:W-:Y:S01]  /*1c80*/  IMAD.IADD R20, R37, 0x1, -R30.reuse ;  /* 0x0000000125147824 */ /* 0x100fe200078e0a1e */
[----:B------:R-:W-:Y:S01]  /*1c90*/  BSSY.RECONVERGENT B2, `(.L_x_384) ;  /* 0x00001c2000027945 */ /* 0x000fe20003800200 */
[----:B------:R-:W-:Y:S01]  /*1ca0*/  IMAD.MOV.U32 R48, RZ, RZ, R30 ;  /* 0x000000ffff307224 */ /* 0x000fe200078e001e */
[----:B------:R-:W-:Y:S02]  /*1cb0*/  MOV R47, R35 ;  /* 0x00000023002f7202 */ /* 0x000fe40000000f00 */
[----:B------:R-:W-:-:S04]  /*1cc0*/  LOP3.LUT R20, R20, 0x3, RZ, 0xc0, !PT ;  /* 0x0000000314147812 */ /* 0x000fc800078ec0ff */
[----:B------:R-:W-:-:S04]  /*1cd0*/  ISETP.NE.U32.AND P0, PT, R20, RZ, PT ;  /* 0x000000ff1400720c */ /* 0x000fc80003f05070 */
[----:B------:R-:W-:-:S13]  /*1ce0*/  ISETP.NE.AND.EX P0, PT, RZ, RZ, PT, P0 ;  /* 0x000000ffff00720c */ /* 0x000fda0003f05300 */
        /* <DEDUP_REMOVED lines=31> */
.L_x_389:
[----:B------:R-:W0:Y:S01]  /*1ee0*/  LDCU.64 UR4, c[0x0][0x3e8] ;  /* 0x00007d00ff0477ac */ /* 0x000e220008000a00 */
[----:B------:R-:W-:Y:S01]  /*1ef0*/  IMAD.MOV.U32 R50, RZ, RZ, R6 ;  /* 0x000000ffff327224 */ /* 0x000fe200078e0006 */
[----:B------:R-:W-:Y:S01]  /*1f00*/  MOV R62, 0x1f50 ;  /* 0x00001f50003e7802 */ /* 0x000fe20000000f00 */
[----:B------:R-:W-:Y:S02]  /*1f10*/  IMAD.MOV.U32 R60, RZ, RZ, R44 ;  /* 0x000000ffff3c7224 */ /* 0x000fe400078e002c */
[----:B0-----:R-:W-:Y:S01]  /*1f20*/  IMAD.U32 R63, RZ, RZ, UR4 ;  /* 0x00000004ff3f7e24 */ /* 0x001fe2000f8e00ff */
[----:B------:R-:W-:-:S07]  /*1f30*/  MOV R61, UR5 ;  /* 0x00000005003d7c02 */ /* 0x000fce0008000f00 */
[----:B------:R-:W-:Y:S05]  /*1f40*/  CALL.REL.NOINC `($__internal_7_$__cuda_sm20_rem_s64) ;  /* 0x0000004800007944 */ /* 0x000fea0003c00000 */
[----:B------:R-:W-:-:S04]  /*1f50*/  ISETP.NE.U32.AND P0, PT, R22, RZ, PT ;  /* 0x000000ff1600720c */ /* 0x000fc80003f05070 */
[----:B------:R-:W-:-:S13]  /*1f60*/  ISETP.NE.AND.EX P0, PT, R23, RZ, PT, P0 ;  /* 0x000000ff1700720c */ /* 0x000fda0003f05300 */
.L_x_390:
[----:B------:R-:W-:Y:S05]  /*1f70*/  BSYNC.RECONVERGENT B4 ;  /* 0x0000000000047941 */ /* 0x000fea0003800200 */
.L_x_388:
[----:B------:R-:W-:Y:S05]  /*1f80*/  @P0 BRA `(.L_x_387) ;  /* 0x00000004009c0947 */ /* 0x000fea0003800000 */
[----:B------:R-:W-:Y:S01]  /*1f90*/  ISETP.NE.AND.EX P0, PT, R21, RZ, PT, !PT ;  /* 0x000000ff1500720c */ /* 0x000fe20003f053f0 */
[----:B------:R-:W-:-:S12]  /*1fa0*/  BSSY.RECONVERGENT B4, `(.L_x_391) ;  /* 0x0000020000047945 */ /* 0x000fd80003800200 */
        /* <DEDUP_REMOVED lines=22> */
.L_x_392:
        /* <DEDUP_REMOVED lines=9> */
.L_x_393:
[----:B------:R-:W-:Y:S05]  /*21a0*/  BSYNC.RECONVERGENT B4 ;  /* 0x0000000000047941 */ /* 0x000fea0003800200 */
.L_x_391:
[----:B------:R-:W-:Y:S01]  /*21b0*/  ISETP.NE.AND.EX P0, PT, R47, RZ, PT, !PT ;  /* 0x000000ff2f00720c */ /* 0x000fe20003f053f0 */
[----:B------:R-:W-:-:S12]  /*21c0*/  BSSY.RECONVERGENT B4, `(.L_x_394) ;  /* 0x0000020000047945 */ /* 0x000fd80003800200 */
        /* <DEDUP_REMOVED lines=22> */
.L_x_395:
[----:B------:R-:W0:Y:S01]  /*2330*/  LDCU.64 UR4, c[0x0][0x3e8] ;  /* 0x00007d00ff0477ac */ /* 0x000e220008000a00 */
[----:B------:R-:W-:Y:S02]  /*2340*/  MOV R65, R6 ;  /* 0x0000000600417202 */ /* 0x000fe40000000f00 */
[----:B------:R-:W-:Y:S02]  /*2350*/  MOV R63, R44 ;  /* 0x0000002c003f7202 */ /* 0x000fe40000000f00 */
[----:B------:R-:W-:Y:S01]  /*2360*/  MOV R61, 0x23a0 ;  /* 0x000023a0003d7802 */ /* 0x000fe20000000f00 */
[----:B0-----:R-:W-:Y:S02]  /*2370*/  IMAD.U32 R64, RZ, RZ, UR4 ;  /* 0x00000004ff407e24 */ /* 0x001fe4000f8e00ff */
[----:B------:R-:W-:-:S07]  /*2380*/  IMAD.U32 R62, RZ, RZ, UR5 ;  /* 0x00000005ff3e7e24 */ /* 0x000fce000f8e00ff */
[----:B------:R-:W-:Y:S05]  /*2390*/  CALL.REL.NOINC `($__internal_6_$__cuda_sm20_div_s64) ;  /* 0x0000003c00907944 */ /* 0x000fea0003c00000 */
[----:B------:R-:W-:Y:S02]  /*23a0*/  IMAD.MOV.U32 R22, RZ, RZ, R24 ;  /* 0x000000ffff167224 */ /* 0x000fe400078e0018 */
[----:B------:R-:W-:-:S07]  /*23b0*/  IMAD.MOV.U32 R23, RZ, RZ, R25 ;  /* 0x000000ffff177224 */ /* 0x000fce00078e0019 */
.L_x_396:
[----:B------:R-:W-:Y:S05]  /*23c0*/  BSYNC.RECONVERGENT B4 ;  /* 0x0000000000047941 */ /* 0x000fea0003800200 */
.L_x_394:
        /* <DEDUP_REMOVED lines=12> */
[----:B------:R-:W2:Y:S01]  /*2490*/  LDCU.64 UR6, c[0x0][0x388] ;  /* 0x00007100ff0677ac */ /* 0x000ea20008000a00 */
[----:B------:R-:W-:-:S03]  /*24a0*/  IMAD.MOV.U32 R24, RZ, RZ, R36 ;  /* 0x000000ffff187224 */ /* 0x000fc600078e0024 */
[----:B------:R-:W-:Y:S01]  /*24b0*/  IADD3 R23, PT, PT, R23, R25, RZ ;  /* 0x0000001917177210 */ /* 0x000fe20007ffe0ff */
[----:B------:R-:W-:Y:S02]  /*24c0*/  IMAD.MOV.U32 R25, RZ, RZ, R39 ;  /* 0x000000ffff197224 */ /* 0x000fe400078e0027 */
[----:B0-----:R-:W-:Y:S02]  /*24d0*/  IMAD R29, R17, UR4, RZ ;  /* 0x00000004111d7c24 */ /* 0x001fe4000f8e02ff */
[----:B-1----:R-:W-:Y:S02]  /*24e0*/  IMAD R23, R23, UR12, RZ ;  /* 0x0000000c17177c24 */ /* 0x002fe4000f8e02ff */
[----:B------:R-:W-:-:S04]  /*24f0*/  IMAD.WIDE.U32 R24, R22, UR12, R24 ;  /* 0x0000000c16187c25 */ /* 0x000fc8000f8e0018 */
[----:B------:R-:W-:Y:S01]  /*2500*/  IMAD R27, R22, UR13, R23 ;  /* 0x0000000d161b7c24 */ /* 0x000fe2000f8e0217 */
[----:B------:R-:W-:Y:S01]  /*2510*/  MOV R22, R30 ;  /* 0x0000001e00167202 */ /* 0x000fe20000000f00 */
        /* <DEDUP_REMOVED lines=10> */
[----:B------:R-:W-:-:S06]  /*25c0*/  LEA.HI.X R25, R22, UR7, R23, 0x3, P0 ;  /* 0x0000000716197c11 */ /* 0x000fcc00080f1c17 */
[----:B------:R-:W2:Y:S02]  /*25d0*/  LDG.E.64 R24, desc[UR10][R24.64] ;  /* 0x0000000a18187981 */ /* 0x000ea4000c1e1b00 */
[----:B--2---:R-:W-:Y:S01]  /*25e0*/  FADD.FTZ R8, R8, R24 ;  /* 0x0000001808087221 */ /* 0x004fe20000010000 */
[----:B------:R-:W-:-:S07]  /*25f0*/  FADD.FTZ R9, R9, R25 ;  /* 0x0000001909097221 */ /* 0x000fce0000010000 */
.L_x_387:
[----:B------:R-:W-:Y:S05]  /*2600*/  BSYNC.RECONVERGENT B3 ;  /* 0x0000000000037941 */ /* 0x000fea0003800200 */
.L_x_386:
[----:B------:R-:W-:Y:S02]  /*2610*/  ISETP.NE.U32.AND P0, PT, R20, 0x1, PT ;  /* 0x000000011400780c */ /* 0x000fe40003f05070 */
[----:B------:R-:W-:Y:S02]  /*2620*/  IADD3 R48, P1, PT, R30, 0x1, RZ ;  /* 0x000000011e307810 */ /* 0x000fe40007f3e0ff */
[----:B------:R-:W-:-:S03]  /*2630*/  ISETP.NE.AND.EX P0, PT, RZ, RZ, PT, P0 ;  /* 0x000000ffff00720c */ /* 0x000fc60003f05300 */
[----:B------:R-:W-:-:S10]  /*2640*/  IMAD.X R47, RZ, RZ, R35, P1 ;  /* 0x000000ffff2f7224 */ /* 0x000fd400008e0623 */
        /* <DEDUP_REMOVED lines=31> */
.L_x_400:
[----:B------:R-:W0:Y:S01]  /*2840*/  LDCU.64 UR4, c[0x0][0x3e8] ;  /* 0x00007d00ff0477ac */ /* 0x000e220008000a00 */
[----:B------:R-:W-:Y:S02]  /*2850*/  MOV R50, R42 ;  /* 0x0000002a00327202 */ /* 0x000fe40000000f00 */
[----:B------:R-:W-:Y:S02]  /*2860*/  MOV R60, R45 ;  /* 0x0000002d003c7202 */ /* 0x000fe40000000f00 */
[----:B------:R-:W-:Y:S01]  /*2870*/  MOV R62, 0x28b0 ;  /* 0x000028b0003e7802 */ /* 0x000fe20000000f00 */
[----:B0-----:R-:W-:Y:S02]  /*2880*/  IMAD.U32 R63, RZ, RZ, UR4 ;  /* 0x00000004ff3f7e24 */ /* 0x001fe4000f8e00ff */
[----:B------:R-:W-:-:S07]  /*2890*/  IMAD.U32 R61, RZ, RZ, UR5 ;  /* 0x00000005ff3d7e24 */ /* 0x000fce000f8e00ff */
[----:B------:R-:W-:Y:S05]  /*28a0*/  CALL.REL.NOINC `($__internal_7_$__cuda_sm20_rem_s64) ;  /* 0x0000003c00a87944 */ /* 0x000fea0003c00000 */
[----:B------:R-:W-:-:S04]  /*28b0*/  ISETP.NE.U32.AND P0, PT, R22, RZ, PT ;  /* 0x000000ff1600720c */ /* 0x000fc80003f05070 */
[----:B------:R-:W-:-:S13]  /*28c0*/  ISETP.NE.AND.EX P0, PT, R23, RZ, PT, P0 ;  /* 0x000000ff1700720c */ /* 0x000fda0003f05300 */
.L_x_401:
[----:B------:R-:W-:Y:S05]  /*28d0*/  BSYNC.RECONVERGENT B4 ;  /* 0x0000000000047941 */ /* 0x000fea0003800200 */
.L_x_399:
[----:B------:R-:W-:Y:S05]  /*28e0*/  @P0 BRA `(.L_x_398) ;  /* 0x00000004009c0947 */ /* 0x000fea0003800000 */
[----:B------:R-:W-:Y:S01]  /*28f0*/  ISETP.NE.AND.EX P0, PT, R21, RZ, PT, !PT ;  /* 0x000000ff1500720c */ /* 0x000fe20003f053f0 */
[----:B------:R-:W-:-:S12]  /*2900*/  BSSY.RECONVERGENT B4, `(.L_x_402) ;  /* 0x0000020000047945 */ /* 0x000fd80003800200 */
        /* <DEDUP_REMOVED lines=22> */
.L_x_403:
        /* <DEDUP_REMOVED lines=9> */
.L_x_404:
[----:B------:R-:W-:Y:S05]  /*2b00*/  BSYNC.RECONVERGENT B4 ;  /* 0x0000000000047941 */ /* 0x000fea0003800200 */
.L_x_402:
[----:B------:R-:W-:Y:S01]  /*2b10*/  ISETP.NE.AND.EX P0, PT, R47, RZ, PT, !PT ;  /* 0x000000ff2f00720c */ /* 0x000fe20003f053f0 */
[----:B------:R-:W-:-:S12]  /*2b20*/  BSSY.RECONVERGENT B4, `(.L_x_405) ;  /* 0x0000020000047945 */ /* 0x000fd80003800200 */
        /* <DEDUP_REMOVED lines=22> */
.L_x_406:
        /* <DEDUP_REMOVED lines=9> */
.L_x_407:
[----:B------:R-:W-:Y:S05]  /*2d20*/  BSYNC.RECONVERGENT B4 ;  /* 0x0000000000047941 */ /* 0x000fea0003800200 */
.L_x_405:
        /* <DEDUP_REMOVED lines=12> */
[----:B------:R-:W-:Y:S01]  /*2df0*/  MOV R24, R36 ;  /* 0x0000002400187202 */ /* 0x000fe20000000f00 */
[----:B------:R-:W2:Y:S02]  /*2e00*/  LDCU.64 UR6, c[0x0][0x388] ;  /* 0x00007100ff0677ac */ /* 0x000ea40008000a00 */
[----:B------:R-:W-:Y:S02]  /*2e10*/  IMAD.IADD R23, R23, 0x1, R25 ;  /* 0x0000000117177824 */ /* 0x000fe400078e0219 */
[----:B------:R-:W-:Y:S02]  /*2e20*/  IMAD.MOV.U32 R25, RZ, RZ, R39 ;  /* 0x000000ffff197224 */ /* 0x000fe400078e0027 */
[----:B-1----:R-:W-:Y:S02]  /*2e30*/  IMAD R23, R23, UR12, RZ ;  /* 0x0000000c17177c24 */ /* 0x002fe4000f8e02ff */
[----:B------:R-:W-:-:S04]  /*2e40*/  IMAD.WIDE.U32 R24, R22, UR12, R24 ;  /* 0x0000000c16187c25 */ /* 0x000fc8000f8e0018 */
[----:B------:R-:W-:Y:S01]  /*2e50*/  IMAD R27, R22, UR13, R23 ;  /* 0x0000000d161b7c24 */ /* 0x000fe2000f8e0217 */
[----:B------:R-:W-:Y:S01]  /*2e60*/  MOV R22, R30 ;  /* 0x0000001e00167202 */ /* 0x000fe20000000f00 */
[----:B0-----:R-:W-:Y:S02]  /*2e70*/  IMAD R29, R17, UR4, RZ ;  /* 0x00000004111d7c24 */ /* 0x001fe4000f8e02ff */
        /* <DEDUP_REMOVED lines=10> */
[----:B------:R-:W-:-:S06]  /*2f20*/  LEA.HI.X R25, R22, UR7, R23, 0x3, P0 ;  /* 0x0000000716197c11 */ /* 0x000fcc00080f1c17 */
[----:B------:R-:W2:Y:S02]  /*2f30*/  LDG.E.64 R24, desc[UR10][R24.64+0x8] ;  /* 0x0000080a18187981 */ /* 0x000ea4000c1e1b00 */
[----:B--2---:R-:W-:Y:S01]  /*2f40*/  FADD.FTZ R8, R8, R24 ;  /* 0x0000001808087221 */ /* 0x004fe20000010000 */
[----:B------:R-:W-:-:S07]  /*2f50*/  FADD.FTZ R9, R9, R25 ;  /* 0x0000001909097221 */ /* 0x000fce0000010000 */
.L_x_398:
[----:B------:R-:W-:Y:S05]  /*2f60*/  BSYNC.RECONVERGENT B3 ;  /* 0x0000000000037941 */ /* 0x000fea0003800200 */
.L_x_397:
[----:B------:R-:W-:Y:S02]  /*2f70*/  ISETP.NE.U32.AND P0, PT, R20, 0x2, PT ;  /* 0x000000021400780c */ /* 0x000fe40003f05070 */
[----:B------:R-:W-:Y:S02]  /*2f80*/  IADD3 R48, P1, PT, R30, 0x2, RZ ;  /* 0x000000021e307810 */ /* 0x000fe40007f3e0ff */
[----:B------:R-:W-:-:S03]  /*2f90*/  ISETP.NE.AND.EX P0, PT, RZ, RZ, PT, P0 ;  /* 0x000000ffff00720c */ /* 0x000fc60003f05300 */
[----:B------:R-:W-:-:S10]  /*2fa0*/  IMAD.X R47, RZ, RZ, R35, P1 ;  /* 0x000000ffff2f7224 */ /* 0x000fd400008e0623 */
[----:B------:R-:W-:Y:S05]  /*2fb0*/  @!P0 BRA `(.L_x_385) ;  /* 0x00000008003c8947 */ /* 0x000fea0003800000 */
[----:B------:R-:W-:Y:S02]  /*2fc0*/  ISETP.NE.U32.AND P0, PT, R2, RZ, PT ;  /* 0x000000ff0200720c */ /* 0x000fe40003f05070 */
[----:B------:R-:W-:Y:S02]  /*2fd0*/  IADD3 R48, P1, PT, R30, 0x3, RZ ;  /* 0x000000031e307810 */ /* 0x000fe40007f3e0ff */
[----:B------:R-:W-:Y:S02]  /*2fe0*/  ISETP.NE.AND.EX P0, PT, R3, RZ, PT, P0 ;  /* 0x000000ff0300720c */ /* 0x000fe40003f05300 */
[----:B------:R-:W-:-:S11]  /*2ff0*/  IADD3.X R47, PT, PT, RZ, R35, RZ, P1, !PT ;  /* 0x00000023ff2f7210 */ /* 0x000fd60000ffe4ff */
        /* <DEDUP_REMOVED lines=27> */
.L_x_409:
[----:B------:R-:W0:Y:S01]  /*31b0*/  LDCU.64 UR4, c[0x0][0x3e8] ;  /* 0x00007d00ff0477ac */ /* 0x000e220008000a00 */
[----:B------:R-:W-:Y:S01]  /*31c0*/  IMAD.MOV.U32 R50, RZ, RZ, R40 ;  /* 0x000000ffff327224 */ /* 0x000fe200078e0028 */
[----:B------:R-:W-:Y:S02]  /*31d0*/  MOV R60, R43 ;  /* 0x0000002b003c7202 */ /* 0x000fe40000000f00 */
[----:B------:R-:W-:Y:S02]  /*31e0*/  MOV R62, 0x3220 ;  /* 0x00003220003e7802 */ /* 0x000fe40000000f00 */
[----:B0-----:R-:W-:Y:S01]  /*31f0*/  MOV R63, UR4 ;  /* 0x00000004003f7c02 */ /* 0x001fe20008000f00 */
[----:B------:R-:W-:-:S07]  /*3200*/  IMAD.U32 R61, RZ, RZ, UR5 ;  /* 0x00000005ff3d7e24 */ /* 0x000fce000f8e00ff */
[----:B------:R-:W-:Y:S05]  /*3210*/  CALL.REL.NOINC `($__internal_7_$__cuda_sm20_rem_s64) ;  /* 0x00000034004c7944 */ /* 0x000fea0003c00000 */
[----:B------:R-:W-:-:S04]  /*3220*/  ISETP.NE.U32.AND P0, PT, R22, RZ, PT ;  /* 0x000000ff1600720c */ /* 0x000fc80003f05070 */
[----:B------:R-:W-:-:S13]  /*3230*/  ISETP.NE.AND.EX P0, PT, R23, RZ, PT, P0 ;  /* 0x000000ff1700720c */ /* 0x000fda0003f05300 */
.L_x_410:
[----:B------:R-:W-:Y:S05]  /*3240*/  BSYNC.RECONVERGENT B3 ;  /* 0x0000000000037941 */ /* 0x000fea0003800200 */
.L_x_408:
[----:B------:R-:W-:Y:S05]  /*3250*/  @P0 BRA `(.L_x_385) ;  /* 0x0000000400940947 */ /* 0x000fea0003800000 */
        /* <DEDUP_REMOVED lines=24> */
.L_x_412:
[----:B------:R-:W0:Y:S01]  /*33e0*/  LDCU.64 UR4, c[0x0][0x3e0] ;  /* 0x00007c00ff0477ac */ /* 0x000e220008000a00 */
[----:B------:R-:W-:Y:S01]  /*33f0*/  IMAD.MOV.U32 R65, RZ, RZ, R4 ;  /* 0x000000ffff417224 */ /* 0x000fe200078e0004 */
[----:B------:R-:W-:Y:S02]  /*3400*/  MOV R63, R46 ;  /* 0x0000002e003f7202 */ /* 0x000fe40000000f00 */
[----:B------:R-:W-:Y:S02]  /*3410*/  MOV R61, 0x3450 ;  /* 0x00003450003d7802 */ /* 0x000fe40000000f00 */
[----:B0-----:R-:W-:Y:S01]  /*3420*/  MOV R64, UR4 ;  /* 0x0000000400407c02 */ /* 0x001fe20008000f00 */
[----:B------:R-:W-:-:S07]  /*3430*/  IMAD.U32 R62, RZ, RZ, UR5 ;  /* 0x00000005ff3e7e24 */ /* 0x000fce000f8e00ff */
[----:B------:R-:W-:Y:S05]  /*3440*/  CALL.REL.NOINC `($__internal_6_$__cuda_sm20_div_s64) ;  /* 0x0000002c00647944 */ /* 0x000fea0003c00000 */
[----:B------:R-:W-:Y:S01]  /*3450*/  IMAD.MOV.U32 R20, RZ, RZ, R24 ;  /* 0x000000ffff147224 */ /* 0x000fe200078e0018 */
[----:B------:R-:W-:-:S07]  /*3460*/  MOV R21, R25 ;  /* 0x0000001900157202 */ /* 0x000fce0000000f00 */
.L_x_413:
[----:B------:R-:W-:Y:S05]  /*3470*/  BSYNC.RECONVERGENT B3 ;  /* 0x0000000000037941 */ /* 0x000fea0003800200 */
.L_x_411:
        /* <DEDUP_REMOVED lines=24> */
.L_x_415:
        /* <DEDUP_REMOVED lines=9> */
.L_x_416:
[----:B------:R-:W-:Y:S05]  /*3690*/  BSYNC.RECONVERGENT B3 ;  /* 0x0000000000037941 */ /* 0x000fea0003800200 */
.L_x_414:
        /* <DEDUP_REMOVED lines=33> */
.L_x_385:
[----:B------:R-:W-:Y:S05]  /*38b0*/  BSYNC.RECONVERGENT B2 ;  /* 0x0000000000027941 */ /* 0x000fea0003800200 */
.L_x_384:
[----:B------:R-:W-:-:S04]  /*38c0*/  IADD3 R20, P1, PT, R30, -R37, RZ ;  /* 0x800000251e147210 */ /* 0x000fc80007f3e0ff */
[----:B------:R-:W-:Y:S02]  /*38d0*/  ISETP.GT.U32.AND P0, PT, R20, -0x4, PT ;  /* 0xfffffffc1400780c */ /* 0x000fe40003f04070 */
[----:B------:R-:W-:-:S04]  /*38e0*/  IADD3.X R20, PT, PT, R35, ~R34, RZ, P1, !PT ;  /* 0x8000002223147210 */ /* 0x000fc80000ffe4ff */
[----:B------:R-:W-:-:S13]  /*38f0*/  ISETP.GT.U32.AND.EX P0, PT, R20, -0x1, PT, P0 ;  /* 0xffffffff1400780c */ /* 0x000fda0003f04100 */
[----:B------:R-:W-:Y:S05]  /*3900*/  @P0 BRA `(.L_x_380) ;  /* 0x0000002400bc0947 */ /* 0x000fea0003800000 */
[----:B------:R-:W0:Y:S01]  /*3910*/  LDCU.64 UR6, c[0x0][0x390] ;  /* 0x00007200ff0677ac */ /* 0x000e220008000a00 */
[--C-:B------:R-:W-:Y:S01]  /*3920*/  IMAD.MOV.U32 R49, RZ, RZ, R47.reuse ;  /* 0x000000ffff317224 */ /* 0x100fe200078e002f */
[C---:B------:R-:W-:Y:S01]  /*3930*/  IADD3 R54, P1, PT, R48.reuse, 0x3, RZ ;  /* 0x0000000330367810 */ /* 0x040fe20007f3e0ff */
[----:B------:R-:W-:Y:S01]  /*3940*/  IMAD.MOV.U32 R56, RZ, RZ, R47 ;  /* 0x000000ffff387224 */ /* 0x000fe200078e002f */
[----:B------:R-:W1:Y:S01]  /*3950*/  LDCU.64 UR4, c[0x0][0x3d8] ;  /* 0x00007b00ff0477ac */ /* 0x000e620008000a00 */
[----:B------:R-:W-:Y:S01]  /*3960*/  IADD3 R55, P0, PT, R48, 0x2, RZ ;  /* 0x0000000230377810 */ /* 0x000fe20007f1e0ff */
[----:B------:R-:W-:Y:S01]  /*3970*/  IMAD.MOV.U32 R53, RZ, RZ, R15 ;  /* 0x000000ffff357224 */ /* 0x000fe200078e000f */
[----:B------:R-:W-:Y:S01]  /*3980*/  MOV R57, R48 ;  /* 0x0000003000397202 */ /* 0x000fe20000000f00 */
[----:B------:R-:W-:Y:S01]  /*3990*/  IMAD.X R66, RZ, RZ, R47, P1 ;  /* 0x000000ffff427224 */ /* 0x000fe200008e062f */
[----:B------:R-:W-:Y:S02]  /*39a0*/  MOV R52, R14 ;  /* 0x0000000e00347202 */ /* 0x000fe40000000f00 */
[----:B------:R-:W-:Y:S01]  /*39b0*/  IADD3.X R67, PT, PT, RZ, R47, RZ, P0, !PT ;  /* 0x0000002fff437210 */ /* 0x000fe200007fe4ff */
[----:B0-----:R-:W-:-:S02]  /*39c0*/  IMAD R21, R17, UR6, RZ ;  /* 0x0000000611157c24 */ /* 0x001fc4000f8e02ff */
[----:B------:R-:W-:Y:S01]  /*39d0*/  IMAD.WIDE.U32 R58, R16, UR6, R48 ;  /* 0x00000006103a7c25 */ /* 0x000fe2000f8e0030 */
[----:B-1----:R-:W-:-:S03]  /*39e0*/  UIADD3 UR4, UP0, UPT, URZ, -UR4, URZ ;  /* 0x80000004ff047290 */ /* 0x002fc6000ff1e0ff */
[----:B------:R-:W-:Y:S01]  /*39f0*/  IMAD R21, R16, UR7, R21 ;  /* 0x0000000710157c24 */ /* 0x000fe2000f8e0215 */
[----:B------:R-:W-:Y:S02]  /*3a00*/  UIADD3.X UR5, UPT, UPT, URZ, ~UR5, URZ, UP0, !UPT ;  /* 0x80000005ff057290 */ /* 0x000fe400087fe4ff */
[----:B------:R-:W-:Y:S02]  /*3a10*/  IMAD.U32 R20, RZ, RZ, UR4 ;  /* 0x00000004ff147e24 */ /* 0x000fe4000f8e00ff */
[----:B------:R-:W-:Y:S01]  /*3a20*/  IADD3 R21, PT, PT, R21, R59, RZ ;  /* 0x0000003b15157210 */ /* 0x000fe20007ffe0ff */
[C---:B------:R-:W-:Y:S02]  /*3a30*/  IMAD.SHL.U32 R59, R58.reuse, 0x8, RZ ;  /* 0x000000083a3b7824 */ /* 0x040fe400078e00ff */
[----:B------:R-:W-:Y:S01]  /*3a40*/  IMAD R23, R47, UR4, RZ ;  /* 0x000000042f177c24 */ /* 0x000fe2000f8e02ff */
[----:B------:R-:W-:Y:S02]  /*3a50*/  SHF.L.U64.HI R58, R58, 0x3, R21 ;  /* 0x000000033a3a7819 */ /* 0x000fe40000010215 */
[----:B------:R-:W-:Y:S01]  /*3a60*/  MOV R21, UR5 ;  /* 0x0000000500157c02 */ /* 0x000fe20008000f00 */
[----:B------:R-:W-:-:S02]  /*3a70*/  IMAD R23, R48, UR5, R23 ;  /* 0x0000000530177c24 */ /* 0x000fc4000f8e0217 */
[----:B------:R-:W-:-:S05]  /*3a80*/  IMAD.WIDE.U32 R20, R48, UR4, R20 ;  /* 0x0000000430147c25 */ /* 0x000fca000f8e0014 */
[----:B------:R-:W-:-:S07]  /*3a90*/  IADD3 R49, PT, PT, R21, R23, RZ ;  /* 0x0000001715317210 */ /* 0x000fce0007ffe0ff */
.L_x_461:
        /* <DEDUP_REMOVED lines=37> */
.L_x_420:
[----:B------:R-:W0:Y:S01]  /*3cf0*/  LDCU.64 UR4, c[0x0][0x3e8] ;  /* 0x00007d00ff0477ac */ /* 0x000e220008000a00 */
[----:B------:R-:W-:Y:S02]  /*3d00*/  MOV R50, R26 ;  /* 0x0000001a00327202 */ /* 0x000fe40000000f00 */
[----:B------:R-:W-:Y:S01]  /*3d10*/  MOV R62, 0x3d50 ;  /* 0x00003d50003e7802 */ /* 0x000fe20000000f00 */
[----:B0-----:R-:W-:Y:S01]  /*3d20*/  IMAD.U32 R63, RZ, RZ, UR4 ;  /* 0x00000004ff3f7e24 */ /* 0x001fe2000f8e00ff */
[----:B------:R-:W-:-:S07]  /*3d30*/  MOV R61, UR5 ;  /* 0x00000005003d7c02 */ /* 0x000fce0008000f00 */
[----:B------:R-:W-:Y:S05]  /*3d40*/  CALL.REL.NOINC `($__internal_7_$__cuda_sm20_rem_s64) ;  /* 0x0000002800807944 */ /* 0x000fea0003c00000 */
[----:B------:R-:W-:-:S04]  /*3d50*/  ISETP.NE.U32.AND P1, PT, R22, RZ, PT ;  /* 0x000000ff1600720c */ /* 0x000fc80003f25070 */
[----:B------:R-:W-:-:S13]  /*3d60*/  ISETP.NE.AND.EX P1, PT, R23, RZ, PT, P1 ;  /* 0x000000ff1700720c */ /* 0x000fda0003f25310 */
.L_x_421:
[----:B------:R-:W-:Y:S05]  /*3d70*/  BSYNC.RECONVERGENT B3 ;  /* 0x0000000000037941 */ /* 0x000fea0003800200 */
.L_x_419:
        /* <DEDUP_REMOVED lines=27> */
.L_x_423:
        /* <DEDUP_REMOVED lines=9> */
.L_x_424:
[----:B------:R-:W-:Y:S05]  /*3fc0*/  BSYNC.RECONVERGENT B3 ;  /* 0x0000000000037941 */ /* 0x000fea0003800200 */
.L_x_422:
        /* <DEDUP_REMOVED lines=26> */
.L_x_426:
        /* <DEDUP_REMOVED lines=9> */
.L_x_427:
[----:B------:R-:W-:Y:S05]  /*4200*/  BSYNC.RECONVERGENT B3 ;  /* 0x0000000000037941 */ /* 0x000fea0003800200 */
.L_x_425:
        /* <DEDUP_REMOVED lines=26> */
[----:B------:R-:W-:-:S06]  /*43b0*/  IADD3.X R25, PT, PT, R22, UR5, RZ, P2, !PT ;  /* 0x0000000516197c10 */ /* 0x000fcc00097fe4ff */
[----:B------:R-:W2:Y:S02]  /*43c0*/  LDG.E.64 R24, desc[UR10][R24.64] ;  /* 0x0000000a18187981 */ /* 0x000ea4000c1e1b00 */
[----:B--2---:R-:W-:Y:S01]  /*43d0*/  FADD.FTZ R8, R8, R24 ;  /* 0x0000001808087221 */ /* 0x004fe20000010000 */
[----:B------:R-:W-:-:S07]  /*43e0*/  FADD.FTZ R9, R9, R25 ;  /* 0x0000001909097221 */ /* 0x000fce0000010000 */
.L_x_418:
[----:B------:R-:W-:Y:S05]  /*43f0*/  BSYNC.RECONVERGENT B2 ;  /* 0x0000000000027941 */ /* 0x000fea0003800200 */
.L_x_417:
        /* <DEDUP_REMOVED lines=30> */
.L_x_431:
[----:B------:R-:W0:Y:S01]  /*45e0*/  LDCU.64 UR4, c[0x0][0x3e8] ;  /* 0x00007d00ff0477ac */ /* 0x000e220008000a00 */
[----:B------:R-:W-:Y:S02]  /*45f0*/  MOV R60, R51 ;  /* 0x00000033003c7202 */ /* 0x000fe40000000f00 */
[----:B------:R-:W-:Y:S02]  /*4600*/  MOV R62, 0x4640 ;  /* 0x00004640003e7802 */ /* 0x000fe40000000f00 */
[----:B0-----:R-:W-:Y:S01]  /*4610*/  MOV R63, UR4 ;  /* 0x00000004003f7c02 */ /* 0x001fe20008000f00 */
[----:B------:R-:W-:-:S07]  /*4620*/  IMAD.U32 R61, RZ, RZ, UR5 ;  /* 0x00000005ff3d7e24 */ /* 0x000fce000f8e00ff */
[----:B------:R-:W-:Y:S05]  /*4630*/  CALL.REL.NOINC `($__internal_7_$__cuda_sm20_rem_s64) ;  /* 0x0000002000447944 */ /* 0x000fea0003c00000 */
[----:B------:R-:W-:-:S04]  /*4640*/  ISETP.NE.U32.AND P1, PT, R22, RZ, PT ;  /* 0x000000ff1600720c */ /* 0x000fc80003f25070 */
[----:B------:R-:W-:-:S13]  /*4650*/  ISETP.NE.AND.EX P1, PT, R23, RZ, PT, P1 ;  /* 0x000000ff1700720c */ /* 0x000fda0003f25310 */
.L_x_432:
[----:B------:R-:W-:Y:S05]  /*4660*/  BSYNC.RECONVERGENT B3 ;  /* 0x0000000000037941 */ /* 0x000fea0003800200 */
.L_x_430:
        /* <DEDUP_REMOVED lines=27> */
.L_x_434:
        /* <DEDUP_REMOVED lines=9> */
.L_x_435:
[----:B------:R-:W-:Y:S05]  /*48b0*/  BSYNC.RECONVERGENT B3 ;  /* 0x0000000000037941 */ /* 0x000fea0003800200 */
.L_x_433:
        /* <DEDUP_REMOVED lines=26> */
.L_x_437:
        /* <DEDUP_REMOVED lines=9> */
.L_x_438:
[----:B------:R-:W-:Y:S05]  /*4af0*/  BSYNC.RECONVERGENT B3 ;  /* 0x0000000000037941 */ /* 0x000fea0003800200 */
.L_x_436:
        /* <DEDUP_REMOVED lines=30> */
.L_x_429:
[----:B------:R-:W-:Y:S05]  /*4ce0*/  BSYNC.RECONVERGENT B2 ;  /* 0x0000000000027941 */ /* 0x000fea0003800200 */
.L_x_428:
        /* <DEDUP_REMOVED lines=35> */
.L_x_442:
        /* <DEDUP_REMOVED lines=8> */
.L_x_443:
[----:B------:R-:W-:Y:S05]  /*4fa0*/  BSYNC.RECONVERGENT B3 ;  /* 0x0000000000037941 */ /* 0x000fea0003800200 */
.L_x_441:
        /* <DEDUP_REMOVED lines=27> */
.L_x_445:
        /* <DEDUP_REMOVED lines=9> */
.L_x_446:
[----:B------:R-:W-:Y:S05]  /*51f0*/  BSYNC.RECONVERGENT B3 ;  /* 0x0000000000037941 */ /* 0x000fea0003800200 */
.L_x_444:
        /* <DEDUP_REMOVED lines=26> */
.L_x_448:
        /* <DEDUP_REMOVED lines=9> */
.L_x_449:
[----:B------:R-:W-:Y:S05]  /*5430*/  BSYNC.RECONVERGENT B3 ;  /* 0x0000000000037941 */ /* 0x000fea0003800200 */
.L_x_447:
        /* <DEDUP_REMOVED lines=30> */
.L_x_440:
[----:B------:R-:W-:Y:S05]  /*5620*/  BSYNC.RECONVERGENT B2 ;  /* 0x0000000000027941 */ /* 0x000fea0003800200 */
.L_x_439:
        /* <DEDUP_REMOVED lines=35> */
.L_x_453:
        /* <DEDUP_REMOVED lines=8> */
.L_x_454:
[----:B------:R-:W-:Y:S05]  /*58e0*/  BSYNC.RECONVERGENT B3 ;  /* 0x0000000000037941 */ /* 0x000fea0003800200 */
.L_x_452:
        /* <DEDUP_REMOVED lines=27> */
.L_x_456:
        /* <DEDUP_REMOVED lines=9> */
.L_x_457:
[----:B------:R-:W-:Y:S05]  /*5b30*/  BSYNC.RECONVERGENT B3 ;  /* 0x0000000000037941 */ /* 0x000fea0003800200 */
.L_x_455:
        /* <DEDUP_REMOVED lines=26> */
.L_x_459:
        /* <DEDUP_REMOVED lines=9> */
.L_x_460:
[----:B------:R-:W-:Y:S05]  /*5d70*/  BSYNC.RECONVERGENT B3 ;  /* 0x0000000000037941 */ /* 0x000fea0003800200 */
.L_x_458:
        /* <DEDUP_REMOVED lines=30> */
.L_x_451:
[----:B------:R-:W-:Y:S05]  /*5f60*/  BSYNC.RECONVERGENT B2 ;  /* 0x0000000000027941 */ /* 0x000fea0003800200 */
.L_x_450:
[----:B------:R-:W-:Y:S02]  /*5f70*/  IADD3 R48, P0, PT, R48, 0x4, RZ ;  /* 0x0000000430307810 */ /* 0x000fe40007f1e0ff */
[----:B------:R-:W-:Y:S02]  /*5f80*/  LEA R52, P2, -R18, R52, 0x2 ;  /* 0x0000003412347211 */ /* 0x000fe400078411ff */
[----:B------:R-:W-:Y:S01]  /*5f90*/  IADD3 R59, P1, PT, R59, 0x20, RZ ;  /* 0x000000203b3b7810 */ /* 0x000fe20007f3e0ff */
[----:B------:R-:W-:Y:S01]  /*5fa0*/  IMAD.X R47, RZ, RZ, R47, P0 ;  /* 0x000000ffff2f7224 */ /* 0x000fe200000e062f */
[----:B------:R-:W-:Y:S01]  /*5fb0*/  ISETP.GE.U32.AND P0, PT, R48, R37, PT ;  /* 0x000000253000720c */ /* 0x000fe20003f06070 */
[----:B------:R-:W-:Y:S01]  /*5fc0*/  IMAD.X R53, R53, 0x1, ~R19, P2 ;  /* 0x0000000135357824 */ /* 0x000fe200010e0e13 */
[----:B------:R-:W-:Y:S02]  /*5fd0*/  IADD3.X R58, PT, PT, RZ, R58, RZ, P1, !PT ;  /* 0x0000003aff3a7210 */ /* 0x000fe40000ffe4ff */
[----:B------:R-:W-:-:S13]  /*5fe0*/  ISETP.GE.AND.EX P0, PT, R47, R34, PT, P0 ;  /* 0x000000222f00720c */ /* 0x000fda0003f06300 */
[----:B------:R-:W-:Y:S05]  /*5ff0*/  @!P0 BRA `(.L_x_461) ;  /* 0xffffffd800a88947 */ /* 0x000fea000383ffff */
.L_x_380:
[----:B------:R-:W-:Y:S05]  /*6000*/  BSYNC.RECONVERGENT B0 ;  /* 0x0000000000007941 */ /* 0x000fea0003800200 */
.L_x_379:
[----:B------:R-:W-:-:S04]  /*6010*/  IADD3 R36, P0, PT, R36, 0x1, RZ ;  /* 0x0000000124247810 */ /* 0x000fc80007f1e0ff */
[----:B------:R-:W-:Y:S02]  /*6020*/  IADD3.X R39, PT, PT, RZ, R39, RZ, P0, !PT ;  /* 0x00000027ff277210 */ /* 0x000fe400007fe4ff */
[----:B------:R-:W-:-:S04]  /*6030*/  ISETP.GE.U32.AND P0, PT, R36, R41, PT ;  /* 0x000000292400720c */ /* 0x000fc80003f06070 */
[----:B------:R-:W-:-:S13]  /*6040*/  ISETP.GE.AND.EX P0, PT, R39, R38, PT, P0 ;  /* 0x000000262700720c */ /* 0x000fda0003f06300 */
[----:B------:R-:W-:Y:S05]  /*6050*/  @!P0 BRA `(.L_x_462) ;  /* 0xffffffb8004c8947 */ /* 0x000fea000383ffff */
.L_x_378:
[----:B------:R-:W-:Y:S05]  /*6060*/  BSYNC.RECONVERGENT B1 ;  /* 0x0000000000017941 */ /* 0x000fea0003800200 */
.L_x_377:
[----:B------:R-:W0:Y:S01]  /*6070*/  LDCU.128 UR12, c[0x0][0x400] ;  /* 0x00008000ff0c77ac */ /* 0x000e220008000c00 */
[----:B------:R-:W1:Y:S01]  /*6080*/  LDCU UR4, c[0x0][0x360] ;  /* 0x00006c00ff0477ac */ /* 0x000e620008000800 */
[----:B------:R-:W1:Y:S01]  /*6090*/  LDC R6, c[0x0][0x370] ;  /* 0x0000dc00ff067b82 */ /* 0x000e620000000800 */
[----:B------:R-:W2:Y:S01]  /*60a0*/  LDCU.64 UR6, c[0x0][0x398] ;  /* 0x00007300ff0677ac */ /* 0x000ea20008000a00 */
[----:B------:R-:W2:Y:S01]  /*60b0*/  LDCU.64 UR8, c[0x0][0x380] ;  /* 0x00007000ff0877ac */ /* 0x000ea20008000a00 */
[----:B0-----:R-:W-:Y:S02]  /*60c0*/  IMAD R5, R17, UR14, RZ ;  /* 0x0000000e11057c24 */ /* 0x001fe4000f8e02ff */
[----:B------:R-:W-:-:S04]  /*60d0*/  IMAD.WIDE.U32 R2, R16, UR14, R32 ;  /* 0x0000000e10027c25 */ /* 0x000fc8000f8e0020 */
[----:B------:R-:W-:Y:S01]  /*60e0*/  IMAD R5, R16, UR15, R5 ;  /* 0x0000000f10057c24 */ /* 0x000fe2000f8e0205 */
[----:B------:R-:W-:-:S03]  /*60f0*/  LEA R4, P0, R2, UR12, 0x3 ;  /* 0x0000000c02047c11 */ /* 0x000fc6000f8018ff */
[----:B------:R-:W-:Y:S01]  /*6100*/  IMAD.IADD R3, R3, 0x1, R5 ;  /* 0x0000000103037824 */ /* 0x000fe200078e0205 */
[----:B--2---:R-:W-:-:S04]  /*6110*/  UIMAD UR7, UR7, UR8, URZ ;  /* 0x00000008070772a4 */ /* 0x004fc8000f8e02ff */
[----:B------:R-:W-:Y:S01]  /*6120*/  LEA.HI.X R5, R2, UR13, R3, 0x3, P0 ;  /* 0x0000000d02057c11 */ /* 0x000fe200080f1c03 */
[----:B-1----:R-:W-:Y:S01]  /*6130*/  IMAD R3, R6, UR4, RZ ;  /* 0x0000000406037c24 */ /* 0x002fe2000f8e02ff */
[----:B------:R-:W-:Y:S02]  /*6140*/  UIMAD.WIDE.U32 UR4, UR6, UR8, URZ ;  /* 0x00000008060472a5 */ /* 0x000fe4000f8e00ff */
[----:B------:R-:W-:Y:S01]  /*6150*/  UIMAD UR7, UR6, UR9, UR7 ;  /* 0x00000009060772a4 */ /* 0x000fe2000f8e0207 */
[----:B------:R0:W-:Y:S01]  /*6160*/  STG.E.64 desc[UR10][R4.64], R8 ;  /* 0x0000000804007986 */ /* 0x0001e2000c101b0a */
[----:B------:R-:W-:Y:S02]  /*6170*/  IADD3 R0, P0, PT, R3, R0, RZ ;  /* 0x0000000003007210 */ /* 0x000fe40007f1e0ff */
[----:B------:R-:W-:Y:S02]  /*6180*/  UIADD3 UR7, UPT, UPT, UR5, UR7, URZ ;  /* 0x0000000705077290 */ /* 0x000fe4000fffe0ff */
[----:B------:R-:W-:-:S02]  /*6190*/  IADD3.X R31, PT, PT, RZ, R31, RZ, P0, !PT ;  /* 0x0000001fff1f7210 */ /* 0x000fc400007fe4ff */
[----:B------:R-:W-:-:S04]  /*61a0*/  ISETP.GE.U32.AND P0, PT, R0, UR4, PT ;  /* 0x0000000400007c0c */ /* 0x000fc8000bf06070 */
[----:B------:R-:W-:-:S13]  /*61b0*/  ISETP.GE.AND.EX P0, PT, R31, UR7, PT, P0 ;  /* 0x000000071f007c0c */ /* 0x000fda000bf06300 */
[----:B0-----:R-:W-:Y:S05]  /*61c0*/  @!P0 BRA `(.L_x_463) ;  /* 0xffffff9c00d88947 */ /* 0x001fea000383ffff */
[----:B------:R-:W-:Y:S05]  /*61d0*/  EXIT ;  /* 0x000000000000794d */ /* 0x000fea0003800000 */
        .weak           $__internal_6_$__cuda_sm20_div_s64
        .type           $__internal_6_$__cuda_sm20_div_s64,@function
        .size           $__internal_6_$__cuda_sm20_div_s64,($__internal_7_$__cuda_sm20_rem_s64 - $__internal_6_$__cuda_sm20_div_s64)
$__internal_6_$__cuda_sm20_div_s64:
        /* <DEDUP_REMOVED lines=25> */
[----:B------:R-:W-:-:S04]  /*6370*/  IADD3 R25, P1, PT, R71, R28, RZ ;  /* 0x0000001c47197210 */ /* 0x000fc80007f3e0ff */
        /* <DEDUP_REMOVED lines=9> */
[----:B------:R-:W-:-:S04]  /*6410*/  IMAD.HI.U32 R24, P1, R69, R29, R24 ;  /* 0x0000001d45187227 */ /* 0x000fc80007820018 */
[----:B------:R-:W-:Y:S02]  /*6420*/  IMAD R29, R69, R28, RZ ;  /* 0x0000001c451d7224 */ /* 0x000fe400078e02ff */
[----:B------:R-:W-:Y:S02]  /*6430*/  IMAD.X R69, R68, 0x1, R69, P2 ;  /* 0x0000000144457824 */ /* 0x000fe400010e0645 */
[----:B------:R-:W-:Y:S01]  /*6440*/  IMAD.MOV.U32 R25, RZ, RZ, RZ ;  /* 0x000000ffff197224 */ /* 0x000fe200078e00ff */
[----:B------:R-:W-:Y:S02]  /*6450*/  IADD3 R29, P2, PT, R29, R24, RZ ;  /* 0x000000181d1d7210 */ /* 0x000fe40007f5e0ff */
[-C--:B------:R-:W-:Y:S02]  /*6460*/  IADD3 R24, P4, PT, RZ, -R65.reuse, RZ ;  /* 0x80000041ff187210 */ /* 0x080fe40007f9e0ff */
[----:B------:R-:W-:Y:S02]  /*6470*/  IADD3.X R69, PT, PT, RZ, RZ, R69, P2, P1 ;  /* 0x000000ffff457210 */ /* 0x000fe400017e2445 */
[----:B------:R-:W-:-:S02]  /*6480*/  SEL R65, R24, R65, !P3 ;  /* 0x0000004118417207 */ /* 0x000fc40005800000 */
[----:B------:R-:W-:-:S03]  /*6490*/  IADD3.X R68, PT, PT, RZ, ~R63, RZ, P4, !PT ;  /* 0x8000003fff447210 */ /* 0x000fc600027fe4ff */
[----:B------:R-:W-:Y:S01]  /*64a0*/  IMAD.HI.U32 R24, R29, R65, RZ ;  /* 0x000000411d187227 */ /* 0x000fe200078e00ff */
[----:B------:R-:W-:-:S05]  /*64b0*/  SEL R68, R68, R63, !P3 ;  /* 0x0000003f44447207 */ /* 0x000fca0005800000 */
[----:B------:R-:W-:-:S04]  /*64c0*/  IMAD.WIDE.U32 R24, R29, R68, R24 ;  /* 0x000000441d187225 */ /* 0x000fc800078e0018 */
[C---:B------:R-:W-:Y:S02]  /*64d0*/  IMAD R29, R69.reuse, R68, RZ ;  /* 0x00000044451d7224 */ /* 0x040fe400078e02ff */
[----:B------:R-:W-:-:S04]  /*64e0*/  IMAD.HI.U32 R24, P1, R69, R65, R24 ;  /* 0x0000004145187227 */ /* 0x000fc80007820018 */
[----:B------:R-:W-:Y:S01]  /*64f0*/  IMAD.HI.U32 R28, R69, R68, RZ ;  /* 0x00000044451c7227 */ /* 0x000fe200078e00ff */
[----:B------:R-:W-:-:S04]  /*6500*/  IADD3 R29, P2, PT, R29, R24, RZ ;  /* 0x000000181d1d7210 */ /* 0x000fc80007f5e0ff */
[----:B------:R-:W-:Y:S01]  /*6510*/  IADD3.X R28, PT, PT, R28, RZ, RZ, P1, !PT ;  /* 0x000000ff1c1c7210 */ /* 0x000fe20000ffe4ff */
[----:B------:R-:W-:-:S03]  /*6520*/  IMAD.WIDE.U32 R24, R29, R22, RZ ;  /* 0x000000161d187225 */ /* 0x000fc600078e00ff */
[----:B------:R-:W-:Y:S01]  /*6530*/  IADD3 R69, P1, PT, -R24, R65, RZ ;  /* 0x0000004118457210 */ /* 0x000fe20007f3e1ff */
[----:B------:R-:W-:Y:S02]  /*6540*/  IMAD R24, R29, R23, R25 ;  /* 0x000000171d187224 */ /* 0x000fe400078e0219 */
[----:B------:R-:W-:Y:S01]  /*6550*/  IMAD.X R25, RZ, RZ, R28, P2 ;  /* 0x000000ffff197224 */ /* 0x000fe200010e061c */
[-C--:B------:R-:W-:Y:S02]  /*6560*/  IADD3 R65, P3, PT, R69, -R22.reuse, RZ ;  /* 0x8000001645417210 */ /* 0x080fe40007f7e0ff */
[----:B------:R-:W-:Y:S01]  /*6570*/  LOP3.LUT R28, R62, R63, RZ, 0x3c, !PT ;  /* 0x0000003f3e1c7212 */ /* 0x000fe200078e3cff */
[----:B------:R-:W-:-:S05]  /*6580*/  IMAD R24, R25, R22, R24 ;  /* 0x0000001619187224 */ /* 0x000fca00078e0218 */
[----:B------:R-:W-:Y:S02]  /*6590*/  IADD3.X R71, PT, PT, ~R24, R68, RZ, P1, !PT ;  /* 0x0000004418477210 */ /* 0x000fe40000ffe5ff */
[----:B------:R-:W-:-:S04]  /*65a0*/  ISETP.GE.U32.AND P1, PT, R69, R22, PT ;  /* 0x000000164500720c */ /* 0x000fc80003f26070 */
[----:B------:R-:W-:-:S04]  /*65b0*/  ISETP.GE.U32.AND.EX P1, PT, R71, R23, PT, P1 ;  /* 0x000000174700720c */ /* 0x000fc80003f26110 */
[----:B------:R-:W-:-:S04]  /*65c0*/  SEL R65, R65, R69, P1 ;  /* 0x0000004541417207 */ /* 0x000fc80000800000 */
[----:B------:R-:W-:Y:S01]  /*65d0*/  ISETP.GE.U32.AND P2, PT, R65, R22, PT ;  /* 0x000000164100720c */ /* 0x000fe20003f46070 */
[----:B------:R-:W-:-:S05]  /*65e0*/  IMAD.X R22, R71, 0x1, ~R23, P3 ;  /* 0x0000000147167824 */ /* 0x000fca00018e0e17 */
[----:B------:R-:W-:-:S04]  /*65f0*/  SEL R22, R22, R71, P1 ;  /* 0x0000004716167207 */ /* 0x000fc80000800000 */
[----:B------:R-:W-:Y:S02]  /*6600*/  ISETP.GE.U32.AND.EX P2, PT, R22, R23, PT, P2 ;  /* 0x000000171600720c */ /* 0x000fe40003f46120 */
[----:B------:R-:W-:-:S04]  /*6610*/  IADD3 R22, P3, PT, R29, 0x1, RZ ;  /* 0x000000011d167810 */ /* 0x000fc80007f7e0ff */
[----:B------:R-:W-:Y:S02]  /*6620*/  SEL R29, R22, R29, P1 ;  /* 0x0000001d161d7207 */ /* 0x000fe40000800000 */
[-C--:B------:R-:W-:Y:S02]  /*6630*/  IADD3.X R22, PT, PT, RZ, R25.reuse, RZ, P3, !PT ;  /* 0x00000019ff167210 */ /* 0x080fe40001ffe4ff */
[----:B------:R-:W-:Y:S02]  /*6640*/  IADD3 R24, P3, PT, R29, 0x1, RZ ;  /* 0x000000011d187810 */ /* 0x000fe40007f7e0ff */
[----:B------:R-:W-:Y:S02]  /*6650*/  SEL R22, R22, R25, P1 ;  /* 0x0000001916167207 */ /* 0x000fe40000800000 */
[----:B------:R-:W-:Y:S02]  /*6660*/  SEL R24, R24, R29, P2 ;  /* 0x0000001d18187207 */ /* 0x000fe40001000000 */
[----:B------:R-:W-:Y:S01]  /*6670*/  ISETP.NE.U32.AND P1, PT, R64, RZ, PT ;  /* 0x000000ff4000720c */ /* 0x000fe20003f25070 */
[----:B------:R-:W-:Y:S01]  /*6680*/  IMAD.X R25, RZ, RZ, R22, P3 ;  /* 0x000000ffff197224 */ /* 0x000fe200018e0616 */
[----:B------:R-:W-:-:S02]  /*6690*/  IADD3 R23, P3, PT, RZ, -R24, RZ ;  /* 0x80000018ff177210 */ /* 0x000fc40007f7e0ff */
[----:B------:R-:W-:Y:S02]  /*66a0*/  ISETP.NE.AND.EX P1, PT, R62, RZ, PT, P1 ;  /* 0x000000ff3e00720c */ /* 0x000fe40003f25310 */
[----:B------:R-:W-:Y:S02]  /*66b0*/  SEL R25, R25, R22, P2 ;  /* 0x0000001619197207 */ /* 0x000fe40001000000 */
[----:B------:R-:W-:Y:S02]  /*66c0*/  ISETP.GE.AND P2, PT, R28, RZ, PT ;  /* 0x000000ff1c00720c */ /* 0x000fe40003f46270 */
[-C--:B------:R-:W-:Y:S02]  /*66d0*/  IADD3.X R22, PT, PT, RZ, ~R25.reuse, RZ, P3, !PT ;  /* 0x80000019ff167210 */ /* 0x080fe40001ffe4ff */
[----:B------:R-:W-:Y:S01]  /*66e0*/  SEL R24, R23, R24, !P2 ;  /* 0x0000001817187207 */ /* 0x000fe20005000000 */
[----:B------:R-:W-:Y:S01]  /*66f0*/  HFMA2 R23, -RZ, RZ, 0, 0 ;  /* 0x00000000ff177431 */ /* 0x000fe200000001ff */
[----:B------:R-:W-:Y:S01]  /*6700*/  SEL R25, R22, R25, !P2 ;  /* 0x0000001916197207 */ /* 0x000fe20005000000 */
[----:B------:R-:W-:Y:S01]  /*6710*/  IMAD.MOV.U32 R22, RZ, RZ, R61 ;  /* 0x000000ffff167224 */ /* 0x000fe200078e003d */
[----:B------:R-:W-:-:S02]  /*6720*/  SEL R24, R24, 0xffffffff, P1 ;  /* 0xffffffff18187807 */ /* 0x000fc40000800000 */
[----:B------:R-:W-:Y:S01]  /*6730*/  SEL R25, R25, 0xffffffff, P1 ;  /* 0xffffffff19197807 */ /* 0x000fe20000800000 */
[----:B------:R-:W-:Y:S06]  /*6740*/  RET.REL.NODEC R22 `(_ZN2at6native21col2im_batched_kernelIN3c107complexIfEEEEvlPKT_llllllllllllllPS5_l) ;  /* 0xffffff98162c7950 */ /* 0x000fec0003c3ffff */
        .weak           $__internal_7_$__cuda_sm20_rem_s64
        .type           $__internal_7_$__cuda_sm20_rem_s64,@function
        .size           $__internal_7_$__cuda_sm20_rem_s64,(.L_x_820 - $__internal_7_$__cuda_sm20_rem_s64)
$__internal_7_$__cuda_sm20_rem_s64:
        /* <DEDUP_REMOVED lines=71> */
[----:B------:R-:W-:Y:S01]  /*6bc0*/  ISETP.NE.U32.AND P1, PT, R63, RZ, PT ;  /* 0x000000ff3f00720c */ /* 0x000fe20003f25070 */
[----:B------:R-:W-:Y:S01]  /*6bd0*/  HFMA2 R63, -RZ, RZ, 0, 0 ;  /* 0x00000000ff3f7431 */ /* 0x000fe200000001ff */
[----:B------:R-:W-:Y:S01]  /*6be0*/  SEL R22, R25, R22, !P2 ;  /* 0x0000001619167207 */ /* 0x000fe20005000000 */
[----:B------:R-:W-:Y:S01]  /*6bf0*/  IMAD.X R24, RZ, RZ, ~R23, P3 ;  /* 0x000000ffff187224 */ /* 0x000fe200018e0e17 */
[----:B------:R-:W-:-:S04]  /*6c00*/  ISETP.NE.AND.EX P1, PT, R61, RZ, PT, P1 ;  /* 0x000000ff3d00720c */ /* 0x000fc80003f25310 */
[----:B------:R-:W-:Y:S02]  /*6c10*/  SEL R23, R24, R23, !P2 ;  /* 0x0000001718177207 */ /* 0x000fe40005000000 */
[----:B------:R-:W-:Y:S02]  /*6c20*/  SEL R22, R22, 0xffffffff, P1 ;  /* 0xffffffff16167807 */ /* 0x000fe40000800000 */
[----:B------:R-:W-:Y:S01]  /*6c30*/  SEL R23, R23, 0xffffffff, P1 ;  /* 0xffffffff17177807 */ /* 0x000fe20000800000 */
[----:B------:R-:W-:Y:S06]  /*6c40*/  RET.REL.NODEC R62 `(_ZN2at6native21col2im_batched_kernelIN3c107complexIfEEEEvlPKT_llllllllllllllPS5_l) ;  /* 0xffffff903eec7950 */ /* 0x000fec0003c3ffff */
.L_x_464:
        /* <DEDUP_REMOVED lines=11> */
.L_x_820:


//--------------------- .text._ZN2at6native21col2im_batched_kernelIN3c107complexIdEEEEvlPKT_llllllllllllllPS5_l --------------------------
	.section	.text._ZN2at6native21col2im_batched_kernelIN3c107complexIdEEEEvlPKT_llllllllllllllPS5_l,"ax",@progbits
	.align	128
        .global         _ZN2at6native21col2im_batched_kernelIN3c107complexIdEEEEvlPKT_llllllllllllllPS5_l
        .type           _ZN2at6native21col2im_batched_kernelIN3c107complexIdEEEEvlPKT_llllllllllllllPS5_l,@function
        .size           _ZN2at6native21col2im_batched_kernelIN3c107complexIdEEEEvlPKT_llllllllllllllPS5_l,(.L_x_822 - _ZN2at6native21col2im_batched_kernelIN3c107complexIdEEEEvlPKT_llllllllllllllPS5_l)
        .other          _ZN2at6native21col2im_batched_kernelIN3c107complexIdEEEEvlPKT_llllllllllllllPS5_l,@"STO_CUDA_ENTRY STV_DEFAULT"
_ZN2at6native21col2im_batched_kernelIN3c107complexIdEEEEvlPKT_llllllllllllllPS5_l:
.text._ZN2at6native21col2im_batched_kernelIN3c107complexIdEEEEvlPKT_llllllllllllllPS5_l:
        /* <DEDUP_REMOVED lines=19> */
.L_x_579:
        /* <DEDUP_REMOVED lines=29> */
.L_x_466:
[----:B------:R-:W0:Y:S01]  /*0300*/  LDCU.64 UR4, c[0x0][0x380] ;  /* 0x00007000ff0477ac */ /* 0x000e220008000a00 */
[----:B------:R-:W-:Y:S01]  /*0310*/  IMAD.MOV.U32 R65, RZ, RZ, R0 ;  /* 0x000000ffff417224 */ /* 0x000fe200078e0000 */
[----:B------:R-:W-:Y:S01]  /*0320*/  MOV R64, 0x370 ;  /* 0x0000037000407802 */ /* 0x000fe20000000f00 */
[----:B------:R-:W-:Y:S02]  /*0330*/  IMAD.MOV.U32 R60, RZ, RZ, R29 ;  /* 0x000000ffff3c7224 */ /* 0x000fe400078e001d */
[----:B0-----:R-:W-:Y:S01]  /*0340*/  IMAD.U32 R62, RZ, RZ, UR4 ;  /* 0x00000004ff3e7e24 */ /* 0x001fe2000f8e00ff */
[----:B------:R-:W-:-:S07]  /*0350*/  MOV R61, UR5 ;  /* 0x00000005003d7c02 */ /* 0x000fce0008000f00 */
[----:B------:R-:W-:Y:S05]  /*0360*/  CALL.REL.NOINC `($__internal_8_$__cuda_sm20_div_s64) ;  /* 0x0000006000287944 */ /* 0x000fea0003c00000 */
        /* <DEDUP_REMOVED lines=10> */
.L_x_467:
[----:B------:R-:W-:Y:S05]  /*0410*/  BSYNC.RECONVERGENT B0 ;  /* 0x0000000000007941 */ /* 0x000fea0003800200 */
.L_x_465:
        /* <DEDUP_REMOVED lines=29> */
.L_x_469:
[----:B------:R-:W0:Y:S01]  /*05f0*/  LDCU.64 UR4, c[0x0][0x3a8] ;  /* 0x00007500ff0477ac */ /* 0x000e220008000a00 */
[----:B------:R-:W-:Y:S01]  /*0600*/  IMAD.MOV.U32 R65, RZ, RZ, R30 ;  /* 0x000000ffff417224 */ /* 0x000fe200078e001e */
[----:B------:R-:W-:Y:S01]  /*0610*/  MOV R64, 0x660 ;  /* 0x0000066000407802 */ /* 0x000fe20000000f00 */
[----:B------:R-:W-:Y:S01]  /*0620*/  IMAD.MOV.U32 R60, RZ, RZ, R31 ;  /* 0x000000ffff3c7224 */ /* 0x000fe200078e001f */
[----:B0-----:R-:W-:Y:S01]  /*0630*/  MOV R62, UR4 ;  /* 0x00000004003e7c02 */ /* 0x001fe20008000f00 */
[----:B------:R-:W-:-:S07]  /*0640*/  IMAD.U32 R61, RZ, RZ, UR5 ;  /* 0x00000005ff3d7e24 */ /* 0x000fce000f8e00ff */
[----:B------:R-:W-:Y:S05]  /*0650*/  CALL.REL.NOINC `($__internal_8_$__cuda_sm20_div_s64) ;  /* 0x0000005c006c7944 */ /* 0x000fea0003c00000 */
        /* <DEDUP_REMOVED lines=10> */
.L_x_470:
[----:B------:R-:W-:Y:S05]  /*0700*/  BSYNC.RECONVERGENT B0 ;  /* 0x0000000000007941 */ /* 0x000fea0003800200 */
.L_x_468:
        /* <DEDUP_REMOVED lines=28> */
.L_x_472:
[----:B------:R-:W0:Y:S01]  /*08d0*/  LDCU.64 UR4, c[0x0][0x3a0] ;  /* 0x00007400ff0477ac */ /* 0x000e220008000a00 */
[----:B------:R-:W-:Y:S01]  /*08e0*/  MOV R64, R2 ;  /* 0x0000000200407202 */ /* 0x000fe20000000f00 */
[----:B------:R-:W-:Y:S01]  /*08f0*/  IMAD.MOV.U32 R58, RZ, RZ, R3 ;  /* 0x000000ffff3a7224 */ /* 0x000fe200078e0003 */
[----:B------:R-:W-:Y:S01]  /*0900*/  MOV R60, 0x940 ;  /* 0x00000940003c7802 */ /* 0x000fe20000000f00 */
[----:B0-----:R-:W-:Y:S01]  /*0910*/  IMAD.U32 R61, RZ, RZ, UR4 ;  /* 0x00000004ff3d7e24 */ /* 0x001fe2000f8e00ff */
[----:B------:R-:W-:-:S07]  /*0920*/  MOV R59, UR5 ;  /* 0x00000005003b7c02 */ /* 0x000fce0008000f00 */
[----:B------:R-:W-:Y:S05]  /*0930*/  CALL.REL.NOINC `($__internal_9_$__cuda_sm20_rem_s64) ;  /* 0x00000060000c7944 */ /* 0x000fea0003c00000 */
[----:B------:R-:W-:Y:S02]  /*0940*/  IMAD.MOV.U32 R2, RZ, RZ, R8 ;  /* 0x000000ffff027224 */ /* 0x000fe400078e0008 */
[----:B------:R-:W-:-:S07]  /*0950*/  IMAD.MOV.U32 R3, RZ, RZ, R9 ;  /* 0x000000ffff037224 */ /* 0x000fce00078e0009 */
.L_x_473:
[----:B------:R-:W-:Y:S05]  /*0960*/  BSYNC.RECONVERGENT B0 ;  /* 0x0000000000007941 */ /* 0x000fea0003800200 */
.L_x_471:
        /* <DEDUP_REMOVED lines=33> */
.L_x_475:
[----:B------:R-:W-:Y:S01]  /*0b80*/  MOV R65, R30 ;  /* 0x0000001e00417202 */ /* 0x000fe20000000f00 */
[----:B------:R-:W-:Y:S01]  /*0b90*/  IMAD.MOV.U32 R60, RZ, RZ, R31 ;  /* 0x000000ffff3c7224 */ /* 0x000fe200078e001f */
[----:B------:R-:W-:-:S07]  /*0ba0*/  MOV R64, 0xbc0 ;  /* 0x00000bc000407802 */ /* 0x000fce0000000f00 */
[----:B------:R-:W-:Y:S05]  /*0bb0*/  CALL.REL.NOINC `($__internal_8_$__cuda_sm20_div_s64) ;  /* 0x0000005800147944 */ /* 0x000fea0003c00000 */
[----:B------:R-:W-:Y:S01]  /*0bc0*/  IMAD.MOV.U32 R14, RZ, RZ, R10 ;  /* 0x000000ffff0e7224 */ /* 0x000fe200078e000a */
[----:B------:R-:W-:-:S07]  /*0bd0*/  MOV R15, R11 ;  /* 0x0000000b000f7202 */ /* 0x000fce0000000f00 */
.L_x_476:
[----:B------:R-:W-:Y:S05]  /*0be0*/  BSYNC.RECONVERGENT B0 ;  /* 0x0000000000007941 */ /* 0x000fea0003800200 */
.L_x_474:
        /* <DEDUP_REMOVED lines=44> */
.L_x_480:
[----:B------:R-:W0:Y:S01]  /*0eb0*/  LDCU.64 UR4, c[0x0][0x3d8] ;  /* 0x00007b00ff0477ac */ /* 0x000e220008000a00 */
[----:B------:R-:W-:Y:S01]  /*0ec0*/  MOV R64, 0xf00 ;  /* 0x00000f0000407802 */ /* 0x000fe20000000f00 */
[----:B0-----:R-:W-:Y:S02]  /*0ed0*/  IMAD.U32 R62, RZ, RZ, UR4 ;  /* 0x00000004ff3e7e24 */ /* 0x001fe4000f8e00ff */
[----:B------:R-:W-:-:S07]  /*0ee0*/  IMAD.U32 R61, RZ, RZ, UR5 ;  /* 0x00000005ff3d7e24 */ /* 0x000fce000f8e00ff */
[----:B------:R-:W-:Y:S05]  /*0ef0*/  CALL.REL.NOINC `($__internal_8_$__cuda_sm20_div_s64) ;  /* 0x0000005400447944 */ /* 0x000fea0003c00000 */
[----:B------:R-:W-:Y:S01]  /*0f00*/  MOV R2, R10 ;  /* 0x0000000a00027202 */ /* 0x000fe20000000f00 */
[----:B------:R-:W-:-:S07]  /*0f10*/  IMAD.MOV.U32 R3, RZ, RZ, R11 ;  /* 0x000000ffff037224 */ /* 0x000fce00078e000b */
.L_x_481:
[----:B------:R-:W-:Y:S05]  /*0f20*/  BSYNC.RECONVERGENT B1 ;  /* 0x0000000000017941 */ /* 0x000fea0003800200 */
.L_x_479:
[----:B------:R-:W-:-:S05]  /*0f30*/  IADD3 R28, P0, PT, R2, 0x1, RZ ;  /* 0x00000001021c7810 */ /* 0x000fca0007f1e0ff */
[----:B------:R-:W-:-:S08]  /*0f40*/  IMAD.X R33, RZ, RZ, R3, P0 ;  /* 0x000000ffff217224 */ /* 0x000fd000000e0603 */
.L_x_478:
[----:B------:R-:W-:Y:S05]  /*0f50*/  BSYNC.RECONVERGENT B0 ;  /* 0x0000000000007941 */ /* 0x000fea0003800200 */
.L_x_477:
        /* <DEDUP_REMOVED lines=26> */
.L_x_483:
[----:B------:R-:W0:Y:S01]  /*1100*/  LDCU.64 UR4, c[0x0][0x3d8] ;  /* 0x00007b00ff0477ac */ /* 0x000e220008000a00 */
[----:B------:R-:W-:Y:S01]  /*1110*/  IMAD.MOV.U32 R65, RZ, RZ, R18 ;  /* 0x000000ffff417224 */ /* 0x000fe200078e0012 */
[----:B------:R-:W-:Y:S01]  /*1120*/  MOV R64, 0x1170 ;  /* 0x0000117000407802 */ /* 0x000fe20000000f00 */
[----:B------:R-:W-:Y:S01]  /*1130*/  IMAD.MOV.U32 R60, RZ, RZ, R19 ;  /* 0x000000ffff3c7224 */ /* 0x000fe200078e0013 */
[----:B0-----:R-:W-:Y:S01]  /*1140*/  MOV R62, UR4 ;  /* 0x00000004003e7c02 */ /* 0x001fe20008000f00 */
[----:B------:R-:W-:-:S07]  /*1150*/  IMAD.U32 R61, RZ, RZ, UR5 ;  /* 0x00000005ff3d7e24 */ /* 0x000fce000f8e00ff */
[----:B------:R-:W-:Y:S05]  /*1160*/  CALL.REL.NOINC `($__internal_8_$__cuda_sm20_div_s64) ;  /* 0x0000005000a87944 */ /* 0x000fea0003c00000 */
[----:B------:R-:W-:Y:S01]  /*1170*/  MOV R2, R10 ;  /* 0x0000000a00027202 */ /* 0x000fe20000000f00 */
[----:B------:R-:W-:-:S07]  /*1180*/  IMAD.MOV.U32 R3, RZ, RZ, R11 ;  /* 0x000000ffff037224 */ /* 0x000fce00078e000b */
.L_x_484:
[----:B------:R-:W-:Y:S05]  /*1190*/  BSYNC.RECONVERGENT B0 ;  /* 0x0000000000007941 */ /* 0x000fea0003800200 */
.L_x_482:
        /* <DEDUP_REMOVED lines=51> */
.L_x_488:
[----:B------:R-:W0:Y:S01]  /*14d0*/  LDCU.64 UR4, c[0x0][0x3d0] ;  /* 0x00007a00ff0477ac */ /* 0x000e220008000a00 */
[----:B------:R-:W-:Y:S02]  /*14e0*/  MOV R64, 0x1520 ;  /* 0x0000152000407802 */ /* 0x000fe40000000f00 */
[----:B0-----:R-:W-:Y:S01]  /*14f0*/  MOV R62, UR4 ;  /* 0x00000004003e7c02 */ /* 0x001fe20008000f00 */
[----:B------:R-:W-:-:S07]  /*1500*/  IMAD.U32 R61, RZ, RZ, UR5 ;  /* 0x00000005ff3d7e24 */ /* 0x000fce000f8e00ff */
[----:B------:R-:W-:Y:S05]  /*1510*/  CALL.REL.NOINC `($__internal_8_$__cuda_sm20_div_s64) ;  /* 0x0000004c00bc7944 */ /* 0x000fea0003c00000 */
[----:B------:R-:W-:Y:S01]  /*1520*/  IMAD.MOV.U32 R2, RZ, RZ, R10 ;  /* 0x000000ffff027224 */ /* 0x000fe200078e000a */
[----:B------:R-:W-:-:S07]  /*1530*/  MOV R3, R11 ;  /* 0x0000000b00037202 */ /* 0x000fce0000000f00 */
.L_x_489:
[----:B------:R-:W-:Y:S05]  /*1540*/  BSYNC.RECONVERGENT B1 ;  /* 0x0000000000017941 */ /* 0x000fea0003800200 */
.L_x_487:
[----:B------:R-:W-:-:S05]  /*1550*/  IADD3 R34, P0, PT, R2, 0x1, RZ ;  /* 0x0000000102227810 */ /* 0x000fca0007f1e0ff */
[----:B------:R-:W-:-:S08]  /*1560*/  IMAD.X R37, RZ, RZ, R3, P0 ;  /* 0x000000ffff257224 */ /* 0x000fd000000e0603 */
.L_x_486:
[----:B------:R-:W-:Y:S05]  /*1570*/  BSYNC.RECONVERGENT B0 ;  /* 0x0000000000007941 */ /* 0x000fea0003800200 */
.L_x_485:
        /* <DEDUP_REMOVED lines=26> */
.L_x_491:
[----:B------:R-:W0:Y:S01]  /*1720*/  LDCU.64 UR4, c[0x0][0x3d0] ;  /* 0x00007a00ff0477ac */ /* 0x000e220008000a00 */
[----:B------:R-:W-:Y:S01]  /*1730*/  IMAD.MOV.U32 R65, RZ, RZ, R16 ;  /* 0x000000ffff417224 */ /* 0x000fe200078e0010 */
[----:B------:R-:W-:Y:S01]  /*1740*/  MOV R64, 0x1790 ;  /* 0x0000179000407802 */ /* 0x000fe20000000f00 */
[----:B------:R-:W-:Y:S02]  /*1750*/  IMAD.MOV.U32 R60, RZ, RZ, R17 ;  /* 0x000000ffff3c7224 */ /* 0x000fe400078e0011 */
[----:B0-----:R-:W-:Y:S01]  /*1760*/  IMAD.U32 R62, RZ, RZ, UR4 ;  /* 0x00000004ff3e7e24 */ /* 0x001fe2000f8e00ff */
[----:B------:R-:W-:-:S07]  /*1770*/  MOV R61, UR5 ;  /* 0x00000005003d7c02 */ /* 0x000fce0008000f00 */
[----:B------:R-:W-:Y:S05]  /*1780*/  CALL.REL.NOINC `($__internal_8_$__cuda_sm20_div_s64) ;  /* 0x0000004c00207944 */ /* 0x000fea0003c00000 */
[----:B------:R-:W-:Y:S01]  /*1790*/  IMAD.MOV.U32 R2, RZ, RZ, R10 ;  /* 0x000000ffff027224 */ /* 0x000fe200078e000a */
[----:B------:R-:W-:-:S07]  /*17a0*/  MOV R3, R11 ;  /* 0x0000000b00037202 */ /* 0x000fce0000000f00 */
.L_x_492:
[----:B------:R-:W-:Y:S05]  /*17b0*/  BSYNC.RECONVERGENT B0 ;  /* 0x0000000000007941 */ /* 0x000fea0003800200 */
.L_x_490:
[----:B------:R-:W0:Y:S01]  /*17c0*/  LDCU.64 UR4, c[0x0][0x3f0] ;  /* 0x00007e00ff0477ac */ /* 0x000e220008000a00 */
[----:B------:R-:W-:Y:S01]  /*17d0*/  IADD3 R39, P0, PT, R2, 0x1, RZ ;  /* 0x0000000102277810 */ /* 0x000fe20007f1e0ff */
[----:B------:R-:W-:Y:S01]  /*17e0*/  BSSY.RECONVERGENT B1, `(.L_x_493) ;  /* 0x00004ab000017945 */ /* 0x000fe20003800200 */
[----:B------:R-:W-:Y:S02]  /*17f0*/  CS2R R6, SRZ ;  /* 0x0000000000067805 */ /* 0x000fe4000001ff00 */
[----:B------:R-:W-:Y:S01]  /*1800*/  CS2R R4, SRZ ;  /* 0x0000000000047805 */ /* 0x000fe2000001ff00 */
        /* <DEDUP_REMOVED lines=10> */
[----:B------:R-:W-:Y:S01]  /*18b0*/  CS2R R6, SRZ ;  /* 0x0000000000067805 */ /* 0x000fe2000001ff00 */
[----:B-1----:R-:W-:-:S04]  /*18c0*/  IMAD R5, R33, UR4, RZ ;  /* 0x0000000421057c24 */ /* 0x002fc8000f8e02ff */
[C---:B------:R-:W-:Y:S02]  /*18d0*/  IMAD R5, R28.reuse, UR5, R5 ;  /* 0x000000051c057c24 */ /* 0x040fe4000f8e0205 */
[----:B0-----:R-:W-:-:S04]  /*18e0*/  IMAD.WIDE.U32 R2, R28, UR4, R2 ;  /* 0x000000041c027c25 */ /* 0x001fc8000f8e0002 */
[----:B------:R-:W-:Y:S01]  /*18f0*/  IMAD.IADD R3, R3, 0x1, R5 ;  /* 0x0000000103037824 */ /* 0x000fe200078e0205 */
[C---:B------:R-:W-:Y:S02]  /*1900*/  IADD3 R38, P0, PT, R18.reuse, -R2, RZ ;  /* 0x8000000212267210 */ /* 0x040fe40007f1e0ff */
[----:B------:R-:W-:Y:S02]  /*1910*/  CS2R R4, SRZ ;  /* 0x0000000000047805 */ /* 0x000fe4000001ff00 */
[----:B------:R-:W-:Y:S02]  /*1920*/  IADD3 R40, P1, P2, R18, -UR4, -R2 ;  /* 0x8000000412287c10 */ /* 0x000fe4000fa3e802 */
[----:B------:R-:W-:Y:S02]  /*1930*/  IADD3.X R42, PT, PT, ~R3, R19, RZ, P0, !PT ;  /* 0x00000013032a7210 */ /* 0x000fe400007fe5ff */
[----:B------:R-:W-:-:S09]  /*1940*/  IADD3.X R41, PT, PT, R19, ~UR5, ~R3, P1, P2 ;  /* 0x8000000513297c10 */ /* 0x000fd20008fe4c03 */
.L_x_578:
[----:B------:R-:W-:Y:S01]  /*1950*/  ISETP.GE.U32.AND P0, PT, R28, R35, PT ;  /* 0x000000231c00720c */ /* 0x000fe20003f06070 */
[----:B------:R-:W-:Y:S03]  /*1960*/  BSSY.RECONVERGENT B0, `(.L_x_495) ;  /* 0x000048d000007945 */ /* 0x000fe60003800200 */
[----:B------:R-:W-:-:S13]  /*1970*/  ISETP.GE.AND.EX P0, PT, R33, R32, PT, P0 ;  /* 0x000000202100720c */ /* 0x000fda0003f06300 */
[----:B01234-:R-:W-:Y:S05]  /*1980*/  @P0 BRA `(.L_x_496) ;  /* 0x0000004800280947 */ /* 0x01ffea0003800000 */
[----:B------:R-:W0:Y:S01]  /*1990*/  LDCU.64 UR4, c[0x0][0x3d0] ;  /* 0x00007a00ff0477ac */ /* 0x000e220008000a00 */
[----:B------:R-:W-:Y:S01]  /*19a0*/  IADD3 R43, P0, PT, RZ, -R34, RZ ;  /* 0x80000022ff2b7210 */ /* 0x000fe20007f1e0ff */
[----:B------:R-:W-:Y:S01]  /*19b0*/  BSSY.RECONVERGENT B2, `(.L_x_497) ;  /* 0x0000028000027945 */ /* 0x000fe20003800200 */
[----:B------:R-:W1:Y:S03]  /*19c0*/  LDCU UR6, c[0x0][0x3e4] ;  /* 0x00007c80ff0677ac */ /* 0x000e660008000800 */
[----:B------:R-:W-:-:S04]  /*19d0*/  IMAD.X R2, RZ, RZ, ~R37, P0 ;  /* 0x000000ffff027224 */ /* 0x000fc800000e0e25 */
        /* <DEDUP_REMOVED lines=19> */
[----:B------:R-:W-:Y:S02]  /*1b10*/  IMAD R9, R3, UR4, R12 ;  /* 0x0000000403097c24 */ /* 0x000fe4000f8e020c */
[----:B------:R-:W-:-:S03]  /*1b20*/  IMAD.MOV.U32 R3, RZ, RZ, RZ ;  /* 0x000000ffff037224 */ /* 0x000fc600078e00ff */
[----:B------:R-:W-:-:S13]  /*1b30*/  ISETP.GE.U32.AND P0, PT, R9, UR4, PT ;  /* 0x0000000409007c0c */ /* 0x000fda000bf06070 */
[----:B------:R-:W-:-:S05]  /*1b40*/  @P0 VIADD R9, R9, -UR4 ;  /* 0x8000000409090c36 */ /* 0x000fca0008000000 */
[----:B------:R-:W-:-:S13]  /*1b50*/  ISETP.GE.U32.AND P0, PT, R9, UR4, PT ;  /* 0x0000000409007c0c */ /* 0x000fda000bf06070 */
[----:B------:R-:W-:Y:S01]  /*1b60*/  @P0 VIADD R9, R9, -UR4 ;  /* 0x8000000409090c36 */ /* 0x000fe20008000000 */
[----:B------:R-:W-:-:S04]  /*1b70*/  @!P1 LOP3.LUT R9, RZ, UR4, RZ, 0x33, !PT ;  /* 0x00000004ff099c12 */ /* 0x000fc8000f8e33ff */
[----:B------:R-:W-:Y:S01]  /*1b80*/  MOV R2, R9 ;  /* 0x0000000900027202 */ /* 0x000fe20000000f00 */
[----:B------:R-:W-:Y:S06]  /*1b90*/  BRA `(.L_x_499) ;  /* 0x0000000000247947 */ /* 0x000fec0003800000 */
.L_x_498:
[----:B------:R-:W0:Y:S01]  /*1ba0*/  LDCU.64 UR4, c[0x0][0x3e0] ;  /* 0x00007c00ff0477ac */ /* 0x000e220008000a00 */
[----:B------:R-:W-:Y:S01]  /*1bb0*/  IMAD.MOV.U32 R64, RZ, RZ, R12 ;  /* 0x000000ffff407224 */ /* 0x000fe200078e000c */
[----:B------:R-:W-:Y:S01]  /*1bc0*/  MOV R60, 0x1c10 ;  /* 0x00001c10003c7802 */ /* 0x000fe20000000f00 */
[----:B------:R-:W-:Y:S01]  /*1bd0*/  IMAD.MOV.U32 R58, RZ, RZ, R43 ;  /* 0x000000ffff3a7224 */ /* 0x000fe200078e002b */
[----:B0-----:R-:W-:Y:S01]  /*1be0*/  MOV R61, UR4 ;  /* 0x00000004003d7c02 */ /* 0x001fe20008000f00 */
[----:B------:R-:W-:-:S07]  /*1bf0*/  IMAD.U32 R59, RZ, RZ, UR5 ;  /* 0x00000005ff3b7e24 */ /* 0x000fce000f8e00ff */
[----:B------:R-:W-:Y:S05]  /*1c00*/  CALL.REL.NOINC `($__internal_9_$__cuda_sm20_rem_s64) ;  /* 0x0000004c00587944 */ /* 0x000fea0003c00000 */
[----:B------:R-:W-:Y:S01]  /*1c10*/  MOV R2, R8 ;  /* 0x0000000800027202 */ /* 0x000fe20000000f00 */
[----:B------:R-:W-:-:S07]  /*1c20*/  IMAD.MOV.U32 R3, RZ, RZ, R9 ;  /* 0x000000ffff037224 */ /* 0x000fce00078e0009 */
.L_x_499:
[----:B------:R-:W-:Y:S05]  /*1c30*/  BSYNC.RECONVERGENT B2 ;  /* 0x0000000000027941 */ /* 0x000fea0003800200 */
.L_x_497:
[----:B------:R-:W-:Y:S01]  /*1c40*/  IMAD.IADD R44, R35, 0x1, -R28 ;  /* 0x00000001232c7824 */ /* 0x000fe200078e0a1c */
[----:B------:R-:W-:Y:S01]  /*1c50*/  BSSY.RECONVERGENT B2, `(.L_x_500) ;  /* 0x00001d7000027945 */ /* 0x000fe20003800200 */
[----:B------:R-:W-:Y:S01]  /*1c60*/  MOV R46, R28 ;  /* 0x0000001c002e7202 */ /* 0x000fe20000000f00 */
[----:B------:R-:W-:Y:S02]  /*1c70*/  IMAD.MOV.U32 R47, RZ, RZ, R33 ;  /* 0x000000ffff2f7224 */ /* 0x000fe400078e0021 */
        /* <DEDUP_REMOVED lines=41> */
.L_x_505:
[----:B------:R-:W0:Y:S01]  /*1f10*/  LDCU.64 UR4, c[0x0][0x3e8] ;  /* 0x00007d00ff0477ac */ /* 0x000e220008000a00 */
[----:B------:R-:W-:Y:S01]  /*1f20*/  IMAD.MOV.U32 R64, RZ, RZ, R24 ;  /* 0x000000ffff407224 */ /* 0x000fe200078e0018 */
[----:B------:R-:W-:Y:S01]  /*1f30*/  MOV R60, 0x1f80 ;  /* 0x00001f80003c7802 */ /* 0x000fe20000000f00 */
[----:B------:R-:W-:Y:S02]  /*1f40*/  IMAD.MOV.U32 R58, RZ, RZ, R45 ;  /* 0x000000ffff3a7224 */ /* 0x000fe400078e002d */
[----:B0-----:R-:W-:Y:S01]  /*1f50*/  IMAD.U32 R61, RZ, RZ, UR4 ;  /* 0x00000004ff3d7e24 */ /* 0x001fe2000f8e00ff */
[----:B------:R-:W-:-:S07]  /*1f60*/  MOV R59, UR5 ;  /* 0x00000005003b7c02 */ /* 0x000fce0008000f00 */
[----:B------:R-:W-:Y:S05]  /*1f70*/  CALL.REL.NOINC `($__internal_9_$__cuda_sm20_rem_s64) ;  /* 0x00000048007c7944 */ /* 0x000fea0003c00000 */
[----:B------:R-:W-:-:S04]  /*1f80*/  ISETP.NE.U32.AND P0, PT, R8, RZ, PT ;  /* 0x000000ff0800720c */ /* 0x000fc80003f05070 */
[----:B------:R-:W-:-:S13]  /*1f90*/  ISETP.NE.AND.EX P0, PT, R9, RZ, PT, P0 ;  /* 0x000000ff0900720c */ /* 0x000fda0003f05300 */
.L_x_506:
[----:B------:R-:W-:Y:S05]  /*1fa0*/  BSYNC.RECONVERGENT B4 ;  /* 0x0000000000047941 */ /* 0x000fea0003800200 */
.L_x_504:
        /* <DEDUP_REMOVED lines=25> */
.L_x_508:
        /* <DEDUP_REMOVED lines=9> */
.L_x_509:
[----:B------:R-:W-:Y:S05]  /*21d0*/  BSYNC.RECONVERGENT B4 ;  /* 0x0000000000047941 */ /* 0x000fea0003800200 */
.L_x_507:
        /* <DEDUP_REMOVED lines=24> */
.L_x_511:
[----:B------:R-:W0:Y:S01]  /*2360*/  LDCU.64 UR4, c[0x0][0x3e8] ;  /* 0x00007d00ff0477ac */ /* 0x000e220008000a00 */
[----:B------:R-:W-:Y:S02]  /*2370*/  MOV R65, R24 ;  /* 0x0000001800417202 */ /* 0x000fe40000000f00 */
[----:B------:R-:W-:Y:S02]  /*2380*/  MOV R60, R45 ;  /* 0x0000002d003c7202 */ /* 0x000fe40000000f00 */
[----:B------:R-:W-:Y:S01]  /*2390*/  MOV R64, 0x23d0 ;  /* 0x000023d000407802 */ /* 0x000fe20000000f00 */
[----:B0-----:R-:W-:Y:S02]  /*23a0*/  IMAD.U32 R62, RZ, RZ, UR4 ;  /* 0x00000004ff3e7e24 */ /* 0x001fe4000f8e00ff */
[----:B------:R-:W-:-:S07]  /*23b0*/  IMAD.U32 R61, RZ, RZ, UR5 ;  /* 0x00000005ff3d7e24 */ /* 0x000fce000f8e00ff */
[----:B------:R-:W-:Y:S05]  /*23c0*/  CALL.REL.NOINC `($__internal_8_$__cuda_sm20_div_s64) ;  /* 0x0000004000107944 */ /* 0x000fea0003c00000 */
[----:B------:R-:W-:Y:S02]  /*23d0*/  IMAD.MOV.U32 R8, RZ, RZ, R10 ;  /* 0x000000ffff087224 */ /* 0x000fe400078e000a */
[----:B------:R-:W-:-:S07]  /*23e0*/  IMAD.MOV.U32 R9, RZ, RZ, R11 ;  /* 0x000000ffff097224 */ /* 0x000fce00078e000b */
.L_x_512:
[----:B------:R-:W-:Y:S05]  /*23f0*/  BSYNC.RECONVERGENT B4 ;  /* 0x0000000000047941 */ /* 0x000fea0003800200 */
.L_x_510:
        /* <DEDUP_REMOVED lines=32> */
[----:B------:R-:W2:Y:S02]  /*2600*/  LDG.E.128 R8, desc[UR10][R10.64] ;  /* 0x0000000a0a087981 */ /* 0x000ea4000c1e1d00 */
[----:B--2---:R0:W1:-:S15]  /*2610*/  DADD R4, R4, R8 ;  /* 0x0000000004047229 */ /* 0x00405e0000000008 */
[----:B------:R-:W-:-:S15]  /*2620*/  NOP ;  /* 0x0000000000007918 */ /* 0x000fde0000000000 */
[----:B------:R-:W-:-:S15]  /*2630*/  NOP ;  /* 0x0000000000007918 */ /* 0x000fde0000000000 */
[----:B------:R-:W-:-:S15]  /*2640*/  NOP ;  /* 0x0000000000007918 */ /* 0x000fde0000000000 */
[----:B------:R-:W-:-:S04]  /*2650*/  NOP ;  /* 0x0000000000007918 */ /* 0x000fc80000000000 */
[----:B-1----:R0:W2:Y:S02]  /*2660*/  DADD R6, R6, R10 ;  /* 0x0000000006067229 */ /* 0x0020a4000000000a */
.L_x_503:
[----:B------:R-:W-:Y:S05]  /*2670*/  BSYNC.RECONVERGENT B3 ;  /* 0x0000000000037941 */ /* 0x000fea0003800200 */
.L_x_502:
        /* <DEDUP_REMOVED lines=9> */
[----:B------:R-:W1:Y:S01]  /*2710*/  LDCU UR4, c[0x0][0x3ec] ;  /* 0x00007d80ff0477ac */ /* 0x000e620008000800 */
[----:B------:R-:W-:Y:S01]  /*2720*/  BSSY.RECONVERGENT B4, `(.L_x_515) ;  /* 0x0000022000047945 */ /* 0x000fe20003800200 */
[----:B-1----:R-:W-:-:S04]  /*2730*/  LOP3.LUT R45, R42, UR4, RZ, 0xfc, !PT ;  /* 0x000000042a2d7c12 */ /* 0x002fc8000f8efcff */
[----:B------:R-:W-:-:S13]  /*2740*/  ISETP.NE.AND.EX P0, PT, R45, RZ, PT, !PT ;  /* 0x000000ff2d00720c */ /* 0x000fda0003f053f0 */
[----:B------:R-:W-:Y:S05]  /*2750*/  @P0 BRA `(.L_x_516) ;  /* 0x0000000000540947 */ /* 0x000fea0003800000 */
[----:B------:R-:W1:Y:S01]  /*2760*/  LDCU UR4, c[0x0][0x3e8] ;  /* 0x00007d00ff0477ac */ /* 0x000e620008000800 */
[----:B0-----:R-:W-:Y:S01]  /*2770*/  IMAD.MOV.U32 R8, RZ, RZ, RZ ;  /* 0x000000ffff087224 */ /* 0x001fe200078e00ff */
[----:B-1----:R-:W0:Y:S01]  /*2780*/  I2F.U32.RP R10, UR4 ;  /* 0x00000004000a7d06 */ /* 0x002e220008209000 */
        /* <DEDUP_REMOVED lines=18> */
.L_x_516:
[----:B------:R-:W1:Y:S01]  /*28b0*/  LDCU.64 UR4, c[0x0][0x3e8] ;  /* 0x00007d00ff0477ac */ /* 0x000e620008000a00 */
[----:B------:R-:W-:Y:S02]  /*28c0*/  MOV R64, R38 ;  /* 0x0000002600407202 */ /* 0x000fe40000000f00 */
[----:B------:R-:W-:Y:S02]  /*28d0*/  MOV R58, R42 ;  /* 0x0000002a003a7202 */ /* 0x000fe40000000f00 */
[----:B------:R-:W-:Y:S01]  /*28e0*/  MOV R60, 0x2920 ;  /* 0x00002920003c7802 */ /* 0x000fe20000000f00 */
[----:B-1----:R-:W-:Y:S02]  /*28f0*/  IMAD.U32 R61, RZ, RZ, UR4 ;  /* 0x00000004ff3d7e24 */ /* 0x002fe4000f8e00ff */
[----:B------:R-:W-:-:S07]  /*2900*/  IMAD.U32 R59, RZ, RZ, UR5 ;  /* 0x00000005ff3b7e24 */ /* 0x000fce000f8e00ff */
[----:B0-2---:R-:W-:Y:S05]  /*2910*/  CALL.REL.NOINC `($__internal_9_$__cuda_sm20_rem_s64) ;  /* 0x0000004000147944 */ /* 0x005fea0003c00000 */
[----:B------:R-:W-:-:S04]  /*2920*/  ISETP.NE.U32.AND P0, PT, R8, RZ, PT ;  /* 0x000000ff0800720c */ /* 0x000fc80003f05070 */
[----:B------:R-:W-:-:S13]  /*2930*/  ISETP.NE.AND.EX P0, PT, R9, RZ, PT, P0 ;  /* 0x000000ff0900720c */ /* 0x000fda0003f05300 */
.L_x_517:
[----:B------:R-:W-:Y:S05]  /*2940*/  BSYNC.RECONVERGENT B4 ;  /* 0x0000000000047941 */ /* 0x000fea0003800200 */
.L_x_515:
        /* <DEDUP_REMOVED lines=25> */
.L_x_519:
[----:B------:R-:W0:Y:S01]  /*2ae0*/  LDCU.64 UR4, c[0x0][0x3e0] ;  /* 0x00007c00ff0477ac */ /* 0x000e220008000a00 */
[----:B------:R-:W-:Y:S02]  /*2af0*/  MOV R65, R12 ;  /* 0x0000000c00417202 */ /* 0x000fe40000000f00 */
[----:B------:R-:W-:Y:S02]  /*2b00*/  MOV R60, R43 ;  /* 0x0000002b003c7202 */ /* 0x000fe40000000f00 */
[----:B------:R-:W-:Y:S01]  /*2b10*/  MOV R64, 0x2b50 ;  /* 0x00002b5000407802 */ /* 0x000fe20000000f00 */
[----:B0-----:R-:W-:Y:S02]  /*2b20*/  IMAD.U32 R62, RZ, RZ, UR4 ;  /* 0x00000004ff3e7e24 */ /* 0x001fe4000f8e00ff */
[----:B------:R-:W-:-:S07]  /*2b30*/  IMAD.U32 R61, RZ, RZ, UR5 ;  /* 0x00000005ff3d7e24 */ /* 0x000fce000f8e00ff */
[----:B--2---:R-:W-:Y:S05]  /*2b40*/  CALL.REL.NOINC `($__internal_8_$__cuda_sm20_div_s64) ;  /* 0x0000003800307944 */ /* 0x004fea0003c00000 */
[----:B------:R-:W-:Y:S02]  /*2b50*/  IMAD.MOV.U32 R24, RZ, RZ, R10 ;  /* 0x000000ffff187224 */ /* 0x000fe400078e000a */
[----:B------:R-:W-:-:S07]  /*2b60*/  IMAD.MOV.U32 R25, RZ, RZ, R11 ;  /* 0x000000ffff197224 */ /* 0x000fce00078e000b */
.L_x_520:
[----:B------:R-:W-:Y:S05]  /*2b70*/  BSYNC.RECONVERGENT B4 ;  /* 0x0000000000047941 */ /* 0x000fea0003800200 */
.L_x_518:
        /* <DEDUP_REMOVED lines=24> */
.L_x_522:
[----:B------:R-:W0:Y:S01]  /*2d00*/  LDCU.64 UR4, c[0x0][0x3e8] ;  /* 0x00007d00ff0477ac */ /* 0x000e220008000a00 */
[----:B------:R-:W-:Y:S01]  /*2d10*/  IMAD.MOV.U32 R65, RZ, RZ, R38 ;  /* 0x000000ffff417224 */ /* 0x000fe200078e0026 */
[----:B------:R-:W-:Y:S01]  /*2d20*/  MOV R64, 0x2d70 ;  /* 0x00002d7000407802 */ /* 0x000fe20000000f00 */
[----:B------:R-:W-:Y:S01]  /*2d30*/  IMAD.MOV.U32 R60, RZ, RZ, R42 ;  /* 0x000000ffff3c7224 */ /* 0x000fe200078e002a */
[----:B0-----:R-:W-:Y:S01]  /*2d40*/  MOV R62, UR4 ;  /* 0x00000004003e7c02 */ /* 0x001fe20008000f00 */
[----:B------:R-:W-:-:S07]  /*2d50*/  IMAD.U32 R61, RZ, RZ, UR5 ;  /* 0x00000005ff3d7e24 */ /* 0x000fce000f8e00ff */
[----:B--2---:R-:W-:Y:S05]  /*2d60*/  CALL.REL.NOINC `($__internal_8_$__cuda_sm20_div_s64) ;  /* 0x0000003400a87944 */ /* 0x004fea0003c00000 */
[----:B------:R-:W-:Y:S01]  /*2d70*/  MOV R8, R10 ;  /* 0x0000000a00087202 */ /* 0x000fe20000000f00 */
[----:B------:R-:W-:-:S07]  /*2d80*/  IMAD.MOV.U32 R9, RZ, RZ, R11 ;  /* 0x000000ffff097224 */ /* 0x000fce00078e000b */
.L_x_523:
[----:B------:R-:W-:Y:S05]  /*2d90*/  BSYNC.RECONVERGENT B4 ;  /* 0x0000000000047941 */ /* 0x000fea0003800200 */
.L_x_521:
        /* <DEDUP_REMOVED lines=13> */
[----:B------:R-:W3:Y:S02]  /*2e70*/  LDCU.64 UR6, c[0x0][0x388] ;  /* 0x00007100ff0677ac */ /* 0x000ee40008000a00 */
[----:B------:R-:W-:Y:S02]  /*2e80*/  IMAD.IADD R9, R9, 0x1, R11 ;  /* 0x0000000109097824 */ /* 0x000fe400078e020b */
[----:B------:R-:W-:Y:S02]  /*2e90*/  IMAD.MOV.U32 R11, RZ, RZ, R37 ;  /* 0x000000ffff0b7224 */ /* 0x000fe400078e0025 */
[----:B-1----:R-:W-:Y:S02]  /*2ea0*/  IMAD R9, R9, UR12, RZ ;  /* 0x0000000c09097c24 */ /* 0x002fe4000f8e02ff */
[----:B------:R-:W-:-:S04]  /*2eb0*/  IMAD.WIDE.U32 R10, R8, UR12, R10 ;  /* 0x0000000c080a7c25 */ /* 0x000fc8000f8e000a */
[----:B------:R-:W-:Y:S01]  /*2ec0*/  IMAD R25, R8, UR13, R9 ;  /* 0x0000000d08197c24 */ /* 0x000fe2000f8e0209 */
[----:B------:R-:W-:Y:S01]  /*2ed0*/  MOV R9, R33 ;  /* 0x0000002100097202 */ /* 0x000fe20000000f00 */
[----:B0-----:R-:W-:Y:S02]  /*2ee0*/  IMAD R27, R21, UR4, RZ ;  /* 0x00000004151b7c24 */ /* 0x001fe4000f8e02ff */
        /* <DEDUP_REMOVED lines=8> */
[----:B---3--:R-:W-:-:S04]  /*2f70*/  LEA R10, P0, R8, UR6, 0x4 ;  /* 0x00000006080a7c11 */ /* 0x008fc8000f8020ff */
[----:B------:R-:W-:-:S04]  /*2f80*/  IADD3 R9, PT, PT, R9, R11, RZ ;  /* 0x0000000b09097210 */ /* 0x000fc80007ffe0ff */
[----:B------:R-:W-:-:S06]  /*2f90*/  LEA.HI.X R11, R8, UR7, R9, 0x4, P0 ;  /* 0x00000007080b7c11 */ /* 0x000fcc00080f2409 */
[----:B------:R-:W3:Y:S02]  /*2fa0*/  LDG.E.128 R8, desc[UR10][R10.64+0x10] ;  /* 0x0000100a0a087981 */ /* 0x000ee4000c1e1d00 */
[----:B---3--:R1:W3:-:S15]  /*2fb0*/  DADD R4, R4, R8 ;  /* 0x0000000004047229 */ /* 0x0082de0000000008 */
[----:B------:R-:W-:-:S15]  /*2fc0*/  NOP ;  /* 0x0000000000007918 */ /* 0x000fde0000000000 */
[----:B------:R-:W-:-:S15]  /*2fd0*/  NOP ;  /* 0x0000000000007918 */ /* 0x000fde0000000000 */
[----:B------:R-:W-:-:S15]  /*2fe0*/  NOP ;  /* 0x0000000000007918 */ /* 0x000fde0000000000 */
[----:B------:R-:W-:-:S04]  /*2ff0*/  NOP ;  /* 0x0000000000007918 */ /* 0x000fc80000000000 */
[----:B--23--:R1:W4:Y:S02]  /*3000*/  DADD R6, R6, R10 ;  /* 0x0000000006067229 */ /* 0x00c324000000000a */
.L_x_514:
[----:B------:R-:W-:Y:S05]  /*3010*/  BSYNC.RECONVERGENT B3 ;  /* 0x0000000000037941 */ /* 0x000fea0003800200 */
.L_x_513:
[----:B------:R-:W-:Y:S02]  /*3020*/  ISETP.NE.U32.AND P0, PT, R44, 0x2, PT ;  /* 0x000000022c00780c */ /* 0x000fe40003f05070 */
[----:B------:R-:W-:Y:S02]  /*3030*/  IADD3 R46, P1, PT, R28, 0x2, RZ ;  /* 0x000000021c2e7810 */ /* 0x000fe40007f3e0ff */
[----:B------:R-:W-:-:S03]  /*3040*/  ISETP.NE.AND.EX P0, PT, RZ, RZ, PT, P0 ;  /* 0x000000ffff00720c */ /* 0x000fc60003f05300 */
[----:B------:R-:W-:-:S10]  /*3050*/  IMAD.X R47, RZ, RZ, R33, P1 ;  /* 0x000000ffff2f7224 */ /* 0x000fd400008e0621 */
[----:B------:R-:W-:Y:S05]  /*3060*/  @!P0 BRA `(.L_x_501) ;  /* 0x0000000800548947 */ /* 0x000fea0003800000 */
[----:B------:R-:W-:Y:S02]  /*3070*/  ISETP.NE.U32.AND P0, PT, R2, RZ, PT ;  /* 0x000000ff0200720c */ /* 0x000fe40003f05070 */
[----:B------:R-:W-:Y:S02]  /*3080*/  IADD3 R46, P1, PT, R28, 0x3, RZ ;  /* 0x000000031c2e7810 */ /* 0x000fe40007f3e0ff */
[----:B------:R-:W-:-:S03]  /*3090*/  ISETP.NE.AND.EX P0, PT, R3, RZ, PT, P0 ;  /* 0x000000ff0300720c */ /* 0x000fc60003f05300 */
[----:B------:R-:W-:-:S10]  /*30a0*/  IMAD.X R47, RZ, RZ, R33, P1 ;  /* 0x000000ffff2f7224 */ /* 0x000fd400008e0621 */
[----:B------:R-:W-:Y:S05]  /*30b0*/  @P0 BRA `(.L_x_501) ;  /* 0x0000000800400947 */ /* 0x000fea0003800000 */
[----:B------:R-:W3:Y:S01]  /*30c0*/  LDCU UR4, c[0x0][0x3ec] ;  /* 0x00007d80ff0477ac */ /* 0x000ee20008000800 */
[----:B------:R-:W-:Y:S01]  /*30d0*/  BSSY.RECONVERGENT B3, `(.L_x_524) ;  /* 0x0000022000037945 */ /* 0x000fe20003800200 */
[----:B---3--:R-:W-:-:S04]  /*30e0*/  LOP3.LUT R44, R41, UR4, RZ, 0xfc, !PT ;  /* 0x00000004292c7c12 */ /* 0x008fc8000f8efcff */
[----:B------:R-:W-:-:S13]  /*30f0*/  ISETP.NE.AND.EX P0, PT, R44, RZ, PT, !PT ;  /* 0x000000ff2c00720c */ /* 0x000fda0003f053f0 */
[----:B------:R-:W-:Y:S05]  /*3100*/  @P0 BRA `(.L_x_525) ;  /* 0x0000000000540947 */ /* 0x000fea0003800000 */
[----:B------:R-:W3:Y:S01]  /*3110*/  LDCU UR4, c[0x0][0x3e8] ;  /* 0x00007d00ff0477ac */ /* 0x000ee20008000800 */
[----:B01----:R-:W-:Y:S01]  /*3120*/  IMAD.MOV.U32 R8, RZ, RZ, RZ ;  /* 0x000000ffff087224 */ /* 0x003fe200078e00ff */
[----:B---3--:R-:W0:Y:S01]  /*3130*/  I2F.U32.RP R10, UR4 ;  /* 0x00000004000a7d06 */ /* 0x008e220008209000 */
        /* <DEDUP_REMOVED lines=18> */
.L_x_525:
[----:B------:R-:W3:Y:S01]  /*3260*/  LDCU.64 UR4, c[0x0][0x3e8] ;  /* 0x00007d00ff0477ac */ /* 0x000ee20008000a00 */
[----:B------:R-:W-:Y:S02]  /*3270*/  MOV R64, R40 ;  /* 0x0000002800407202 */ /* 0x000fe40000000f00 */
[----:B------:R-:W-:Y:S02]  /*3280*/  MOV R58, R41 ;  /* 0x00000029003a7202 */ /* 0x000fe40000000f00 */
[----:B------:R-:W-:Y:S01]  /*3290*/  MOV R60, 0x32d0 ;  /* 0x000032d0003c7802 */ /* 0x000fe20000000f00 */
[----:B---3--:R-:W-:Y:S02]  /*32a0*/  IMAD.U32 R61, RZ, RZ, UR4 ;  /* 0x00000004ff3d7e24 */ /* 0x008fe4000f8e00ff */
[----:B------:R-:W-:-:S07]  /*32b0*/  IMAD.U32 R59, RZ, RZ, UR5 ;  /* 0x00000005ff3b7e24 */ /* 0x000fce000f8e00ff */
[----:B012-4-:R-:W-:Y:S05]  /*32c0*/  CALL.REL.NOINC `($__internal_9_$__cuda_sm20_rem_s64) ;  /* 0x0000003400a87944 */ /* 0x017fea0003c00000 */
[----:B------:R-:W-:-:S04]  /*32d0*/  ISETP.NE.U32.AND P0, PT, R8, RZ, PT ;  /* 0x000000ff0800720c */ /* 0x000fc80003f05070 */
[----:B------:R-:W-:-:S13]  /*32e0*/  ISETP.NE.AND.EX P0, PT, R9, RZ, PT, P0 ;  /* 0x000000ff0900720c */ /* 0x000fda0003f05300 */
.L_x_526:
[----:B------:R-:W-:Y:S05]  /*32f0*/  BSYNC.RECONVERGENT B3 ;  /* 0x0000000000037941 */ /* 0x000fea0003800200 */
.L_x_524:
        /* <DEDUP_REMOVED lines=25> */
.L_x_528:
[----:B------:R-:W0:Y:S01]  /*3490*/  LDCU.64 UR4, c[0x0][0x3e0] ;  /* 0x00007c00ff0477ac */ /* 0x000e220008000a00 */
[----:B------:R-:W-:Y:S02]  /*34a0*/  MOV R65, R12 ;  /* 0x0000000c00417202 */ /* 0x000fe40000000f00 */
[----:B------:R-:W-:Y:S02]  /*34b0*/  MOV R60, R43 ;  /* 0x0000002b003c7202 */ /* 0x000fe40000000f00 */
[----:B------:R-:W-:Y:S01]  /*34c0*/  MOV R64, 0x3500 ;  /* 0x0000350000407802 */ /* 0x000fe20000000f00 */
[----:B0-----:R-:W-:Y:S02]  /*34d0*/  IMAD.U32 R62, RZ, RZ, UR4 ;  /* 0x00000004ff3e7e24 */ /* 0x001fe4000f8e00ff */
[----:B------:R-:W-:-:S07]  /*34e0*/  IMAD.U32 R61, RZ, RZ, UR5 ;  /* 0x00000005ff3d7e24 */ /* 0x000fce000f8e00ff */
[----:B--2-4-:R-:W-:Y:S05]  /*34f0*/  CALL.REL.NOINC `($__internal_8_$__cuda_sm20_div_s64) ;  /* 0x0000002c00c47944 */ /* 0x014fea0003c00000 */
[----:B------:R-:W-:Y:S02]  /*3500*/  IMAD.MOV.U32 R24, RZ, RZ, R10 ;  /* 0x000000ffff187224 */ /* 0x000fe400078e000a */
[----:B------:R-:W-:-:S07]  /*3510*/  IMAD.MOV.U32 R25, RZ, RZ, R11 ;  /* 0x000000ffff197224 */ /* 0x000fce00078e000b */
.L_x_529:
[----:B------:R-:W-:Y:S05]  /*3520*/  BSYNC.RECONVERGENT B3 ;  /* 0x0000000000037941 */ /* 0x000fea0003800200 */
.L_x_527:
        /* <DEDUP_REMOVED lines=24> */
.L_x_531:
[----:B------:R-:W0:Y:S01]  /*36b0*/  LDCU.64 UR4, c[0x0][0x3e8] ;  /* 0x00007d00ff0477ac */ /* 0x000e220008000a00 */
[----:B------:R-:W-:Y:S01]  /*36c0*/  IMAD.MOV.U32 R65, RZ, RZ, R40 ;  /* 0x000000ffff417224 */ /* 0x000fe200078e0028 */
[----:B------:R-:W-:Y:S01]  /*36d0*/  MOV R64, 0x3720 ;  /* 0x0000372000407802 */ /* 0x000fe20000000f00 */
[----:B------:R-:W-:Y:S01]  /*36e0*/  IMAD.MOV.U32 R60, RZ, RZ, R41 ;  /* 0x000000ffff3c7224 */ /* 0x000fe200078e0029 */
[----:B0-----:R-:W-:Y:S01]  /*36f0*/  MOV R62, UR4 ;  /* 0x00000004003e7c02 */ /* 0x001fe20008000f00 */
[----:B------:R-:W-:-:S07]  /*3700*/  IMAD.U32 R61, RZ, RZ, UR5 ;  /* 0x00000005ff3d7e24 */ /* 0x000fce000f8e00ff */
[----:B--2-4-:R-:W-:Y:S05]  /*3710*/  CALL.REL.NOINC `($__internal_8_$__cuda_sm20_div_s64) ;  /* 0x0000002c003c7944 */ /* 0x014fea0003c00000 */
[----:B------:R-:W-:Y:S01]  /*3720*/  MOV R8, R10 ;  /* 0x0000000a00087202 */ /* 0x000fe20000000f00 */
[----:B------:R-:W-:-:S07]  /*3730*/  IMAD.MOV.U32 R9, RZ, RZ, R11 ;  /* 0x000000ffff097224 */ /* 0x000fce00078e000b */
.L_x_532:
[----:B------:R-:W-:Y:S05]  /*3740*/  BSYNC.RECONVERGENT B3 ;  /* 0x0000000000037941 */ /* 0x000fea0003800200 */
.L_x_530:
        /* <DEDUP_REMOVED lines=33> */
[----:B---3--:R3:W0:-:S15]  /*3960*/  DADD R4, R4, R8 ;  /* 0x0000000004047229 */ /* 0x00861e0000000008 */
[----:B------:R-:W-:-:S15]  /*3970*/  NOP ;  /* 0x0000000000007918 */ /* 0x000fde0000000000 */
[----:B------:R-:W-:-:S15]  /*3980*/  NOP ;  /* 0x0000000000007918 */ /* 0x000fde0000000000 */
[----:B------:R-:W-:-:S15]  /*3990*/  NOP ;  /* 0x0000000000007918 */ /* 0x000fde0000000000 */
[----:B------:R-:W-:-:S04]  /*39a0*/  NOP ;  /* 0x0000000000007918 */ /* 0x000fc80000000000 */
[----:B0-2-4-:R3:W1:Y:S02]  /*39b0*/  DADD R6, R6, R10 ;  /* 0x0000000006067229 */ /* 0x015664000000000a */
.L_x_501:
[----:B------:R-:W-:Y:S05]  /*39c0*/  BSYNC.RECONVERGENT B2 ;  /* 0x0000000000027941 */ /* 0x000fea0003800200 */
.L_x_500:
[----:B01-3--:R-:W-:-:S04]  /*39d0*/  IADD3 R8, P1, PT, R28, -R35, RZ ;  /* 0x800000231c087210 */ /* 0x00bfc80007f3e0ff */
        /* <DEDUP_REMOVED lines=14> */
[----:B0-----:R-:W-:Y:S01]  /*3ac0*/  UIADD3 UR4, UP0, UPT, URZ, -UR4, URZ ;  /* 0x80000004ff047290 */ /* 0x001fe2000ff1e0ff */
[----:B-1----:R-:W-:-:S03]  /*3ad0*/  IMAD R11, R21, UR6, RZ ;  /* 0x00000006150b7c24 */ /* 0x002fc6000f8e02ff */
[----:B------:R-:W-:Y:S01]  /*3ae0*/  UIADD3.X UR5, UPT, UPT, URZ, ~UR5, URZ, UP0, !UPT ;  /* 0x80000005ff057290 */ /* 0x000fe200087fe4ff */
[----:B------:R-:W-:-:S04]  /*3af0*/  IMAD.WIDE.U32 R8, R20, UR6, R46 ;  /* 0x0000000614087c25 */ /* 0x000fc8000f8e002e */
[----:B------:R-:W-:Y:S01]  /*3b00*/  IMAD R11, R20, UR7, R11 ;  /* 0x00000007140b7c24 */ /* 0x000fe2000f8e020b */
[----:B------:R-:W-:Y:S01]  /*3b10*/  MOV R25, UR5 ;  /* 0x0000000500197c02 */ /* 0x000fe20008000f00 */
[----:B------:R-:W-:Y:S02]  /*3b20*/  IMAD.U32 R24, RZ, RZ, UR4 ;  /* 0x00000004ff187e24 */ /* 0x000fe4000f8e00ff */
[----:B------:R-:W-:Y:S01]  /*3b30*/  IMAD.SHL.U32 R48, R8, 0x10, RZ ;  /* 0x0000001008307824 */ /* 0x000fe200078e00ff */
[----:B------:R-:W-:Y:S01]  /*3b40*/  IADD3 R49, PT, PT, R11, R9, RZ ;  /* 0x000000090b317210 */ /* 0x000fe20007ffe0ff */
[----:B------:R-:W-:Y:S02]  /*3b50*/  IMAD R9, R47, UR4, RZ ;  /* 0x000000042f097c24 */ /* 0x000fe4000f8e02ff */
[----:B------:R-:W-:Y:S01]  /*3b60*/  IMAD.WIDE.U32 R24, R46, UR4, R24 ;  /* 0x000000042e187c25 */ /* 0x000fe2000f8e0018 */
[----:B------:R-:W-:-:S03]  /*3b70*/  SHF.L.U64.HI R49, R8, 0x4, R49 ;  /* 0x0000000408317819 */ /* 0x000fc60000010231 */
[----:B------:R-:W-:-:S05]  /*3b80*/  IMAD R9, R46, UR5, R9 ;  /* 0x000000052e097c24 */ /* 0x000fca000f8e0209 */
[----:B------:R-:W-:-:S07]  /*3b90*/  IADD3 R56, PT, PT, R25, R9, RZ ;  /* 0x0000000919387210 */ /* 0x000fce0007ffe0ff */
.L_x_577:
[----:B------:R-:W-:Y:S01]  /*3ba0*/  ISETP.NE.U32.AND P0, PT, R2, RZ, PT ;  /* 0x000000ff0200720c */ /* 0x000fe20003f05070 */
[----:B------:R-:W-:Y:S03]  /*3bb0*/  BSSY.RECONVERGENT B2, `(.L_x_533) ;  /* 0x0000099000027945 */ /* 0x000fe60003800200 */
[----:B------:R-:W-:-:S13]  /*3bc0*/  ISETP.NE.AND.EX P0, PT, R3, RZ, PT, P0 ;  /* 0x000000ff0300720c */ /* 0x000fda0003f05300 */
[----:B01-3--:R-:W-:Y:S05]  /*3bd0*/  @P0 BRA `(.L_x_534) ;  /* 0x0000000800580947 */ /* 0x00bfea0003800000 */
        /* <DEDUP_REMOVED lines=33> */
.L_x_536:
[----:B------:R-:W0:Y:S01]  /*3df0*/  LDCU.64 UR4, c[0x0][0x3e8] ;  /* 0x00007d00ff0477ac */ /* 0x000e220008000a00 */
[----:B------:R-:W-:Y:S01]  /*3e00*/  MOV R64, R44 ;  /* 0x0000002c00407202 */ /* 0x000fe20000000f00 */
[----:B------:R-:W-:Y:S01]  /*3e10*/  IMAD.MOV.U32 R58, RZ, RZ, R57 ;  /* 0x000000ffff3a7224 */ /* 0x000fe200078e0039 */
[----:B------:R-:W-:Y:S01]  /*3e20*/  MOV R60, 0x3e60 ;  /* 0x00003e60003c7802 */ /* 0x000fe20000000f00 */
[----:B0-----:R-:W-:Y:S01]  /*3e30*/  IMAD.U32 R61, RZ, RZ, UR4 ;  /* 0x00000004ff3d7e24 */ /* 0x001fe2000f8e00ff */
[----:B------:R-:W-:-:S07]  /*3e40*/  MOV R59, UR5 ;  /* 0x00000005003b7c02 */ /* 0x000fce0008000f00 */
[----:B--2-4-:R-:W-:Y:S05]  /*3e50*/  CALL.REL.NOINC `($__internal_9_$__cuda_sm20_rem_s64) ;  /* 0x0000002800c47944 */ /* 0x014fea0003c00000 */
[----:B------:R-:W-:-:S04]  /*3e60*/  ISETP.NE.U32.AND P1, PT, R8, RZ, PT ;  /* 0x000000ff0800720c */ /* 0x000fc80003f25070 */
[----:B------:R-:W-:-:S13]  /*3e70*/  ISETP.NE.AND.EX P1, PT, R9, RZ, PT, P1 ;  /* 0x000000ff0900720c */ /* 0x000fda0003f25310 */
.L_x_537:
[----:B------:R-:W-:Y:S05]  /*3e80*/  BSYNC.RECONVERGENT B3 ;  /* 0x0000000000037941 */ /* 0x000fea0003800200 */
.L_x_535:
        /* <DEDUP_REMOVED lines=27> */
.L_x_539:
[----:B------:R-:W0:Y:S01]  /*4040*/  LDCU.64 UR4, c[0x0][0x3e0] ;  /* 0x00007c00ff0477ac */ /* 0x000e220008000a00 */
[----:B------:R-:W-:Y:S01]  /*4050*/  MOV R65, R12 ;  /* 0x0000000c00417202 */ /* 0x000fe20000000f00 */
[----:B------:R-:W-:Y:S01]  /*4060*/  IMAD.MOV.U32 R60, RZ, RZ, R43 ;  /* 0x000000ffff3c7224 */ /* 0x000fe200078e002b */
[----:B------:R-:W-:Y:S01]  /*4070*/  MOV R64, 0x40b0 ;  /* 0x000040b000407802 */ /* 0x000fe20000000f00 */
[----:B0-----:R-:W-:Y:S01]  /*4080*/  IMAD.U32 R62, RZ, RZ, UR4 ;  /* 0x00000004ff3e7e24 */ /* 0x001fe2000f8e00ff */
[----:B------:R-:W-:-:S07]  /*4090*/  MOV R61, UR5 ;  /* 0x00000005003d7c02 */ /* 0x000fce0008000f00 */
[----:B--2-4-:R-:W-:Y:S05]  /*40a0*/  CALL.REL.NOINC `($__internal_8_$__cuda_sm20_div_s64) ;  /* 0x0000002000d87944 */ /* 0x014fea0003c00000 */
[----:B------:R-:W-:Y:S01]  /*40b0*/  MOV R58, R10 ;  /* 0x0000000a003a7202 */ /* 0x000fe20000000f00 */
[----:B------:R-:W-:-:S07]  /*40c0*/  IMAD.MOV.U32 R59, RZ, RZ, R11 ;  /* 0x000000ffff3b7224 */ /* 0x000fce00078e000b */
.L_x_540:
[----:B------:R-:W-:Y:S05]  /*40d0*/  BSYNC.RECONVERGENT B3 ;  /* 0x0000000000037941 */ /* 0x000fea0003800200 */
.L_x_538:
        /* <DEDUP_REMOVED lines=26> */
.L_x_542:
        /* <DEDUP_REMOVED lines=9> */
.L_x_543:
[----:B------:R-:W-:Y:S05]  /*4310*/  BSYNC.RECONVERGENT B3 ;  /* 0x0000000000037941 */ /* 0x000fea0003800200 */
.L_x_541:
        /* <DEDUP_REMOVED lines=26> */
[----:B------:R-:W-:-:S06]  /*44c0*/  IADD3.X R11, PT, PT, R8, UR5, RZ, P2, !PT ;  /* 0x00000005080b7c10 */ /* 0x000fcc00097fe4ff */
[----:B------:R-:W3:Y:S02]  /*44d0*/  LDG.E.128 R8, desc[UR10][R10.64] ;  /* 0x0000000a0a087981 */ /* 0x000ee4000c1e1d00 */
[----:B---3--:R0:W1:-:S15]  /*44e0*/  DADD R4, R4, R8 ;  /* 0x0000000004047229 */ /* 0x00805e0000000008 */
[----:B------:R-:W-:-:S15]  /*44f0*/  NOP ;  /* 0x0000000000007918 */ /* 0x000fde0000000000 */
[----:B------:R-:W-:-:S15]  /*4500*/  NOP ;  /* 0x0000000000007918 */ /* 0x000fde0000000000 */
[----:B------:R-:W-:-:S15]  /*4510*/  NOP ;  /* 0x0000000000007918 */ /* 0x000fde0000000000 */
[----:B------:R-:W-:-:S04]  /*4520*/  NOP ;  /* 0x0000000000007918 */ /* 0x000fc80000000000 */
[----:B-12-4-:R0:W3:Y:S02]  /*4530*/  DADD R6, R6, R10 ;  /* 0x0000000006067229 */ /* 0x0160e4000000000a */
.L_x_534:
[----:B------:R-:W-:Y:S05]  /*4540*/  BSYNC.RECONVERGENT B2 ;  /* 0x0000000000027941 */ /* 0x000fea0003800200 */
.L_x_533:
        /* <DEDUP_REMOVED lines=30> */
.L_x_547:
[----:B------:R-:W0:Y:S01]  /*4730*/  LDCU.64 UR4, c[0x0][0x3e8] ;  /* 0x00007d00ff0477ac */ /* 0x000e220008000a00 */
[----:B------:R-:W-:Y:S01]  /*4740*/  IMAD.MOV.U32 R64, RZ, RZ, R57 ;  /* 0x000000ffff407224 */ /* 0x000fe200078e0039 */
[----:B------:R-:W-:Y:S02]  /*4750*/  MOV R60, 0x4790 ;  /* 0x00004790003c7802 */ /* 0x000fe40000000f00 */
[----:B0-----:R-:W-:Y:S01]  /*4760*/  MOV R61, UR4 ;  /* 0x00000004003d7c02 */ /* 0x001fe20008000f00 */
[----:B------:R-:W-:-:S07]  /*4770*/  IMAD.U32 R59, RZ, RZ, UR5 ;  /* 0x00000005ff3b7e24 */ /* 0x000fce000f8e00ff */
[----:B--234-:R-:W-:Y:S05]  /*4780*/  CALL.REL.NOINC `($__internal_9_$__cuda_sm20_rem_s64) ;  /* 0x0000002000787944 */ /* 0x01cfea0003c00000 */
[----:B------:R-:W-:-:S04]  /*4790*/  ISETP.NE.U32.AND P1, PT, R8, RZ, PT ;  /* 0x000000ff0800720c */ /* 0x000fc80003f25070 */
[----:B------:R-:W-:-:S13]  /*47a0*/  ISETP.NE.AND.EX P1, PT, R9, RZ, PT, P1 ;  /* 0x000000ff0900720c */ /* 0x000fda0003f25310 */
.L_x_548:
[----:B------:R-:W-:Y:S05]  /*47b0*/  BSYNC.RECONVERGENT B3 ;  /* 0x0000000000037941 */ /* 0x000fea0003800200 */
.L_x_546:
        /* <DEDUP_REMOVED lines=27> */
.L_x_550:
[----:B------:R-:W0:Y:S01]  /*4970*/  LDCU.64 UR4, c[0x0][0x3e0] ;  /* 0x00007c00ff0477ac */ /* 0x000e220008000a00 */
[----:B------:R-:W-:Y:S01]  /*4980*/  MOV R65, R12 ;  /* 0x0000000c00417202 */ /* 0x000fe20000000f00 */
[----:B------:R-:W-:Y:S01]  /*4990*/  IMAD.MOV.U32 R60, RZ, RZ, R43 ;  /* 0x000000ffff3c7224 */ /* 0x000fe200078e002b */
[----:B------:R-:W-:Y:S01]  /*49a0*/  MOV R64, 0x49e0 ;  /* 0x000049e000407802 */ /* 0x000fe20000000f00 */
[----:B0-----:R-:W-:Y:S01]  /*49b0*/  IMAD.U32 R62, RZ, RZ, UR4 ;  /* 0x00000004ff3e7e24 */ /* 0x001fe2000f8e00ff */
[----:B------:R-:W-:-:S07]  /*49c0*/  MOV R61, UR5 ;  /* 0x00000005003d7c02 */ /* 0x000fce0008000f00 */
[----:B--234-:R-:W-:Y:S05]  /*49d0*/  CALL.REL.NOINC `($__internal_8_$__cuda_sm20_div_s64) ;  /* 0x00000018008c7944 */ /* 0x01cfea0003c00000 */
[----:B------:R-:W-:Y:S01]  /*49e0*/  MOV R44, R10 ;  /* 0x0000000a002c7202 */ /* 0x000fe20000000f00 */
[----:B------:R-:W-:-:S07]  /*49f0*/  IMAD.MOV.U32 R45, RZ, RZ, R11 ;  /* 0x000000ffff2d7224 */ /* 0x000fce00078e000b */
.L_x_551:
[----:B------:R-:W-:Y:S05]  /*4a00*/  BSYNC.RECONVERGENT B3 ;  /* 0x0000000000037941 */ /* 0x000fea0003800200 */
.L_x_549:
        /* <DEDUP_REMOVED lines=26> */
.L_x_553:
        /* <DEDUP_REMOVED lines=9> */
.L_x_554:
[----:B------:R-:W-:Y:S05]  /*4c40*/  BSYNC.RECONVERGENT B3 ;  /* 0x0000000000037941 */ /* 0x000fea0003800200 */
.L_x_552:
        /* <DEDUP_REMOVED lines=27> */
[----:B------:R-:W5:Y:S02]  /*4e00*/  LDG.E.128 R8, desc[UR10][R10.64+0x10] ;  /* 0x0000100a0a087981 */ /* 0x000f64000c1e1d00 */
[----:B-----5:R1:W0:-:S15]  /*4e10*/  DADD R4, R4, R8 ;  /* 0x0000000004047229 */ /* 0x02021e0000000008 */
[----:B------:R-:W-:-:S15]  /*4e20*/  NOP ;  /* 0x0000000000007918 */ /* 0x000fde0000000000 */
[----:B------:R-:W-:-:S15]  /*4e30*/  NOP ;  /* 0x0000000000007918 */ /* 0x000fde0000000000 */
[----:B------:R-:W-:-:S15]  /*4e40*/  NOP ;  /* 0x0000000000007918 */ /* 0x000fde0000000000 */
[----:B------:R-:W-:-:S04]  /*4e50*/  NOP ;  /* 0x0000000000007918 */ /* 0x000fc80000000000 */
[----:B0-234-:R1:W2:Y:S02]  /*4e60*/  DADD R6, R6, R10 ;  /* 0x0000000006067229 */ /* 0x01d2a4000000000a */
.L_x_545:
[----:B------:R-:W-:Y:S05]  /*4e70*/  BSYNC.RECONVERGENT B2 ;  /* 0x0000000000027941 */ /* 0x000fea0003800200 */
.L_x_544:
[----:B------:R-:W-:Y:S04]  /*4e80*/  BSSY.RECONVERGENT B2, `(.L_x_555) ;  /* 0x0000098000027945 */ /* 0x000fe80003800200 */
[----:B------:R-:W-:Y:S05]  /*4e90*/  @P0 BRA `(.L_x_556) ;  /* 0x0000000800580947 */ /* 0x000fea0003800000 */
[----:B------:R-:W5:Y:S01]  /*4ea0*/  LDCU.64 UR4, c[0x0][0x3d8] ;  /* 0x00007b00ff0477ac */ /* 0x000f620008000a00 */
[----:B------:R-:W-:Y:S01]  /*4eb0*/  BSSY.RECONVERGENT B3, `(.L_x_557) ;  /* 0x0000029000037945 */ /* 0x000fe20003800200 */
[----:B------:R-:W2:Y:S01]  /*4ec0*/  LDCU UR6, c[0x0][0x3ec] ;  /* 0x00007d80ff0677ac */ /* 0x000ea20008000800 */
[----:B-----5:R-:W-:-:S04]  /*4ed0*/  UIADD3 UR4, UP0, UPT, URZ, -UR4, URZ ;  /* 0x80000004ff047290 */ /* 0x020fc8000ff1e0ff */
[----:B------:R-:W-:Y:S02]  /*4ee0*/  UIADD3.X UR5, UPT, UPT, URZ, ~UR5, URZ, UP0, !UPT ;  /* 0x80000005ff057290 */ /* 0x000fe400087fe4ff */
[----:B01----:R-:W-:Y:S02]  /*4ef0*/  IMAD R9, R63, UR4, RZ ;  /* 0x000000043f097c24 */ /* 0x003fe4000f8e02ff */
[----:B------:R-:W-:-:S04]  /*4f00*/  IMAD.WIDE.U32 R44, R52, UR4, R54 ;  /* 0x00000004342c7c25 */ /* 0x000fc8000f8e0036 */
[----:B------:R-:W-:-:S05]  /*4f10*/  IMAD R9, R52, UR5, R9 ;  /* 0x0000000534097c24 */ /* 0x000fca000f8e0209 */
[----:B------:R-:W-:-:S04]  /*4f20*/  IADD3 R57, PT, PT, R45, R9, RZ ;  /* 0x000000092d397210 */ /* 0x000fc80007ffe0ff */
[----:B--2---:R-:W-:-:S04]  /*4f30*/  LOP3.LUT R8, R57, UR6, RZ, 0xfc, !PT ;  /* 0x0000000639087c12 */ /* 0x004fc8000f8efcff */
        /* <DEDUP_REMOVED lines=23> */
.L_x_558:
[----:B------:R-:W0:Y:S01]  /*50b0*/  LDCU.64 UR4, c[0x0][0x3e8] ;  /* 0x00007d00ff0477ac */ /* 0x000e220008000a00 */
[----:B------:R-:W-:Y:S01]  /*50c0*/  IMAD.MOV.U32 R64, RZ, RZ, R44 ;  /* 0x000000ffff407224 */ /* 0x000fe200078e002c */
[----:B------:R-:W-:Y:S02]  /*50d0*/  MOV R58, R57 ;  /* 0x00000039003a7202 */ /* 0x000fe40000000f00 */
[----:B------:R-:W-:Y:S02]  /*50e0*/  MOV R60, 0x5120 ;  /* 0x00005120003c7802 */ /* 0x000fe40000000f00 */
[----:B0-----:R-:W-:Y:S01]  /*50f0*/  MOV R61, UR4 ;  /* 0x00000004003d7c02 */ /* 0x001fe20008000f00 */
[----:B------:R-:W-:-:S07]  /*5100*/  IMAD.U32 R59, RZ, RZ, UR5 ;  /* 0x00000005ff3b7e24 */ /* 0x000fce000f8e00ff */
[----:B---34-:R-:W-:Y:S05]  /*5110*/  CALL.REL.NOINC `($__internal_9_$__cuda_sm20_rem_s64) ;  /* 0x0000001800147944 */ /* 0x018fea0003c00000 */
[----:B------:R-:W-:-:S04]  /*5120*/  ISETP.NE.U32.AND P1, PT, R8, RZ, PT ;  /* 0x000000ff0800720c */ /* 0x000fc80003f25070 */
[----:B------:R-:W-:-:S13]  /*5130*/  ISETP.NE.AND.EX P1, PT, R9, RZ, PT, P1 ;  /* 0x000000ff0900720c */ /* 0x000fda0003f25310 */
.L_x_559:
[----:B------:R-:W-:Y:S05]  /*5140*/  BSYNC.RECONVERGENT B3 ;  /* 0x0000000000037941 */ /* 0x000fea0003800200 */
.L_x_557:
        /* <DEDUP_REMOVED lines=27> */
.L_x_561:
[----:B------:R-:W0:Y:S01]  /*5300*/  LDCU.64 UR4, c[0x0][0x3e0] ;  /* 0x00007c00ff0477ac */ /* 0x000e220008000a00 */
[----:B------:R-:W-:Y:S01]  /*5310*/  IMAD.MOV.U32 R65, RZ, RZ, R12 ;  /* 0x000000ffff417224 */ /* 0x000fe200078e000c */
[----:B------:R-:W-:Y:S02]  /*5320*/  MOV R60, R43 ;  /* 0x0000002b003c7202 */ /* 0x000fe40000000f00 */
[----:B------:R-:W-:Y:S02]  /*5330*/  MOV R64, 0x5370 ;  /* 0x0000537000407802 */ /* 0x000fe40000000f00 */
[----:B0-----:R-:W-:Y:S01]  /*5340*/  MOV R62, UR4 ;  /* 0x00000004003e7c02 */ /* 0x001fe20008000f00 */
[----:B------:R-:W-:-:S07]  /*5350*/  IMAD.U32 R61, RZ, RZ, UR5 ;  /* 0x00000005ff3d7e24 */ /* 0x000fce000f8e00ff */
[----:B---34-:R-:W-:Y:S05]  /*5360*/  CALL.REL.NOINC `($__internal_8_$__cuda_sm20_div_s64) ;  /* 0x0000001000287944 */ /* 0x018fea0003c00000 */
[----:B------:R-:W-:Y:S01]  /*5370*/  IMAD.MOV.U32 R58, RZ, RZ, R10 ;  /* 0x000000ffff3a7224 */ /* 0x000fe200078e000a */
[----:B------:R-:W-:-:S07]  /*5380*/  MOV R59, R11 ;  /* 0x0000000b003b7202 */ /* 0x000fce0000000f00 */
.L_x_562:
[----:B------:R-:W-:Y:S05]  /*5390*/  BSYNC.RECONVERGENT B3 ;  /* 0x0000000000037941 */ /* 0x000fea0003800200 */
.L_x_560:
        /* <DEDUP_REMOVED lines=26> */
.L_x_564:
        /* <DEDUP_REMOVED lines=9> */
.L_x_565:
[----:B------:R-:W-:Y:S05]  /*55d0*/  BSYNC.RECONVERGENT B3 ;  /* 0x0000000000037941 */ /* 0x000fea0003800200 */
.L_x_563:
        /* <DEDUP_REMOVED lines=27> */
[----:B------:R-:W2:Y:S02]  /*5790*/  LDG.E.128 R8, desc[UR10][R10.64+0x20] ;  /* 0x0000200a0a087981 */ /* 0x000ea4000c1e1d00 */
[----:B--2---:R0:W1:-:S15]  /*57a0*/  DADD R4, R4, R8 ;  /* 0x0000000004047229 */ /* 0x00405e0000000008 */
[----:B------:R-:W-:-:S15]  /*57b0*/  NOP ;  /* 0x0000000000007918 */ /* 0x000fde0000000000 */
[----:B------:R-:W-:-:S15]  /*57c0*/  NOP ;  /* 0x0000000000007918 */ /* 0x000fde0000000000 */
[----:B------:R-:W-:-:S15]  /*57d0*/  NOP ;  /* 0x0000000000007918 */ /* 0x000fde0000000000 */
[----:B------:R-:W-:-:S04]  /*57e0*/  NOP ;  /* 0x0000000000007918 */ /* 0x000fc80000000000 */
[----:B-1-34-:R0:W2:Y:S02]  /*57f0*/  DADD R6, R6, R10 ;  /* 0x0000000006067229 */ /* 0x01a0a4000000000a */
.L_x_556:
[----:B------:R-:W-:Y:S05]  /*5800*/  BSYNC.RECONVERGENT B2 ;  /* 0x0000000000027941 */ /* 0x000fea0003800200 */
.L_x_555:
        /* <DEDUP_REMOVED lines=9> */
[----:B------:R-:W-:-:S04]  /*58a0*/  IMAD R57, R53, UR5, R8 ;  /* 0x0000000535397c24 */ /* 0x000fc8000f8e0208 */
[----:B------:R-:W-:-:S05]  /*58b0*/  IMAD.IADD R57, R45, 0x1, R57 ;  /* 0x000000012d397824 */ /* 0x000fca00078e0239 */
[----:B--2---:R-:W-:-:S04]  /*58c0*/  LOP3.LUT R8, R57, UR6, RZ, 0xfc, !PT ;  /* 0x0000000639087c12 */ /* 0x004fc8000f8efcff */
[----:B------:R-:W-:-:S13]  /*58d0*/  ISETP.NE.U32.AND P0, PT, R8, RZ, PT ;  /* 0x000000ff0800720c */ /* 0x000fda0003f05070 */
[----:B------:R-:W-:Y:S05]  /*58e0*/  @P0 BRA `(.L_x_569) ;  /* 0x0000000000540947 */ /* 0x000fea0003800000 */
[----:B------:R-:W0:Y:S01]  /*58f0*/  LDCU UR4, c[0x0][0x3e8] ;  /* 0x00007d00ff0477ac */ /* 0x000e220008000800 */
[----:B------:R-:W-:Y:S01]  /*5900*/  MOV R8, RZ ;  /* 0x000000ff00087202 */ /* 0x000fe20000000f00 */
        /* <DEDUP_REMOVED lines=19> */
.L_x_569:
[----:B------:R-:W0:Y:S01]  /*5a40*/  LDCU.64 UR4, c[0x0][0x3e8] ;  /* 0x00007d00ff0477ac */ /* 0x000e220008000a00 */
[----:B------:R-:W-:Y:S01]  /*5a50*/  MOV R64, R44 ;  /* 0x0000002c00407202 */ /* 0x000fe20000000f00 */
[----:B------:R-:W-:Y:S01]  /*5a60*/  IMAD.MOV.U32 R58, RZ, RZ, R57 ;  /* 0x000000ffff3a7224 */ /* 0x000fe200078e0039 */
[----:B------:R-:W-:Y:S01]  /*5a70*/  MOV R60, 0x5ab0 ;  /* 0x00005ab0003c7802 */ /* 0x000fe20000000f00 */
[----:B0-----:R-:W-:Y:S01]  /*5a80*/  IMAD.U32 R61, RZ, RZ, UR4 ;  /* 0x00000004ff3d7e24 */ /* 0x001fe2000f8e00ff */
[----:B------:R-:W-:-:S07]  /*5a90*/  MOV R59, UR5 ;  /* 0x00000005003b7c02 */ /* 0x000fce0008000f00 */
[----:B---34-:R-:W-:Y:S05]  /*5aa0*/  CALL.REL.NOINC `($__internal_9_$__cuda_sm20_rem_s64) ;  /* 0x0000000c00b07944 */ /* 0x018fea0003c00000 */
[----:B------:R-:W-:-:S04]  /*5ab0*/  ISETP.NE.U32.AND P0, PT, R8, RZ, PT ;  /* 0x000000ff0800720c */ /* 0x000fc80003f05070 */
[----:B------:R-:W-:-:S13]  /*5ac0*/  ISETP.NE.AND.EX P0, PT, R9, RZ, PT, P0 ;  /* 0x000000ff0900720c */ /* 0x000fda0003f05300 */
.L_x_570:
[----:B------:R-:W-:Y:S05]  /*5ad0*/  BSYNC.RECONVERGENT B3 ;  /* 0x0000000000037941 */ /* 0x000fea0003800200 */
.L_x_568:
        /* <DEDUP_REMOVED lines=27> */
.L_x_572:
[----:B------:R-:W0:Y:S01]  /*5c90*/  LDCU.64 UR4, c[0x0][0x3e0] ;  /* 0x00007c00ff0477ac */ /* 0x000e220008000a00 */
[----:B------:R-:W-:Y:S01]  /*5ca0*/  MOV R65, R12 ;  /* 0x0000000c00417202 */ /* 0x000fe20000000f00 */
[----:B------:R-:W-:Y:S01]  /*5cb0*/  IMAD.MOV.U32 R60, RZ, RZ, R43 ;  /* 0x000000ffff3c7224 */ /* 0x000fe200078e002b */
[----:B------:R-:W-:Y:S01]  /*5cc0*/  MOV R64, 0x5d00 ;  /* 0x00005d0000407802 */ /* 0x000fe20000000f00 */
[----:B0-----:R-:W-:Y:S01]  /*5cd0*/  IMAD.U32 R62, RZ, RZ, UR4 ;  /* 0x00000004ff3e7e24 */ /* 0x001fe2000f8e00ff */
[----:B------:R-:W-:-:S07]  /*5ce0*/  MOV R61, UR5 ;  /* 0x00000005003d7c02 */ /* 0x000fce0008000f00 */
[----:B---34-:R-:W-:Y:S05]  /*5cf0*/  CALL.REL.NOINC `($__internal_8_$__cuda_sm20_div_s64) ;  /* 0x0000000400c47944 */ /* 0x018fea0003c00000 */
[----:B------:R-:W-:Y:S01]  /*5d00*/  MOV R58, R10 ;  /* 0x0000000a003a7202 */ /* 0x000fe20000000f00 */
[----:B------:R-:W-:-:S07]  /*5d10*/  IMAD.MOV.U32 R59, RZ, RZ, R11 ;  /* 0x000000ffff3b7224 */ /* 0x000fce00078e000b */
.L_x_573:
[----:B------:R-:W-:Y:S05]  /*5d20*/  BSYNC.RECONVERGENT B3 ;  /* 0x0000000000037941 */ /* 0x000fea0003800200 */
.L_x_571:
        /* <DEDUP_REMOVED lines=26> */
.L_x_575:
        /* <DEDUP_REMOVED lines=9> */
.L_x_576:
[----:B------:R-:W-:Y:S05]  /*5f60*/  BSYNC.RECONVERGENT B3 ;  /* 0x0000000000037941 */ /* 0x000fea0003800200 */
.L_x_574:
        /* <DEDUP_REMOVED lines=34> */
.L_x_567:
[----:B------:R-:W-:Y:S05]  /*6190*/  BSYNC.RECONVERGENT B2 ;  /* 0x0000000000027941 */ /* 0x000fea0003800200 */
.L_x_566:
        /* <DEDUP_REMOVED lines=9> */
.L_x_496:
[----:B------:R-:W-:Y:S05]  /*6230*/  BSYNC.RECONVERGENT B0 ;  /* 0x0000000000007941 */ /* 0x000fea0003800200 */
.L_x_495:
[----:B------:R-:W-:-:S05]  /*6240*/  IADD3 R34, P0, PT, R34, 0x1, RZ ;  /* 0x0000000122227810 */ /* 0x000fca0007f1e0ff */
[----:B------:R-:W-:Y:S01]  /*6250*/  IMAD.X R37, RZ, RZ, R37, P0 ;  /* 0x000000ffff257224 */ /* 0x000fe200000e0625 */
[----:B------:R-:W-:-:S04]  /*6260*/  ISETP.GE.U32.AND P0, PT, R34, R39, PT ;  /* 0x000000272200720c */ /* 0x000fc80003f06070 */
[----:B------:R-:W-:-:S13]  /*6270*/  ISETP.GE.AND.EX P0, PT, R37, R36, PT, P0 ;  /* 0x000000242500720c */ /* 0x000fda0003f06300 */
[----:B------:R-:W-:Y:S05]  /*6280*/  @!P0 BRA `(.L_x_578) ;  /* 0xffffffb400b08947 */ /* 0x000fea000383ffff */
.L_x_494:
[----:B------:R-:W-:Y:S05]  /*6290*/  BSYNC.RECONVERGENT B1 ;  /* 0x0000000000017941 */ /* 0x000fea0003800200 */
.L_x_493:
[----:B------:R-:W5:Y:S01]  /*62a0*/  LDCU.128 UR12, c[0x0][0x400] ;  /* 0x00008000ff0c77ac */ /* 0x000f620008000c00 */
[----:B------:R-:W2:Y:S01]  /*62b0*/  LDCU UR4, c[0x0][0x360] ;  /* 0x00006c00ff0477ac */ /* 0x000ea20008000800 */
[----:B01----:R-:W2:Y:S01]  /*62c0*/  LDC R10, c[0x0][0x370] ;  /* 0x0000dc00ff0a7b82 */ /* 0x003ea20000000800 */
[----:B------:R-:W0:Y:S01]  /*62d0*/  LDCU.64 UR6, c[0x0][0x398] ;  /* 0x00007300ff0677ac */ /* 0x000e220008000a00 */
[----:B------:R-:W0:Y:S01]  /*62e0*/  LDCU.64 UR8, c[0x0][0x380] ;  /* 0x00007000ff0877ac */ /* 0x000e220008000a00 */
[----:B-----5:R-:W-:Y:S02]  /*62f0*/  IMAD R9, R21, UR14, RZ ;  /* 0x0000000e15097c24 */ /* 0x020fe4000f8e02ff */
[----:B------:R-:W-:-:S04]  /*6300*/  IMAD.WIDE.U32 R2, R20, UR14, R30 ;  /* 0x0000000e14027c25 */ /* 0x000fc8000f8e001e */
[----:B------:R-:W-:Y:S01]  /*6310*/  IMAD R9, R20, UR15, R9 ;  /* 0x0000000f14097c24 */ /* 0x000fe2000f8e0209 */
[----:B------:R-:W-:-:S04]  /*6320*/  LEA R8, P0, R2, UR12, 0x4 ;  /* 0x0000000c02087c11 */ /* 0x000fc8000f8020ff */
[----:B------:R-:W-:Y:S01]  /*6330*/  IADD3 R3, PT, PT, R3, R9, RZ ;  /* 0x0000000903037210 */ /* 0x000fe20007ffe0ff */
[----:B0-----:R-:W-:-:S03]  /*6340*/  UIMAD UR7, UR7, UR8, URZ ;  /* 0x00000008070772a4 */ /* 0x001fc6000f8e02ff */
[----:B------:R-:W-:Y:S01]  /*6350*/  LEA.HI.X R9, R2, UR13, R3, 0x4, P0 ;  /* 0x0000000d02097c11 */ /* 0x000fe200080f2403 */
[----:B--2---:R-:W-:Y:S01]  /*6360*/  IMAD R3, R10, UR4, RZ ;  /* 0x000000040a037c24 */ /* 0x004fe2000f8e02ff */
[----:B------:R-:W-:Y:S02]  /*6370*/  UIMAD.WIDE.U32 UR4, UR6, UR8, URZ ;  /* 0x00000008060472a5 */ /* 0x000fe4000f8e00ff */
[----:B------:R-:W-:Y:S01]  /*6380*/  UIMAD UR7, UR6, UR9, UR7 ;  /* 0x00000009060772a4 */ /* 0x000fe2000f8e0207 */
[----:B---34-:R0:W-:Y:S01]  /*6390*/  STG.E.128 desc[UR10][R8.64], R4 ;  /* 0x0000000408007986 */ /* 0x0181e2000c101d0a */
[----:B------:R-:W-:Y:S02]  /*63a0*/  IADD3 R0, P0, PT, R3, R0, RZ ;  /* 0x0000000003007210 */ /* 0x000fe40007f1e0ff */
[----:B------:R-:W-:-:S03]  /*63b0*/  UIADD3 UR7, UPT, UPT, UR5, UR7, URZ ;  /* 0x0000000705077290 */ /* 0x000fc6000fffe0ff */
[----:B------:R-:W-:Y:S01]  /*63c0*/  IMAD.X R29, RZ, RZ, R29, P0 ;  /* 0x000000ffff1d7224 */ /* 0x000fe200000e061d */
[----:B------:R-:W-:-:S04]  /*63d0*/  ISETP.GE.U32.AND P0, PT, R0, UR4, PT ;  /* 0x0000000400007c0c */ /* 0x000fc8000bf06070 */
[----:B------:R-:W-:-:S13]  /*63e0*/  ISETP.GE.AND.EX P0, PT, R29, UR7, PT, P0 ;  /* 0x000000071d007c0c */ /* 0x000fda000bf06300 */
[----:B0-----:R-:W-:Y:S05]  /*63f0*/  @!P0 BRA `(.L_x_579) ;  /* 0xffffff9c004c8947 */ /* 0x001fea000383ffff */
[----:B------:R-:W-:Y:S05]  /*6400*/  EXIT ;  /* 0x000000000000794d */ /* 0x000fea0003800000 */
        .weak           $__internal_8_$__cuda_sm20_div_s64
        .type           $__internal_8_$__cuda_sm20_div_s64,@function
        .size           $__internal_8_$__cuda_sm20_div_s64,($__internal_9_$__cuda_sm20_rem_s64 - $__internal_8_$__cuda_sm20_div_s64)
$__internal_8_$__cuda_sm20_div_s64:
        /* <DEDUP_REMOVED lines=25> */
[----:B------:R-:W-:-:S04]  /*65a0*/  IADD3 R11, P1, PT, R71, R26, RZ ;  /* 0x0000001a470b7210 */ /* 0x000fc80007f3e0ff */
[----:B------:R-:W-:Y:S01]  /*65b0*/  IADD3.X R67, PT, PT, RZ, RZ, R10, P1, P2 ;  /* 0x000000ffff437210 */ /* 0x000fe20000fe440a */
[----:B------:R-:W-:-:S04]  /*65c0*/  IMAD.WIDE.U32 R26, R11, R8, RZ ;  /* 0x000000080b1a7225 */ /* 0x000fc800078e00ff */
        /* <DEDUP_REMOVED lines=9> */
[----:B------:R-:W-:-:S04]  /*6660*/  IADD3.X R67, PT, PT, R68, R67, RZ, P2, !PT ;  /* 0x0000004344437210 */ /* 0x000fc800017fe4ff */
[----:B------:R-:W-:Y:S02]  /*6670*/  IADD3 R27, P2, PT, R27, R10, RZ ;  /* 0x0000000a1b1b7210 */ /* 0x000fe40007f5e0ff */
[-C--:B------:R-:W-:Y:S02]  /*6680*/  IADD3 R10, P4, PT, RZ, -R65.reuse, RZ ;  /* 0x80000041ff0a7210 */ /* 0x080fe40007f9e0ff */
[----:B------:R-:W-:Y:S02]  /*6690*/  IADD3.X R67, PT, PT, RZ, RZ, R67, P2, P1 ;  /* 0x000000ffff437210 */ /* 0x000fe400017e2443 */
[----:B------:R-:W-:Y:S01]  /*66a0*/  SEL R65, R10, R65, !P3 ;  /* 0x000000410a417207 */ /* 0x000fe20005800000 */
[----:B------:R-:W-:-:S04]  /*66b0*/  IMAD.X R11, RZ, RZ, ~R60, P4 ;  /* 0x000000ffff0b7224 */ /* 0x000fc800020e0e3c */
[----:B------:R-:W-:Y:S01]  /*66c0*/  IMAD.HI.U32 R10, R27, R65, RZ ;  /* 0x000000411b0a7227 */ /* 0x000fe200078e00ff */
[----:B------:R-:W-:Y:S02]  /*66d0*/  SEL R68, R11, R60, !P3 ;  /* 0x0000003c0b447207 */ /* 0x000fe40005800000 */
[----:B------:R-:W-:-:S03]  /*66e0*/  MOV R11, RZ ;  /* 0x000000ff000b7202 */ /* 0x000fc60000000f00 */
        /* <DEDUP_REMOVED lines=24> */
[----:B------:R-:W-:Y:S01]  /*6870*/  ISETP.GE.U32.AND.EX P1, PT, R65, R9, PT, P2 ;  /* 0x000000094100720c */ /* 0x000fe20003f26120 */
[----:B------:R-:W-:Y:S01]  /*6880*/  HFMA2 R65, -RZ, RZ, 0, 0 ;  /* 0x00000000ff417431 */ /* 0x000fe200000001ff */
        /* <DEDUP_REMOVED lines=9> */
[----:B------:R-:W-:Y:S02]  /*6920*/  SEL R10, R9, R10, !P2 ;  /* 0x0000000a090a7207 */ /* 0x000fe40005000000 */
[----:B------:R-:W-:Y:S02]  /*6930*/  SEL R11, R8, R11, !P2 ;  /* 0x0000000b080b7207 */ /* 0x000fe40005000000 */
[----:B------:R-:W-:Y:S02]  /*6940*/  SEL R10, R10, 0xffffffff, P1 ;  /* 0xffffffff0a0a7807 */ /* 0x000fe40000800000 */
[----:B------:R-:W-:Y:S01]  /*6950*/  SEL R11, R11, 0xffffffff, P1 ;  /* 0xffffffff0b0b7807 */ /* 0x000fe20000800000 */
[----:B------:R-:W-:Y:S06]  /*6960*/  RET.REL.NODEC R64 `(_ZN2at6native21col2im_batched_kernelIN3c107complexIdEEEEvlPKT_llllllllllllllPS5_l) ;  /* 0xffffff9440a47950 */ /* 0x000fec0003c3ffff */
        .weak           $__internal_9_$__cuda_sm20_rem_s64
        .type           $__internal_9_$__cuda_sm20_rem_s64,@function
        .size           $__internal_9_$__cuda_sm20_rem_s64,(.L_x_822 - $__internal_9_$__cuda_sm20_rem_s64)
$__internal_9_$__cuda_sm20_rem_s64:
        /* <DEDUP_REMOVED lines=79> */
[----:B------:R-:W-:Y:S06]  /*6e60*/  RET.REL.NODEC R60 `(_ZN2at6native21col2im_batched_kernelIN3c107complexIdEEEEvlPKT_llllllllllllllPS5_l) ;  /* 0xffffff903c647950 */ /* 0x000fec0003c3ffff */
.L_x_580:
        /* <DEDUP_REMOVED lines=9> */
.L_x_822:


//--------------------- .text._ZN2at6native21col2im_batched_kernelIfEEvlPKT_llllllllllllllPS2_l --------------------------
	.section	.text._ZN2at6native21col2im_batched_kernelIfEEvlPKT_llllllllllllllPS2_l,"ax",@progbits
	.align	128
        .global         _ZN2at6native21col2im_batched_kernelIfEEvlPKT_llllllllllllllPS2_l
        .type           _ZN2at6native21col2im_batched_kernelIfEEvlPKT_llllllllllllllPS2_l,@function
        .size           _ZN2at6native21col2im_batched_kernelIfEEvlPKT_llllllllllllllPS2_l,(.L_x_824 - _ZN2at6native21col2im_batched_kernelIfEEvlPKT_llllllllllllllPS2_l)
        .other          _ZN2at6native21col2im_batched_kernelIfEEvlPKT_llllllllllllllPS2_l,@"STO_CUDA_ENTRY STV_DEFAULT"
_ZN2at6native21col2im_batched_kernelIfEEvlPKT_llllllllllllllPS2_l:
.text._ZN2at6native21col2im_batched_kernelIfEEvlPKT_llllllllllllllPS2_l:
        /* <DEDUP_REMOVED lines=19> */
.L_x_695:
        /* <DEDUP_REMOVED lines=29> */
.L_x_582:
[----:B------:R-:W0:Y:S01]  /*0300*/  LDCU.64 UR4, c[0x0][0x380] ;  /* 0x00007000ff0477ac */ /* 0x000e220008000a00 */
[----:B------:R-:W-:Y:S01]  /*0310*/  IMAD.MOV.U32 R68, RZ, RZ, R0 ;  /* 0x000000ffff447224 */ /* 0x000fe200078e0000 */
[----:B------:R-:W-:Y:S01]  /*0320*/  MOV R60, 0x370 ;  /* 0x00000370003c7802 */ /* 0x000fe20000000f00 */
[----:B------:R-:W-:Y:S02]  /*0330*/  IMAD.MOV.U32 R64, RZ, RZ, R29 ;  /* 0x000000ffff407224 */ /* 0x000fe400078e001d */
[----:B0-----:R-:W-:Y:S01]  /*0340*/  IMAD.U32 R62, RZ, RZ, UR4 ;  /* 0x00000004ff3e7e24 */ /* 0x001fe2000f8e00ff */
[----:B------:R-:W-:-:S07]  /*0350*/  MOV R61, UR5 ;  /* 0x00000005003d7c02 */ /* 0x000fce0008000f00 */
[----:B------:R-:W-:Y:S05]  /*0360*/  CALL.REL.NOINC `($__internal_10_$__cuda_sm20_div_s64) ;  /* 0x0000005c00787944 */ /* 0x000fea0003c00000 */
        /* <DEDUP_REMOVED lines=10> */
.L_x_583:
[----:B------:R-:W-:Y:S05]  /*0410*/  BSYNC.RECONVERGENT B0 ;  /* 0x0000000000007941 */ /* 0x000fea0003800200 */
.L_x_581:
        /* <DEDUP_REMOVED lines=29> */
.L_x_585:
[----:B------:R-:W0:Y:S01]  /*05f0*/  LDCU.64 UR4, c[0x0][0x3a8] ;  /* 0x00007500ff0477ac */ /* 0x000e220008000a00 */
[----:B------:R-:W-:Y:S01]  /*0600*/  IMAD.MOV.U32 R68, RZ, RZ, R26 ;  /* 0x000000ffff447224 */ /* 0x000fe200078e001a */
[----:B------:R-:W-:Y:S01]  /*0610*/  MOV R60, 0x660 ;  /* 0x00000660003c7802 */ /* 0x000fe20000000f00 */
[----:B------:R-:W-:Y:S01]  /*0620*/  IMAD.MOV.U32 R64, RZ, RZ, R27 ;  /* 0x000000ffff407224 */ /* 0x000fe200078e001b */
[----:B0-----:R-:W-:Y:S01]  /*0630*/  MOV R62, UR4 ;  /* 0x00000004003e7c02 */ /* 0x001fe20008000f00 */
[----:B------:R-:W-:-:S07]  /*0640*/  IMAD.U32 R61, RZ, RZ, UR5 ;  /* 0x00000005ff3d7e24 */ /* 0x000fce000f8e00ff */
[----:B------:R-:W-:Y:S05]  /*0650*/  CALL.REL.NOINC `($__internal_10_$__cuda_sm20_div_s64) ;  /* 0x0000005800bc7944 */ /* 0x000fea0003c00000 */
        /* <DEDUP_REMOVED lines=10> */
.L_x_586:
[----:B------:R-:W-:Y:S05]  /*0700*/  BSYNC.RECONVERGENT B0 ;  /* 0x0000000000007941 */ /* 0x000fea0003800200 */
.L_x_584:
        /* <DEDUP_REMOVED lines=28> */
.L_x_588:
[----:B------:R-:W0:Y:S01]  /*08d0*/  LDCU.64 UR4, c[0x0][0x3a0] ;  /* 0x00007400ff0477ac */ /* 0x000e220008000a00 */
[----:B------:R-:W-:Y:S01]  /*08e0*/  MOV R64, R2 ;  /* 0x0000000200407202 */ /* 0x000fe20000000f00 */
[----:B------:R-:W-:Y:S01]  /*08f0*/  IMAD.MOV.U32 R58, RZ, RZ, R3 ;  /* 0x000000ffff3a7224 */ /* 0x000fe200078e0003 */
[----:B------:R-:W-:Y:S01]  /*0900*/  MOV R46, 0x940 ;  /* 0x00000940002e7802 */ /* 0x000fe20000000f00 */
[----:B0-----:R-:W-:Y:S01]  /*0910*/  IMAD.U32 R59, RZ, RZ, UR4 ;  /* 0x00000004ff3b7e24 */ /* 0x001fe2000f8e00ff */
[----:B------:R-:W-:-:S07]  /*0920*/  MOV R47, UR5 ;  /* 0x00000005002f7c02 */ /* 0x000fce0008000f00 */
[----:B------:R-:W-:Y:S05]  /*0930*/  CALL.REL.NOINC `($__internal_11_$__cuda_sm20_rem_s64) ;  /* 0x0000005c005c7944 */ /* 0x000fea0003c00000 */
[----:B------:R-:W-:Y:S02]  /*0940*/  IMAD.MOV.U32 R2, RZ, RZ, R20 ;  /* 0x000000ffff027224 */ /* 0x000fe400078e0014 */
[----:B------:R-:W-:-:S07]  /*0950*/  IMAD.MOV.U32 R3, RZ, RZ, R21 ;  /* 0x000000ffff037224 */ /* 0x000fce00078e0015 */
.L_x_589:
[----:B------:R-:W-:Y:S05]  /*0960*/  BSYNC.RECONVERGENT B0 ;  /* 0x0000000000007941 */ /* 0x000fea0003800200 */
.L_x_587:
        /* <DEDUP_REMOVED lines=33> */
.L_x_591:
[----:B------:R-:W-:Y:S01]  /*0b80*/  MOV R68, R26 ;  /* 0x0000001a00447202 */ /* 0x000fe20000000f00 */
[----:B------:R-:W-:Y:S01]  /*0b90*/  IMAD.MOV.U32 R64, RZ, RZ, R27 ;  /* 0x000000ffff407224 */ /* 0x000fe200078e001b */
[----:B------:R-:W-:-:S07]  /*0ba0*/  MOV R60, 0xbc0 ;  /* 0x00000bc0003c7802 */ /* 0x000fce0000000f00 */
[----:B------:R-:W-:Y:S05]  /*0bb0*/  CALL.REL.NOINC `($__internal_10_$__cuda_sm20_div_s64) ;  /* 0x0000005400647944 */ /* 0x000fea0003c00000 */
[----:B------:R-:W-:Y:S01]  /*0bc0*/  IMAD.MOV.U32 R10, RZ, RZ, R20 ;  /* 0x000000ffff0a7224 */ /* 0x000fe200078e0014 */
[----:B------:R-:W-:-:S07]  /*0bd0*/  MOV R11, R21 ;  /* 0x00000015000b7202 */ /* 0x000fce0000000f00 */
.L_x_592:
[----:B------:R-:W-:Y:S05]  /*0be0*/  BSYNC.RECONVERGENT B0 ;  /* 0x0000000000007941 */ /* 0x000fea0003800200 */
.L_x_590:
        /* <DEDUP_REMOVED lines=44> */
.L_x_596:
[----:B------:R-:W0:Y:S01]  /*0eb0*/  LDCU.64 UR4, c[0x0][0x3d8] ;  /* 0x00007b00ff0477ac */ /* 0x000e220008000a00 */
[----:B------:R-:W-:Y:S01]  /*0ec0*/  MOV R60, 0xf00 ;  /* 0x00000f00003c7802 */ /* 0x000fe20000000f00 */
[----:B0-----:R-:W-:Y:S02]  /*0ed0*/  IMAD.U32 R62, RZ, RZ, UR4 ;  /* 0x00000004ff3e7e24 */ /* 0x001fe4000f8e00ff */
[----:B------:R-:W-:-:S07]  /*0ee0*/  IMAD.U32 R61, RZ, RZ, UR5 ;  /* 0x00000005ff3d7e24 */ /* 0x000fce000f8e00ff */
[----:B------:R-:W-:Y:S05]  /*0ef0*/  CALL.REL.NOINC `($__internal_10_$__cuda_sm20_div_s64) ;  /* 0x0000005000947944 */ /* 0x000fea0003c00000 */
[----:B------:R-:W-:Y:S01]  /*0f00*/  MOV R2, R20 ;  /* 0x0000001400027202 */ /* 0x000fe20000000f00 */
[----:B------:R-:W-:-:S07]  /*0f10*/  IMAD.MOV.U32 R3, RZ, RZ, R21 ;  /* 0x000000ffff037224 */ /* 0x000fce00078e0015 */
.L_x_597:
[----:B------:R-:W-:Y:S05]  /*0f20*/  BSYNC.RECONVERGENT B1 ;  /* 0x0000000000017941 */ /* 0x000fea0003800200 */
.L_x_595:
[----:B------:R-:W-:-:S05]  /*0f30*/  IADD3 R28, P0, PT, R2, 0x1, RZ ;  /* 0x00000001021c7810 */ /* 0x000fca0007f1e0ff */
[----:B------:R-:W-:-:S08]  /*0f40*/  IMAD.X R31, RZ, RZ, R3, P0 ;  /* 0x000000ffff1f7224 */ /* 0x000fd000000e0603 */
.L_x_594:
[----:B------:R-:W-:Y:S05]  /*0f50*/  BSYNC.RECONVERGENT B0 ;  /* 0x0000000000007941 */ /* 0x000fea0003800200 */
.L_x_593:
        /* <DEDUP_REMOVED lines=26> */
.L_x_599:
[----:B------:R-:W0:Y:S01]  /*1100*/  LDCU.64 UR4, c[0x0][0x3d8] ;  /* 0x00007b00ff0477ac */ /* 0x000e220008000a00 */
[----:B------:R-:W-:Y:S01]  /*1110*/  IMAD.MOV.U32 R68, RZ, RZ, R14 ;  /* 0x000000ffff447224 */ /* 0x000fe200078e000e */
[----:B------:R-:W-:Y:S01]  /*1120*/  MOV R60, 0x1170 ;  /* 0x00001170003c7802 */ /* 0x000fe20000000f00 */
[----:B------:R-:W-:Y:S01]  /*1130*/  IMAD.MOV.U32 R64, RZ, RZ, R15 ;  /* 0x000000ffff407224 */ /* 0x000fe200078e000f */
[----:B0-----:R-:W-:Y:S01]  /*1140*/  MOV R62, UR4 ;  /* 0x00000004003e7c02 */ /* 0x001fe20008000f00 */
[----:B------:R-:W-:-:S07]  /*1150*/  IMAD.U32 R61, RZ, RZ, UR5 ;  /* 0x00000005ff3d7e24 */ /* 0x000fce000f8e00ff */
[----:B------:R-:W-:Y:S05]  /*1160*/  CALL.REL.NOINC `($__internal_10_$__cuda_sm20_div_s64) ;  /* 0x0000004c00f87944 */ /* 0x000fea0003c00000 */
[----:B------:R-:W-:Y:S01]  /*1170*/  MOV R2, R20 ;  /* 0x0000001400027202 */ /* 0x000fe20000000f00 */
[----:B------:R-:W-:-:S07]  /*1180*/  IMAD.MOV.U32 R3, RZ, RZ, R21 ;  /* 0x000000ffff037224 */ /* 0x000fce00078e0015 */
.L_x_600:
[----:B------:R-:W-:Y:S05]  /*1190*/  BSYNC.RECONVERGENT B0 ;  /* 0x0000000000007941 */ /* 0x000fea0003800200 */
.L_x_598:
        /* <DEDUP_REMOVED lines=51> */
.L_x_604:
[----:B------:R-:W0:Y:S01]  /*14d0*/  LDCU.64 UR4, c[0x0][0x3d0] ;  /* 0x00007a00ff0477ac */ /* 0x000e220008000a00 */
[----:B------:R-:W-:Y:S02]  /*14e0*/  MOV R60, 0x1520 ;  /* 0x00001520003c7802 */ /* 0x000fe40000000f00 */
[----:B0-----:R-:W-:Y:S01]  /*14f0*/  MOV R62, UR4 ;  /* 0x00000004003e7c02 */ /* 0x001fe20008000f00 */
[----:B------:R-:W-:-:S07]  /*1500*/  IMAD.U32 R61, RZ, RZ, UR5 ;  /* 0x00000005ff3d7e24 */ /* 0x000fce000f8e00ff */
[----:B------:R-:W-:Y:S05]  /*1510*/  CALL.REL.NOINC `($__internal_10_$__cuda_sm20_div_s64) ;  /* 0x0000004c000c7944 */ /* 0x000fea0003c00000 */
[----:B------:R-:W-:Y:S01]  /*1520*/  IMAD.MOV.U32 R2, RZ, RZ, R20 ;  /* 0x000000ffff027224 */ /* 0x000fe200078e0014 */
[----:B------:R-:W-:-:S07]  /*1530*/  MOV R3, R21 ;  /* 0x0000001500037202 */ /* 0x000fce0000000f00 */
.L_x_605:
[----:B------:R-:W-:Y:S05]  /*1540*/  BSYNC.RECONVERGENT B1 ;  /* 0x0000000000017941 */ /* 0x000fea0003800200 */
.L_x_603:
[----:B------:R-:W-:-:S05]  /*1550*/  IADD3 R30, P0, PT, R2, 0x1, RZ ;  /* 0x00000001021e7810 */ /* 0x000fca0007f1e0ff */
[----:B------:R-:W-:-:S08]  /*1560*/  IMAD.X R35, RZ, RZ, R3, P0 ;  /* 0x000000ffff237224 */ /* 0x000fd000000e0603 */
.L_x_602:
[----:B------:R-:W-:Y:S05]  /*1570*/  BSYNC.RECONVERGENT B0 ;  /* 0x0000000000007941 */ /* 0x000fea0003800200 */
.L_x_601:
        /* <DEDUP_REMOVED lines=26> */
.L_x_607:
[----:B------:R-:W0:Y:S01]  /*1720*/  LDCU.64 UR4, c[0x0][0x3d0] ;  /* 0x00007a00ff0477ac */ /* 0x000e220008000a00 */
[----:B------:R-:W-:Y:S01]  /*1730*/  IMAD.MOV.U32 R68, RZ, RZ, R12 ;  /* 0x000000ffff447224 */ /* 0x000fe200078e000c */
[----:B------:R-:W-:Y:S01]  /*1740*/  MOV R60, 0x1790 ;  /* 0x00001790003c7802 */ /* 0x000fe20000000f00 */
[----:B------:R-:W-:Y:S02]  /*1750*/  IMAD.MOV.U32 R64, RZ, RZ, R13 ;  /* 0x000000ffff407224 */ /* 0x000fe400078e000d */
[----:B0-----:R-:W-:Y:S01]  /*1760*/  IMAD.U32 R62, RZ, RZ, UR4 ;  /* 0x00000004ff3e7e24 */ /* 0x001fe2000f8e00ff */
[----:B------:R-:W-:-:S07]  /*1770*/  MOV R61, UR5 ;  /* 0x00000005003d7c02 */ /* 0x000fce0008000f00 */
[----:B------:R-:W-:Y:S05]  /*1780*/  CALL.REL.NOINC `($__internal_10_$__cuda_sm20_div_s64) ;  /* 0x0000004800707944 */ /* 0x000fea0003c00000 */
[----:B------:R-:W-:Y:S01]  /*1790*/  IMAD.MOV.U32 R2, RZ, RZ, R20 ;  /* 0x000000ffff027224 */ /* 0x000fe200078e0014 */
[----:B------:R-:W-:-:S07]  /*17a0*/  MOV R3, R21 ;  /* 0x0000001500037202 */ /* 0x000fce0000000f00 */
.L_x_608:
[----:B------:R-:W-:Y:S05]  /*17b0*/  BSYNC.RECONVERGENT B0 ;  /* 0x0000000000007941 */ /* 0x000fea0003800200 */
.L_x_606:
        /* <DEDUP_REMOVED lines=29> */
.L_x_694:
        /* <DEDUP_REMOVED lines=36> */
.L_x_614:
[----:B------:R-:W0:Y:S01]  /*1bd0*/  LDCU.64 UR4, c[0x0][0x3e0] ;  /* 0x00007c00ff0477ac */ /* 0x000e220008000a00 */
[----:B------:R-:W-:Y:S01]  /*1be0*/  IMAD.MOV.U32 R64, RZ, RZ, R6 ;  /* 0x000000ffff407224 */ /* 0x000fe200078e0006 */
[----:B------:R-:W-:Y:S01]  /*1bf0*/  MOV R46, 0x1c40 ;  /* 0x00001c40002e7802 */ /* 0x000fe20000000f00 */
[----:B------:R-:W-:Y:S01]  /*1c00*/  IMAD.MOV.U32 R58, RZ, RZ, R43 ;  /* 0x000000ffff3a7224 */ /* 0x000fe200078e002b */
[----:B0-----:R-:W-:Y:S01]  /*1c10*/  MOV R59, UR4 ;  /* 0x00000004003b7c02 */ /* 0x001fe20008000f00 */
[----:B------:R-:W-:-:S07]  /*1c20*/  IMAD.U32 R47, RZ, RZ, UR5 ;  /* 0x00000005ff2f7e24 */ /* 0x000fce000f8e00ff */
[----:B------:R-:W-:Y:S05]  /*1c30*/  CALL.REL.NOINC `($__internal_11_$__cuda_sm20_rem_s64) ;  /* 0x00000048009c7944 */ /* 0x000fea0003c00000 */
[----:B------:R-:W-:Y:S01]  /*1c40*/  MOV R4, R20 ;  /* 0x0000001400047202 */ /* 0x000fe20000000f00 */
[----:B------:R-:W-:-:S07]  /*1c50*/  IMAD.MOV.U32 R5, RZ, RZ, R21 ;  /* 0x000000ffff057224 */ /* 0x000fce00078e0015 */
.L_x_615:
[----:B------:R-:W-:Y:S05]  /*1c60*/  BSYNC.RECONVERGENT B2 ;  /* 0x0000000000027941 */ /* 0x000fea0003800200 */
.L_x_613:
        /* <DEDUP_REMOVED lines=36> */
.L_x_621:
[----:B------:R-:W0:Y:S01]  /*1eb0*/  LDCU.64 UR4, c[0x0][0x3e8] ;  /* 0x00007d00ff0477ac */ /* 0x000e220008000a00 */
[----:B------:R-:W-:Y:S01]  /*1ec0*/  IMAD.MOV.U32 R64, RZ, RZ, R8 ;  /* 0x000000ffff407224 */ /* 0x000fe200078e0008 */
[----:B------:R-:W-:Y:S01]  /*1ed0*/  MOV R46, 0x1f20 ;  /* 0x00001f20002e7802 */ /* 0x000fe20000000f00 */
[----:B------:R-:W-:Y:S01]  /*1ee0*/  IMAD.MOV.U32 R58, RZ, RZ, R41 ;  /* 0x000000ffff3a7224 */ /* 0x000fe200078e0029 */
[----:B0-----:R-:W-:Y:S01]  /*1ef0*/  MOV R59, UR4 ;  /* 0x00000004003b7c02 */ /* 0x001fe20008000f00 */
[----:B------:R-:W-:-:S07]  /*1f00*/  IMAD.U32 R47, RZ, RZ, UR5 ;  /* 0x00000005ff2f7e24 */ /* 0x000fce000f8e00ff */
[----:B------:R-:W-:Y:S05]  /*1f10*/  CALL.REL.NOINC `($__internal_11_$__cuda_sm20_rem_s64) ;  /* 0x0000004400e47944 */ /* 0x000fea0003c00000 */
[----:B------:R-:W-:-:S04]  /*1f20*/  ISETP.NE.U32.AND P1, PT, R20, RZ, PT ;  /* 0x000000ff1400720c */ /* 0x000fc80003f25070 */
[----:B------:R-:W-:-:S13]  /*1f30*/  ISETP.NE.AND.EX P1, PT, R21, RZ, PT, P1 ;  /* 0x000000ff1500720c */ /* 0x000fda0003f25310 */
.L_x_622:
[----:B------:R-:W-:Y:S05]  /*1f40*/  BSYNC.RECONVERGENT B4 ;  /* 0x0000000000047941 */ /* 0x000fea0003800200 */
.L_x_620:
        /* <DEDUP_REMOVED lines=27> */
.L_x_624:
        /* <DEDUP_REMOVED lines=9> */
.L_x_625:
[----:B------:R-:W-:Y:S05]  /*2190*/  BSYNC.RECONVERGENT B4 ;  /* 0x0000000000047941 */ /* 0x000fea0003800200 */
.L_x_623:
        /* <DEDUP_REMOVED lines=26> */
.L_x_627:
[----:B------:R-:W0:Y:S01]  /*2340*/  LDCU.64 UR4, c[0x0][0x3e8] ;  /* 0x00007d00ff0477ac */ /* 0x000e220008000a00 */
[----:B------:R-:W-:Y:S01]  /*2350*/  IMAD.MOV.U32 R68, RZ, RZ, R8 ;  /* 0x000000ffff447224 */ /* 0x000fe200078e0008 */
[----:B------:R-:W-:Y:S01]  /*2360*/  MOV R60, 0x23b0 ;  /* 0x000023b0003c7802 */ /* 0x000fe20000000f00 */
[----:B------:R-:W-:Y:S02]  /*2370*/  IMAD.MOV.U32 R64, RZ, RZ, R41 ;  /* 0x000000ffff407224 */ /* 0x000fe400078e0029 */
[----:B0-----:R-:W-:Y:S01]  /*2380*/  IMAD.U32 R62, RZ, RZ, UR4 ;  /* 0x00000004ff3e7e24 */ /* 0x001fe2000f8e00ff */
[----:B------:R-:W-:-:S07]  /*2390*/  MOV R61, UR5 ;  /* 0x00000005003d7c02 */ /* 0x000fce0008000f00 */
[----:B------:R-:W-:Y:S05]  /*23a0*/  CALL.REL.NOINC `($__internal_10_$__cuda_sm20_div_s64) ;  /* 0x0000003c00687944 */ /* 0x000fea0003c00000 */
.L_x_628:
[----:B------:R-:W-:Y:S05]  /*23b0*/  BSYNC.RECONVERGENT B4 ;  /* 0x0000000000047941 */ /* 0x000fea0003800200 */
.L_x_626:
        /* <DEDUP_REMOVED lines=30> */
[----:B------:R-:W2:Y:S02]  /*25a0*/  LDG.E R3, desc[UR10][R2.64] ;  /* 0x0000000a02037981 */ /* 0x000ea4000c1e1900 */
[----:B--2---:R-:W-:-:S07]  /*25b0*/  FADD.FTZ R36, R36, R3 ;  /* 0x0000000324247221 */ /* 0x004fce0000010000 */
.L_x_619:
[----:B------:R-:W-:Y:S05]  /*25c0*/  BSYNC.RECONVERGENT B3 ;  /* 0x0000000000037941 */ /* 0x000fea0003800200 */
.L_x_618:
        /* <DEDUP_REMOVED lines=35> */
.L_x_632:
[----:B------:R-:W0:Y:S01]  /*2800*/  LDCU.64 UR4, c[0x0][0x3e8] ;  /* 0x00007d00ff0477ac */ /* 0x000e220008000a00 */
[----:B------:R-:W-:Y:S01]  /*2810*/  IMAD.MOV.U32 R64, RZ, RZ, R39 ;  /* 0x000000ffff407224 */ /* 0x000fe200078e0027 */
[----:B------:R-:W-:Y:S01]  /*2820*/  MOV R46, 0x2870 ;  /* 0x00002870002e7802 */ /* 0x000fe20000000f00 */
[----:B------:R-:W-:Y:S02]  /*2830*/  IMAD.MOV.U32 R58, RZ, RZ, R42 ;  /* 0x000000ffff3a7224 */ /* 0x000fe400078e002a */
[----:B0-----:R-:W-:Y:S01]  /*2840*/  IMAD.U32 R59, RZ, RZ, UR4 ;  /* 0x00000004ff3b7e24 */ /* 0x001fe2000f8e00ff */
[----:B------:R-:W-:-:S07]  /*2850*/  MOV R47, UR5 ;  /* 0x00000005002f7c02 */ /* 0x000fce0008000f00 */
[----:B------:R-:W-:Y:S05]  /*2860*/  CALL.REL.NOINC `($__internal_11_$__cuda_sm20_rem_s64) ;  /* 0x0000003c00907944 */ /* 0x000fea0003c00000 */
[----:B------:R-:W-:-:S04]  /*2870*/  ISETP.NE.U32.AND P0, PT, R20, RZ, PT ;  /* 0x000000ff1400720c */ /* 0x000fc80003f05070 */
[----:B------:R-:W-:-:S13]  /*2880*/  ISETP.NE.AND.EX P0, PT, R21, RZ, PT, P0 ;  /* 0x000000ff1500720c */ /* 0x000fda0003f05300 */
.L_x_633:
[----:B------:R-:W-:Y:S05]  /*2890*/  BSYNC.RECONVERGENT B4 ;  /* 0x0000000000047941 */ /* 0x000fea0003800200 */
.L_x_631:
        /* <DEDUP_REMOVED lines=27> */
.L_x_635:
        /* <DEDUP_REMOVED lines=9> */
.L_x_636:
[----:B------:R-:W-:Y:S05]  /*2ae0*/  BSYNC.RECONVERGENT B4 ;  /* 0x0000000000047941 */ /* 0x000fea0003800200 */
.L_x_634:
        /* <DEDUP_REMOVED lines=26> */
.L_x_638:
[----:B------:R-:W0:Y:S01]  /*2c90*/  LDCU.64 UR4, c[0x0][0x3e8] ;  /* 0x00007d00ff0477ac */ /* 0x000e220008000a00 */
[----:B------:R-:W-:Y:S02]  /*2ca0*/  MOV R68, R39 ;  /* 0x0000002700447202 */ /* 0x000fe40000000f00 */
[----:B------:R-:W-:Y:S02]  /*2cb0*/  MOV R64, R42 ;  /* 0x0000002a00407202 */ /* 0x000fe40000000f00 */
[----:B------:R-:W-:Y:S01]  /*2cc0*/  MOV R60, 0x2d00 ;  /* 0x00002d00003c7802 */ /* 0x000fe20000000f00 */
[----:B0-----:R-:W-:Y:S02]  /*2cd0*/  IMAD.U32 R62, RZ, RZ, UR4 ;  /* 0x00000004ff3e7e24 */ /* 0x001fe4000f8e00ff */
[----:B------:R-:W-:-:S07]  /*2ce0*/  IMAD.U32 R61, RZ, RZ, UR5 ;  /* 0x00000005ff3d7e24 */ /* 0x000fce000f8e00ff */
[----:B------:R-:W-:Y:S05]  /*2cf0*/  CALL.REL.NOINC `($__internal_10_$__cuda_sm20_div_s64) ;  /* 0x0000003400147944 */ /* 0x000fea0003c00000 */
.L_x_639:
[----:B------:R-:W-:Y:S05]  /*2d00*/  BSYNC.RECONVERGENT B4 ;  /* 0x0000000000047941 */ /* 0x000fea0003800200 */
.L_x_637:
        /* <DEDUP_REMOVED lines=29> */
[----:B------:R-:W-:-:S06]  /*2ee0*/  LEA.HI.X R3, R20, UR7, R3, 0x2, P0 ;  /* 0x0000000714037c11 */ /* 0x000fcc00080f1403 */
[----:B------:R-:W2:Y:S02]  /*2ef0*/  LDG.E R3, desc[UR10][R2.64+0x4] ;  /* 0x0000040a02037981 */ /* 0x000ea4000c1e1900 */
[----:B--2---:R-:W-:-:S07]  /*2f00*/  FADD.FTZ R36, R36, R3 ;  /* 0x0000000324247221 */ /* 0x004fce0000010000 */
.L_x_630:
[----:B------:R-:W-:Y:S05]  /*2f10*/  BSYNC.RECONVERGENT B3 ;  /* 0x0000000000037941 */ /* 0x000fea0003800200 */
.L_x_629:
        /* <DEDUP_REMOVED lines=39> */
.L_x_641:
        /* <DEDUP_REMOVED lines=9> */
.L_x_642:
[----:B------:R-:W-:Y:S05]  /*3220*/  BSYNC.RECONVERGENT B3 ;  /* 0x0000000000037941 */ /* 0x000fea0003800200 */
.L_x_640:
        /* <DEDUP_REMOVED lines=29> */
.L_x_644:
        /* <DEDUP_REMOVED lines=9> */
.L_x_645:
[----:B------:R-:W-:Y:S05]  /*3490*/  BSYNC.RECONVERGENT B3 ;  /* 0x0000000000037941 */ /* 0x000fea0003800200 */
.L_x_643:
        /* <DEDUP_REMOVED lines=26> */
.L_x_647:
[----:B------:R-:W0:Y:S01]  /*3640*/  LDCU.64 UR4, c[0x0][0x3e8] ;  /* 0x00007d00ff0477ac */ /* 0x000e220008000a00 */
[----:B------:R-:W-:Y:S01]  /*3650*/  MOV R68, R38 ;  /* 0x0000002600447202 */ /* 0x000fe20000000f00 */
[----:B------:R-:W-:Y:S01]  /*3660*/  IMAD.MOV.U32 R64, RZ, RZ, R40 ;  /* 0x000000ffff407224 */ /* 0x000fe200078e0028 */
[----:B------:R-:W-:Y:S01]  /*3670*/  MOV R60, 0x36b0 ;  /* 0x000036b0003c7802 */ /* 0x000fe20000000f00 */
[----:B0-----:R-:W-:Y:S01]  /*3680*/  IMAD.U32 R62, RZ, RZ, UR4 ;  /* 0x00000004ff3e7e24 */ /* 0x001fe2000f8e00ff */
[----:B------:R-:W-:-:S07]  /*3690*/  MOV R61, UR5 ;  /* 0x00000005003d7c02 */ /* 0x000fce0008000f00 */
[----:B------:R-:W-:Y:S05]  /*36a0*/  CALL.REL.NOINC `($__internal_10_$__cuda_sm20_div_s64) ;  /* 0x0000002800a87944 */ /* 0x000fea0003c00000 */
.L_x_648:
[----:B------:R-:W-:Y:S05]  /*36b0*/  BSYNC.RECONVERGENT B3 ;  /* 0x0000000000037941 */ /* 0x000fea0003800200 */
.L_x_646:
        /* <DEDUP_REMOVED lines=32> */
.L_x_617:
[----:B------:R-:W-:Y:S05]  /*38c0*/  BSYNC.RECONVERGENT B2 ;  /* 0x0000000000027941 */ /* 0x000fea0003800200 */
.L_x_616:
        /* <DEDUP_REMOVED lines=29> */
.L_x_693:
        /* <DEDUP_REMOVED lines=37> */
.L_x_652:
[----:B------:R-:W0:Y:S01]  /*3cf0*/  LDCU.64 UR4, c[0x0][0x3e8] ;  /* 0x00007d00ff0477ac */ /* 0x000e220008000a00 */
[----:B------:R-:W-:Y:S01]  /*3d00*/  MOV R64, R24 ;  /* 0x0000001800407202 */ /* 0x000fe20000000f00 */
[----:B------:R-:W-:Y:S01]  /*3d10*/  IMAD.MOV.U32 R58, RZ, RZ, R57 ;  /* 0x000000ffff3a7224 */ /* 0x000fe200078e0039 */
[----:B------:R-:W-:Y:S01]  /*3d20*/  MOV R46, 0x3d60 ;  /* 0x00003d60002e7802 */ /* 0x000fe20000000f00 */
[----:B0-----:R-:W-:Y:S01]  /*3d30*/  IMAD.U32 R59, RZ, RZ, UR4 ;  /* 0x00000004ff3b7e24 */ /* 0x001fe2000f8e00ff */
[----:B------:R-:W-:-:S07]  /*3d40*/  MOV R47, UR5 ;  /* 0x00000005002f7c02 */ /* 0x000fce0008000f00 */
[----:B------:R-:W-:Y:S05]  /*3d50*/  CALL.REL.NOINC `($__internal_11_$__cuda_sm20_rem_s64) ;  /* 0x0000002800547944 */ /* 0x000fea0003c00000 */
[----:B------:R-:W-:-:S04]  /*3d60*/  ISETP.NE.U32.AND P1, PT, R20, RZ, PT ;  /* 0x000000ff1400720c */ /* 0x000fc80003f25070 */
[----:B------:R-:W-:-:S13]  /*3d70*/  ISETP.NE.AND.EX P1, PT, R21, RZ, PT, P1 ;  /* 0x000000ff1500720c */ /* 0x000fda0003f25310 */
.L_x_653:
[----:B------:R-:W-:Y:S05]  /*3d80*/  BSYNC.RECONVERGENT B3 ;  /* 0x0000000000037941 */ /* 0x000fea0003800200 */
.L_x_651:
        /* <DEDUP_REMOVED lines=27> */
.L_x_655:
[----:B------:R-:W0:Y:S01]  /*3f40*/  LDCU.64 UR4, c[0x0][0x3e0] ;  /* 0x00007c00ff0477ac */ /* 0x000e220008000a00 */
[----:B------:R-:W-:Y:S01]  /*3f50*/  MOV R68, R6 ;  /* 0x0000000600447202 */ /* 0x000fe20000000f00 */
[----:B------:R-:W-:Y:S01]  /*3f60*/  IMAD.MOV.U32 R64, RZ, RZ, R43 ;  /* 0x000000ffff407224 */ /* 0x000fe200078e002b */
[----:B------:R-:W-:Y:S01]  /*3f70*/  MOV R60, 0x3fb0 ;  /* 0x00003fb0003c7802 */ /* 0x000fe20000000f00 */
[----:B0-----:R-:W-:Y:S01]  /*3f80*/  IMAD.U32 R62, RZ, RZ, UR4 ;  /* 0x00000004ff3e7e24 */ /* 0x001fe2000f8e00ff */
[----:B------:R-:W-:-:S07]  /*3f90*/  MOV R61, UR5 ;  /* 0x00000005003d7c02 */ /* 0x000fce0008000f00 */
[----:B------:R-:W-:Y:S05]  /*3fa0*/  CALL.REL.NOINC `($__internal_10_$__cuda_sm20_div_s64) ;  /* 0x0000002000687944 */ /* 0x000fea0003c00000 */
[----:B------:R-:W-:Y:S01]  /*3fb0*/  MOV R58, R20 ;  /* 0x00000014003a7202 */ /* 0x000fe20000000f00 */
[----:B------:R-:W-:-:S07]  /*3fc0*/  IMAD.MOV.U32 R59, RZ, RZ, R21 ;  /* 0x000000ffff3b7224 */ /* 0x000fce00078e0015 */
.L_x_656:
[----:B------:R-:W-:Y:S05]  /*3fd0*/  BSYNC.RECONVERGENT B3 ;  /* 0x0000000000037941 */ /* 0x000fea0003800200 */
.L_x_654:
        /* <DEDUP_REMOVED lines=26> */
.L_x_658:
[----:B------:R-:W0:Y:S01]  /*4180*/  LDCU.64 UR4, c[0x0][0x3e8] ;  /* 0x00007d00ff0477ac */ /* 0x000e220008000a00 */
[----:B------:R-:W-:Y:S01]  /*4190*/  MOV R68, R24 ;  /* 0x0000001800447202 */ /* 0x000fe20000000f00 */
[----:B------:R-:W-:Y:S01]  /*41a0*/  IMAD.MOV.U32 R64, RZ, RZ, R57 ;  /* 0x000000ffff407224 */ /* 0x000fe200078e0039 */
[----:B------:R-:W-:Y:S01]  /*41b0*/  MOV R60, 0x41f0 ;  /* 0x000041f0003c7802 */ /* 0x000fe20000000f00 */
[----:B0-----:R-:W-:Y:S01]  /*41c0*/  IMAD.U32 R62, RZ, RZ, UR4 ;  /* 0x00000004ff3e7e24 */ /* 0x001fe2000f8e00ff */
[----:B------:R-:W-:-:S07]  /*41d0*/  MOV R61, UR5 ;  /* 0x00000005003d7c02 */ /* 0x000fce0008000f00 */
[----:B------:R-:W-:Y:S05]  /*41e0*/  CALL.REL.NOINC `($__internal_10_$__cuda_sm20_div_s64) ;  /* 0x0000001c00d87944 */ /* 0x000fea0003c00000 */
.L_x_659:
[----:B------:R-:W-:Y:S05]  /*41f0*/  BSYNC.RECONVERGENT B3 ;  /* 0x0000000000037941 */ /* 0x000fea0003800200 */
.L_x_657:
        /* <DEDUP_REMOVED lines=27> */
[----:B------:R-:W2:Y:S02]  /*43b0*/  LDG.E R23, desc[UR10][R22.64] ;  /* 0x0000000a16177981 */ /* 0x000ea4000c1e1900 */
[----:B--2---:R-:W-:-:S07]  /*43c0*/  FADD.FTZ R36, R36, R23 ;  /* 0x0000001724247221 */ /* 0x004fce0000010000 */
.L_x_650:
[----:B------:R-:W-:Y:S05]  /*43d0*/  BSYNC.RECONVERGENT B2 ;  /* 0x0000000000027941 */ /* 0x000fea0003800200 */
.L_x_649:
        /* <DEDUP_REMOVED lines=30> */
.L_x_663:
[----:B------:R-:W0:Y:S01]  /*45c0*/  LDCU.64 UR4, c[0x0][0x3e8] ;  /* 0x00007d00ff0477ac */ /* 0x000e220008000a00 */
[----:B------:R-:W-:Y:S01]  /*45d0*/  IMAD.MOV.U32 R64, RZ, RZ, R57 ;  /* 0x000000ffff407224 */ /* 0x000fe200078e0039 */
[----:B------:R-:W-:Y:S02]  /*45e0*/  MOV R46, 0x4620 ;  /* 0x00004620002e7802 */ /* 0x000fe40000000f00 */
[----:B0-----:R-:W-:Y:S01]  /*45f0*/  MOV R59, UR4 ;  /* 0x00000004003b7c02 */ /* 0x001fe20008000f00 */
[----:B------:R-:W-:-:S07]  /*4600*/  IMAD.U32 R47, RZ, RZ, UR5 ;  /* 0x00000005ff2f7e24 */ /* 0x000fce000f8e00ff */
[----:B------:R-:W-:Y:S05]  /*4610*/  CALL.REL.NOINC `($__internal_11_$__cuda_sm20_rem_s64) ;  /* 0x0000002000247944 */ /* 0x000fea0003c00000 */
[----:B------:R-:W-:-:S04]  /*4620*/  ISETP.NE.U32.AND P1, PT, R20, RZ, PT ;  /* 0x000000ff1400720c */ /* 0x000fc80003f25070 */
[----:B------:R-:W-:-:S13]  /*4630*/  ISETP.NE.AND.EX P1, PT, R21, RZ, PT, P1 ;  /* 0x000000ff1500720c */ /* 0x000fda0003f25310 */
.L_x_664:
[----:B------:R-:W-:Y:S05]  /*4640*/  BSYNC.RECONVERGENT B3 ;  /* 0x0000000000037941 */ /* 0x000fea0003800200 */
.L_x_662:
        /* <DEDUP_REMOVED lines=27> */
.L_x_666:
        /* <DEDUP_REMOVED lines=9> */
.L_x_667:
[----:B------:R-:W-:Y:S05]  /*4890*/  BSYNC.RECONVERGENT B3 ;  /* 0x0000000000037941 */ /* 0x000fea0003800200 */
.L_x_665:
        /* <DEDUP_REMOVED lines=26> */
.L_x_669:
[----:B------:R-:W0:Y:S01]  /*4a40*/  LDCU.64 UR4, c[0x0][0x3e8] ;  /* 0x00007d00ff0477ac */ /* 0x000e220008000a00 */
[----:B------:R-:W-:Y:S01]  /*4a50*/  MOV R68, R57 ;  /* 0x0000003900447202 */ /* 0x000fe20000000f00 */
[----:B------:R-:W-:Y:S01]  /*4a60*/  IMAD.MOV.U32 R64, RZ, RZ, R58 ;  /* 0x000000ffff407224 */ /* 0x000fe200078e003a */
[----:B------:R-:W-:Y:S01]  /*4a70*/  MOV R60, 0x4ab0 ;  /* 0x00004ab0003c7802 */ /* 0x000fe20000000f00 */
[----:B0-----:R-:W-:Y:S01]  /*4a80*/  IMAD.U32 R62, RZ, RZ, UR4 ;  /* 0x00000004ff3e7e24 */ /* 0x001fe2000f8e00ff */
[----:B------:R-:W-:-:S07]  /*4a90*/  MOV R61, UR5 ;  /* 0x00000005003d7c02 */ /* 0x000fce0008000f00 */
[----:B------:R-:W-:Y:S05]  /*4aa0*/  CALL.REL.NOINC `($__internal_10_$__cuda_sm20_div_s64) ;  /* 0x0000001400a87944 */ /* 0x000fea0003c00000 */
.L_x_670:
[----:B------:R-:W-:Y:S05]  /*4ab0*/  BSYNC.RECONVERGENT B3 ;  /* 0x0000000000037941 */ /* 0x000fea0003800200 */
.L_x_668:
        /* <DEDUP_REMOVED lines=29> */
.L_x_661:
[----:B------:R-:W-:Y:S05]  /*4c90*/  BSYNC.RECONVERGENT B2 ;  /* 0x0000000000027941 */ /* 0x000fea0003800200 */
.L_x_660:
        /* <DEDUP_REMOVED lines=35> */
.L_x_674:
[----:B------:R-:W0:Y:S01]  /*4ed0*/  LDCU.64 UR4, c[0x0][0x3e8] ;  /* 0x00007d00ff0477ac */ /* 0x000e220008000a00 */
[----:B------:R-:W-:Y:S01]  /*4ee0*/  IMAD.MOV.U32 R64, RZ, RZ, R24 ;  /* 0x000000ffff407224 */ /* 0x000fe200078e0018 */
[----:B------:R-:W-:Y:S02]  /*4ef0*/  MOV R58, R57 ;  /* 0x00000039003a7202 */ /* 0x000fe40000000f00 */
[----:B------:R-:W-:Y:S02]  /*4f00*/  MOV R46, 0x4f40 ;  /* 0x00004f40002e7802 */ /* 0x000fe40000000f00 */
[----:B0-----:R-:W-:Y:S01]  /*4f10*/  MOV R59, UR4 ;  /* 0x00000004003b7c02 */ /* 0x001fe20008000f00 */
[----:B------:R-:W-:-:S07]  /*4f20*/  IMAD.U32 R47, RZ, RZ, UR5 ;  /* 0x00000005ff2f7e24 */ /* 0x000fce000f8e00ff */
[----:B------:R-:W-:Y:S05]  /*4f30*/  CALL.REL.NOINC `($__internal_11_$__cuda_sm20_rem_s64) ;  /* 0x0000001400dc7944 */ /* 0x000fea0003c00000 */
[----:B------:R-:W-:-:S04]  /*4f40*/  ISETP.NE.U32.AND P1, PT, R20, RZ, PT ;  /* 0x000000ff1400720c */ /* 0x000fc80003f25070 */
[----:B------:R-:W-:-:S13]  /*4f50*/  ISETP.NE.AND.EX P1, PT, R21, RZ, PT, P1 ;  /* 0x000000ff1500720c */ /* 0x000fda0003f25310 */
.L_x_675:
[----:B------:R-:W-:Y:S05]  /*4f60*/  BSYNC.RECONVERGENT B3 ;  /* 0x0000000000037941 */ /* 0x000fea0003800200 */
.L_x_673:
        /* <DEDUP_REMOVED lines=27> */
.L_x_677:
[----:B------:R-:W0:Y:S01]  /*5120*/  LDCU.64 UR4, c[0x0][0x3e0] ;  /* 0x00007c00ff0477ac */ /* 0x000e220008000a00 */
[----:B------:R-:W-:Y:S01]  /*5130*/  IMAD.MOV.U32 R68, RZ, RZ, R6 ;  /* 0x000000ffff447224 */ /* 0x000fe200078e0006 */
[----:B------:R-:W-:Y:S02]  /*5140*/  MOV R64, R43 ;  /* 0x0000002b00407202 */ /* 0x000fe40000000f00 */
[----:B------:R-:W-:Y:S02]  /*5150*/  MOV R60, 0x5190 ;  /* 0x00005190003c7802 */ /* 0x000fe40000000f00 */
[----:B0-----:R-:W-:Y:S01]  /*5160*/  MOV R62, UR4 ;  /* 0x00000004003e7c02 */ /* 0x001fe20008000f00 */
[----:B------:R-:W-:-:S07]  /*5170*/  IMAD.U32 R61, RZ, RZ, UR5 ;  /* 0x00000005ff3d7e24 */ /* 0x000fce000f8e00ff */
[----:B------:R-:W-:Y:S05]  /*5180*/  CALL.REL.NOINC `($__internal_10_$__cuda_sm20_div_s64) ;  /* 0x0000000c00f07944 */ /* 0x000fea0003c00000 */
[----:B------:R-:W-:Y:S01]  /*5190*/  IMAD.MOV.U32 R58, RZ, RZ, R20 ;  /* 0x000000ffff3a7224 */ /* 0x000fe200078e0014 */
[----:B------:R-:W-:-:S07]  /*51a0*/  MOV R59, R21 ;  /* 0x00000015003b7202 */ /* 0x000fce0000000f00 */
.L_x_678:
[----:B------:R-:W-:Y:S05]  /*51b0*/  BSYNC.RECONVERGENT B3 ;  /* 0x0000000000037941 */ /* 0x000fea0003800200 */
.L_x_676:
        /* <DEDUP_REMOVED lines=26> */
.L_x_680:
[----:B------:R-:W0:Y:S01]  /*5360*/  LDCU.64 UR4, c[0x0][0x3e8] ;  /* 0x00007d00ff0477ac */ /* 0x000e220008000a00 */
[----:B------:R-:W-:Y:S01]  /*5370*/  IMAD.MOV.U32 R68, RZ, RZ, R24 ;  /* 0x000000ffff447224 */ /* 0x000fe200078e0018 */
[----:B------:R-:W-:Y:S02]  /*5380*/  MOV R64, R57 ;  /* 0x0000003900407202 */ /* 0x000fe40000000f00 */
[----:B------:R-:W-:Y:S02]  /*5390*/  MOV R60, 0x53d0 ;  /* 0x000053d0003c7802 */ /* 0x000fe40000000f00 */
[----:B0-----:R-:W-:Y:S01]  /*53a0*/  MOV R62, UR4 ;  /* 0x00000004003e7c02 */ /* 0x001fe20008000f00 */
[----:B------:R-:W-:-:S07]  /*53b0*/  IMAD.U32 R61, RZ, RZ, UR5 ;  /* 0x00000005ff3d7e24 */ /* 0x000fce000f8e00ff */
[----:B------:R-:W-:Y:S05]  /*53c0*/  CALL.REL.NOINC `($__internal_10_$__cuda_sm20_div_s64) ;  /* 0x0000000c00607944 */ /* 0x000fea0003c00000 */
.L_x_681:
[----:B------:R-:W-:Y:S05]  /*53d0*/  BSYNC.RECONVERGENT B3 ;  /* 0x0000000000037941 */ /* 0x000fea0003800200 */
.L_x_679:
        /* <DEDUP_REMOVED lines=27> */
[----:B------:R-:W2:Y:S02]  /*5590*/  LDG.E R23, desc[UR10][R22.64+0x8] ;  /* 0x0000080a16177981 */ /* 0x000ea4000c1e1900 */
[----:B--2---:R-:W-:-:S07]  /*55a0*/  FADD.FTZ R36, R36, R23 ;  /* 0x0000001724247221 */ /* 0x004fce0000010000 */
.L_x_672:
[----:B------:R-:W-:Y:S05]  /*55b0*/  BSYNC.RECONVERGENT B2 ;  /* 0x0000000000027941 */ /* 0x000fea0003800200 */
.L_x_671:
        /* <DEDUP_REMOVED lines=35> */
.L_x_685:
        /* <DEDUP_REMOVED lines=9> */
.L_x_686:
[----:B------:R-:W-:Y:S05]  /*5880*/  BSYNC.RECONVERGENT B3 ;  /* 0x0000000000037941 */ /* 0x000fea0003800200 */
.L_x_684:
        /* <DEDUP_REMOVED lines=27> */
.L_x_688:
        /* <DEDUP_REMOVED lines=9> */
.L_x_689:
[----:B------:R-:W-:Y:S05]  /*5ad0*/  BSYNC.RECONVERGENT B3 ;  /* 0x0000000000037941 */ /* 0x000fea0003800200 */
.L_x_687:
        /* <DEDUP_REMOVED lines=26> */
.L_x_691:
[----:B------:R-:W0:Y:S01]  /*5c80*/  LDCU.64 UR4, c[0x0][0x3e8] ;  /* 0x00007d00ff0477ac */ /* 0x000e220008000a00 */
[----:B------:R-:W-:Y:S01]  /*5c90*/  MOV R68, R24 ;  /* 0x0000001800447202 */ /* 0x000fe20000000f00 */
[----:B------:R-:W-:Y:S01]  /*5ca0*/  IMAD.MOV.U32 R64, RZ, RZ, R57 ;  /* 0x000000ffff407224 */ /* 0x000fe200078e0039 */
[----:B------:R-:W-:Y:S01]  /*5cb0*/  MOV R60, 0x5cf0 ;  /* 0x00005cf0003c7802 */ /* 0x000fe20000000f00 */
[----:B0-----:R-:W-:Y:S01]  /*5cc0*/  IMAD.U32 R62, RZ, RZ, UR4 ;  /* 0x00000004ff3e7e24 */ /* 0x001fe2000f8e00ff */
[----:B------:R-:W-:-:S07]  /*5cd0*/  MOV R61, UR5 ;  /* 0x00000005003d7c02 */ /* 0x000fce0008000f00 */
[----:B------:R-:W-:Y:S05]  /*5ce0*/  CALL.REL.NOINC `($__internal_10_$__cuda_sm20_div_s64) ;  /* 0x0000000400187944 */ /* 0x000fea0003c00000 */
.L_x_692:
[----:B------:R-:W-:Y:S05]  /*5cf0*/  BSYNC.RECONVERGENT B3 ;  /* 0x0000000000037941 */ /* 0x000fea0003800200 */
.L_x_690:
        /* <DEDUP_REMOVED lines=29> */
.L_x_683:
[----:B------:R-:W-:Y:S05]  /*5ed0*/  BSYNC.RECONVERGENT B2 ;  /* 0x0000000000027941 */ /* 0x000fea0003800200 */
.L_x_682:
        /* <DEDUP_REMOVED lines=9> */
.L_x_612:
[----:B------:R-:W-:Y:S05]  /*5f70*/  BSYNC.RECONVERGENT B0 ;  /* 0x0000000000007941 */ /* 0x000fea0003800200 */
.L_x_611:
[----:B------:R-:W-:-:S05]  /*5f80*/  IADD3 R30, P0, PT, R30, 0x1, RZ ;  /* 0x000000011e1e7810 */ /* 0x000fca0007f1e0ff */
[----:B------:R-:W-:Y:S01]  /*5f90*/  IMAD.X R35, RZ, RZ, R35, P0 ;  /* 0x000000ffff237224 */ /* 0x000fe200000e0623 */
[----:B------:R-:W-:-:S04]  /*5fa0*/  ISETP.GE.U32.AND P0, PT, R30, R37, PT ;  /* 0x000000251e00720c */ /* 0x000fc80003f06070 */
[----:B------:R-:W-:-:S13]  /*5fb0*/  ISETP.GE.AND.EX P0, PT, R35, R34, PT, P0 ;  /* 0x000000222300720c */ /* 0x000fda0003f06300 */
[----:B------:R-:W-:Y:S05]  /*5fc0*/  @!P0 BRA `(.L_x_694) ;  /* 0xffffffb800708947 */ /* 0x000fea000383ffff */
.L_x_610:
[----:B------:R-:W-:Y:S05]  /*5fd0*/  BSYNC.RECONVERGENT B1 ;  /* 0x0000000000017941 */ /* 0x000fea0003800200 */
.L_x_609:
        /* <DEDUP_REMOVED lines=15> */
[----:B------:R0:W-:Y:S01]  /*60d0*/  STG.E desc[UR10][R4.64], R36 ;  /* 0x0000002404007986 */ /* 0x0001e2000c10190a */
[----:B------:R-:W-:Y:S02]  /*60e0*/  IADD3 R0, P0, PT, R3, R0, RZ ;  /* 0x0000000003007210 */ /* 0x000fe40007f1e0ff */
[----:B------:R-:W-:-:S03]  /*60f0*/  UIADD3 UR7, UPT, UPT, UR5, UR7, URZ ;  /* 0x0000000705077290 */ /* 0x000fc6000fffe0ff */
[----:B------:R-:W-:Y:S01]  /*6100*/  IMAD.X R29, RZ, RZ, R29, P0 ;  /* 0x000000ffff1d7224 */ /* 0x000fe200000e061d */
[----:B------:R-:W-:-:S04]  /*6110*/  ISETP.GE.U32.AND P0, PT, R0, UR4, PT ;  /* 0x0000000400007c0c */ /* 0x000fc8000bf06070 */
[----:B------:R-:W-:-:S13]  /*6120*/  ISETP.GE.AND.EX P0, PT, R29, UR7, PT, P0 ;  /* 0x000000071d007c0c */ /* 0x000fda000bf06300 */
[----:B0-----:R-:W-:Y:S05]  /*6130*/  @!P0 BRA `(.L_x_695) ;  /* 0xffffff9c00fc8947 */ /* 0x001fea000383ffff */
[----:B------:R-:W-:Y:S05]  /*6140*/  EXIT ;  /* 0x000000000000794d */ /* 0x000fea0003800000 */
        .weak           $__internal_10_$__cuda_sm20_div_s64
        .type           $__internal_10_$__cuda_sm20_div_s64,@function
        .size           $__internal_10_$__cuda_sm20_div_s64,($__internal_11_$__cuda_sm20_rem_s64 - $__internal_10_$__cuda_sm20_div_s64)
$__internal_10_$__cuda_sm20_div_s64:
        /* <DEDUP_REMOVED lines=85> */
[----:B------:R-:W-:Y:S06]  /*66a0*/  RET.REL.NODEC R60 `(_ZN2at6native21col2im_batched_kernelIfEEvlPKT_llllllllllllllPS2_l) ;  /* 0xffffff983c547950 */ /* 0x000fec0003c3ffff */
        .weak           $__internal_11_$__cuda_sm20_rem_s64
        .type           $__internal_11_$__cuda_sm20_rem_s64,@function
        .size           $__internal_11_$__cuda_sm20_rem_s64,(.L_x_824 - $__internal_11_$__cuda_sm20_rem_s64)
$__internal_11_$__cuda_sm20_rem_s64:
        /* <DEDUP_REMOVED lines=79> */
[----:B------:R-:W-:Y:S06]  /*6ba0*/  RET.REL.NODEC R46 `(_ZN2at6native21col2im_batched_kernelIfEEvlPKT_llllllllllllllPS2_l) ;  /* 0xffffff942e147950 */ /* 0x000fec0003c3ffff */
.L_x_696:
        /* <DEDUP_REMOVED lines=13> */
.L_x_824:


//--------------------- .text._ZN2at6native21col2im_batched_kernelIdEEvlPKT_llllllllllllllPS2_l --------------------------
	.section	.text._ZN2at6native21col2im_batched_kernelIdEEvlPKT_llllllllllllllPS2_l,"ax",@progbits
	.align	128
        .global         _ZN2at6native21col2im_batched_kernelIdEEvlPKT_llllllllllllllPS2_l
        .type           _ZN2at6native21col2im_batched_kernelIdEEvlPKT_llllllllllllllPS2_l,@function
        .size           _ZN2at6native21col2im_batched_kernelIdEEvlPKT_llllllllllllllPS2_l,(.L_x_826 - _ZN2at6native21col2im_batched_kernelIdEEvlPKT_llllllllllllllPS2_l)
        .other          _ZN2at6native21col2im_batched_kernelIdEEvlPKT_llllllllllllllPS2_l,@"STO_CUDA_ENTRY STV_DEFAULT"
_ZN2at6native21col2im_batched_kernelIdEEvlPKT_llllllllllllllPS2_l:
.text._ZN2at6native21col2im_batched_kernelIdEEvlPKT_llllllllllllllPS2_l:
        /* <DEDUP_REMOVED lines=19> */
.L_x_811:
        /* <DEDUP_REMOVED lines=29> */
.L_x_698:
[----:B------:R-:W0:Y:S01]  /*0300*/  LDCU.64 UR4, c[0x0][0x380] ;  /* 0x00007000ff0477ac */ /* 0x000e220008000a00 */
[----:B------:R-:W-:Y:S01]  /*0310*/  IMAD.MOV.U32 R65, RZ, RZ, R0 ;  /* 0x000000ffff417224 */ /* 0x000fe200078e0000 */
[----:B------:R-:W-:Y:S01]  /*0320*/  MOV R63, 0x370 ;  /* 0x00000370003f7802 */ /* 0x000fe20000000f00 */
[----:B------:R-:W-:Y:S02]  /*0330*/  IMAD.MOV.U32 R61, RZ, RZ, R31 ;  /* 0x000000ffff3d7224 */ /* 0x000fe400078e001f */
[----:B0-----:R-:W-:Y:S01]  /*0340*/  IMAD.U32 R64, RZ, RZ, UR4 ;  /* 0x00000004ff407e24 */ /* 0x001fe2000f8e00ff */
[----:B------:R-:W-:-:S07]  /*0350*/  MOV R62, UR5 ;  /* 0x00000005003e7c02 */ /* 0x000fce0008000f00 */
[----:B------:R-:W-:Y:S05]  /*0360*/  CALL.REL.NOINC `($__internal_12_$__cuda_sm20_div_s64) ;  /* 0x0000005c00a07944 */ /* 0x000fea0003c00000 */
        /* <DEDUP_REMOVED lines=10> */
.L_x_699:
[----:B------:R-:W-:Y:S05]  /*0410*/  BSYNC.RECONVERGENT B0 ;  /* 0x0000000000007941 */ /* 0x000fea0003800200 */
.L_x_697:
        /* <DEDUP_REMOVED lines=29> */
.L_x_701:
[----:B------:R-:W0:Y:S01]  /*05f0*/  LDCU.64 UR4, c[0x0][0x3a8] ;  /* 0x00007500ff0477ac */ /* 0x000e220008000a00 */
[----:B------:R-:W-:Y:S01]  /*0600*/  IMAD.MOV.U32 R65, RZ, RZ, R32 ;  /* 0x000000ffff417224 */ /* 0x000fe200078e0020 */
[----:B------:R-:W-:Y:S01]  /*0610*/  MOV R63, 0x660 ;  /* 0x00000660003f7802 */ /* 0x000fe20000000f00 */
[----:B------:R-:W-:Y:S01]  /*0620*/  IMAD.MOV.U32 R61, RZ, RZ, R33 ;  /* 0x000000ffff3d7224 */ /* 0x000fe200078e0021 */
[----:B0-----:R-:W-:Y:S01]  /*0630*/  MOV R64, UR4 ;  /* 0x0000000400407c02 */ /* 0x001fe20008000f00 */
[----:B------:R-:W-:-:S07]  /*0640*/  IMAD.U32 R62, RZ, RZ, UR5 ;  /* 0x00000005ff3e7e24 */ /* 0x000fce000f8e00ff */
[----:B------:R-:W-:Y:S05]  /*0650*/  CALL.REL.NOINC `($__internal_12_$__cuda_sm20_div_s64) ;  /* 0x0000005800e47944 */ /* 0x000fea0003c00000 */
        /* <DEDUP_REMOVED lines=10> */
.L_x_702:
[----:B------:R-:W-:Y:S05]  /*0700*/  BSYNC.RECONVERGENT B0 ;  /* 0x0000000000007941 */ /* 0x000fea0003800200 */
.L_x_700:
        /* <DEDUP_REMOVED lines=28> */
.L_x_704:
[----:B------:R-:W0:Y:S01]  /*08d0*/  LDCU.64 UR4, c[0x0][0x3a0] ;  /* 0x00007400ff0477ac */ /* 0x000e220008000a00 */
[----:B------:R-:W-:Y:S01]  /*08e0*/  MOV R68, R2 ;  /* 0x0000000200447202 */ /* 0x000fe20000000f00 */
[----:B------:R-:W-:Y:S01]  /*08f0*/  IMAD.MOV.U32 R60, RZ, RZ, R3 ;  /* 0x000000ffff3c7224 */ /* 0x000fe200078e0003 */
[----:B------:R-:W-:Y:S01]  /*0900*/  MOV R62, 0x940 ;  /* 0x00000940003e7802 */ /* 0x000fe20000000f00 */
[----:B0-----:R-:W-:Y:S01]  /*0910*/  IMAD.U32 R63, RZ, RZ, UR4 ;  /* 0x00000004ff3f7e24 */ /* 0x001fe2000f8e00ff */
[----:B------:R-:W-:-:S07]  /*0920*/  MOV R61, UR5 ;  /* 0x00000005003d7c02 */ /* 0x000fce0008000f00 */
[----:B------:R-:W-:Y:S05]  /*0930*/  CALL.REL.NOINC `($__internal_13_$__cuda_sm20_rem_s64) ;  /* 0x0000005c00887944 */ /* 0x000fea0003c00000 */
[----:B------:R-:W-:Y:S02]  /*0940*/  IMAD.MOV.U32 R2, RZ, RZ, R20 ;  /* 0x000000ffff027224 */ /* 0x000fe400078e0014 */
[----:B------:R-:W-:-:S07]  /*0950*/  IMAD.MOV.U32 R3, RZ, RZ, R21 ;  /* 0x000000ffff037224 */ /* 0x000fce00078e0015 */
.L_x_705:
[----:B------:R-:W-:Y:S05]  /*0960*/  BSYNC.RECONVERGENT B0 ;  /* 0x0000000000007941 */ /* 0x000fea0003800200 */
.L_x_703:
        /* <DEDUP_REMOVED lines=33> */
.L_x_707:
[----:B------:R-:W-:Y:S01]  /*0b80*/  MOV R65, R32 ;  /* 0x0000002000417202 */ /* 0x000fe20000000f00 */
[----:B------:R-:W-:Y:S01]  /*0b90*/  IMAD.MOV.U32 R61, RZ, RZ, R33 ;  /* 0x000000ffff3d7224 */ /* 0x000fe200078e0021 */
[----:B------:R-:W-:-:S07]  /*0ba0*/  MOV R63, 0xbc0 ;  /* 0x00000bc0003f7802 */ /* 0x000fce0000000f00 */
[----:B------:R-:W-:Y:S05]  /*0bb0*/  CALL.REL.NOINC `($__internal_12_$__cuda_sm20_div_s64) ;  /* 0x00000054008c7944 */ /* 0x000fea0003c00000 */
[----:B------:R-:W-:Y:S01]  /*0bc0*/  IMAD.MOV.U32 R10, RZ, RZ, R24 ;  /* 0x000000ffff0a7224 */ /* 0x000fe200078e0018 */
[----:B------:R-:W-:-:S07]  /*0bd0*/  MOV R11, R25 ;  /* 0x00000019000b7202 */ /* 0x000fce0000000f00 */
.L_x_708:
[----:B------:R-:W-:Y:S05]  /*0be0*/  BSYNC.RECONVERGENT B0 ;  /* 0x0000000000007941 */ /* 0x000fea0003800200 */
.L_x_706:
        /* <DEDUP_REMOVED lines=44> */
.L_x_712:
[----:B------:R-:W0:Y:S01]  /*0eb0*/  LDCU.64 UR4, c[0x0][0x3d8] ;  /* 0x00007b00ff0477ac */ /* 0x000e220008000a00 */
[----:B------:R-:W-:Y:S01]  /*0ec0*/  MOV R63, 0xf00 ;  /* 0x00000f00003f7802 */ /* 0x000fe20000000f00 */
[----:B0-----:R-:W-:Y:S02]  /*0ed0*/  IMAD.U32 R64, RZ, RZ, UR4 ;  /* 0x00000004ff407e24 */ /* 0x001fe4000f8e00ff */
[----:B------:R-:W-:-:S07]  /*0ee0*/  IMAD.U32 R62, RZ, RZ, UR5 ;  /* 0x00000005ff3e7e24 */ /* 0x000fce000f8e00ff */
[----:B------:R-:W-:Y:S05]  /*0ef0*/  CALL.REL.NOINC `($__internal_12_$__cuda_sm20_div_s64) ;  /* 0x0000005000bc7944 */ /* 0x000fea0003c00000 */
[----:B------:R-:W-:Y:S01]  /*0f00*/  MOV R2, R24 ;  /* 0x0000001800027202 */ /* 0x000fe20000000f00 */
[----:B------:R-:W-:-:S07]  /*0f10*/  IMAD.MOV.U32 R3, RZ, RZ, R25 ;  /* 0x000000ffff037224 */ /* 0x000fce00078e0019 */
.L_x_713:
[----:B------:R-:W-:Y:S05]  /*0f20*/  BSYNC.RECONVERGENT B1 ;  /* 0x0000000000017941 */ /* 0x000fea0003800200 */
.L_x_711:
[----:B------:R-:W-:-:S05]  /*0f30*/  IADD3 R30, P0, PT, R2, 0x1, RZ ;  /* 0x00000001021e7810 */ /* 0x000fca0007f1e0ff */
[----:B------:R-:W-:-:S08]  /*0f40*/  IMAD.X R35, RZ, RZ, R3, P0 ;  /* 0x000000ffff237224 */ /* 0x000fd000000e0603 */
.L_x_710:
[----:B------:R-:W-:Y:S05]  /*0f50*/  BSYNC.RECONVERGENT B0 ;  /* 0x0000000000007941 */ /* 0x000fea0003800200 */
.L_x_709:
        /* <DEDUP_REMOVED lines=26> */
.L_x_715:
[----:B------:R-:W0:Y:S01]  /*1100*/  LDCU.64 UR4, c[0x0][0x3d8] ;  /* 0x00007b00ff0477ac */ /* 0x000e220008000a00 */
[----:B------:R-:W-:Y:S01]  /*1110*/  IMAD.MOV.U32 R65, RZ, RZ, R14 ;  /* 0x000000ffff417224 */ /* 0x000fe200078e000e */
[----:B------:R-:W-:Y:S01]  /*1120*/  MOV R63, 0x1170 ;  /* 0x00001170003f7802 */ /* 0x000fe20000000f00 */
[----:B------:R-:W-:Y:S01]  /*1130*/  IMAD.MOV.U32 R61, RZ, RZ, R15 ;  /* 0x000000ffff3d7224 */ /* 0x000fe200078e000f */
[----:B0-----:R-:W-:Y:S01]  /*1140*/  MOV R64, UR4 ;  /* 0x0000000400407c02 */ /* 0x001fe20008000f00 */
[----:B------:R-:W-:-:S07]  /*1150*/  IMAD.U32 R62, RZ, RZ, UR5 ;  /* 0x00000005ff3e7e24 */ /* 0x000fce000f8e00ff */
[----:B------:R-:W-:Y:S05]  /*1160*/  CALL.REL.NOINC `($__internal_12_$__cuda_sm20_div_s64) ;  /* 0x0000005000207944 */ /* 0x000fea0003c00000 */
[----:B------:R-:W-:Y:S01]  /*1170*/  MOV R2, R24 ;  /* 0x0000001800027202 */ /* 0x000fe20000000f00 */
[----:B------:R-:W-:-:S07]  /*1180*/  IMAD.MOV.U32 R3, RZ, RZ, R25 ;  /* 0x000000ffff037224 */ /* 0x000fce00078e0019 */
.L_x_716:
[----:B------:R-:W-:Y:S05]  /*1190*/  BSYNC.RECONVERGENT B0 ;  /* 0x0000000000007941 */ /* 0x000fea0003800200 */
.L_x_714:
        /* <DEDUP_REMOVED lines=51> */
.L_x_720:
[----:B------:R-:W0:Y:S01]  /*14d0*/  LDCU.64 UR4, c[0x0][0x3d0] ;  /* 0x00007a00ff0477ac */ /* 0x000e220008000a00 */
[----:B------:R-:W-:Y:S02]  /*14e0*/  MOV R63, 0x1520 ;  /* 0x00001520003f7802 */ /* 0x000fe40000000f00 */
[----:B0-----:R-:W-:Y:S01]  /*14f0*/  MOV R64, UR4 ;  /* 0x0000000400407c02 */ /* 0x001fe20008000f00 */
[----:B------:R-:W-:-:S07]  /*1500*/  IMAD.U32 R62, RZ, RZ, UR5 ;  /* 0x00000005ff3e7e24 */ /* 0x000fce000f8e00ff */
[----:B------:R-:W-:Y:S05]  /*1510*/  CALL.REL.NOINC `($__internal_12_$__cuda_sm20_div_s64) ;  /* 0x0000004c00347944 */ /* 0x000fea0003c00000 */
[----:B------:R-:W-:Y:S01]  /*1520*/  IMAD.MOV.U32 R2, RZ, RZ, R24 ;  /* 0x000000ffff027224 */ /* 0x000fe200078e0018 */
[----:B------:R-:W-:-:S07]  /*1530*/  MOV R3, R25 ;  /* 0x0000001900037202 */ /* 0x000fce0000000f00 */
.L_x_721:
[----:B------:R-:W-:Y:S05]  /*1540*/  BSYNC.RECONVERGENT B1 ;  /* 0x0000000000017941 */ /* 0x000fea0003800200 */
.L_x_719:
[----:B------:R-:W-:-:S05]  /*1550*/  IADD3 R36, P0, PT, R2, 0x1, RZ ;  /* 0x0000000102247810 */ /* 0x000fca0007f1e0ff */
[----:B------:R-:W-:-:S08]  /*1560*/  IMAD.X R39, RZ, RZ, R3, P0 ;  /* 0x000000ffff277224 */ /* 0x000fd000000e0603 */
.L_x_718:
[----:B------:R-:W-:Y:S05]  /*1570*/  BSYNC.RECONVERGENT B0 ;  /* 0x0000000000007941 */ /* 0x000fea0003800200 */
.L_x_717:
        /* <DEDUP_REMOVED lines=26> */
.L_x_723:
[----:B------:R-:W0:Y:S01]  /*1720*/  LDCU.64 UR4, c[0x0][0x3d0] ;  /* 0x00007a00ff0477ac */ /* 0x000e220008000a00 */
[----:B------:R-:W-:Y:S01]  /*1730*/  IMAD.MOV.U32 R65, RZ, RZ, R12 ;  /* 0x000000ffff417224 */ /* 0x000fe200078e000c */
[----:B------:R-:W-:Y:S01]  /*1740*/  MOV R63, 0x1790 ;  /* 0x00001790003f7802 */ /* 0x000fe20000000f00 */
[----:B------:R-:W-:Y:S02]  /*1750*/  IMAD.MOV.U32 R61, RZ, RZ, R13 ;  /* 0x000000ffff3d7224 */ /* 0x000fe400078e000d */
[----:B0-----:R-:W-:Y:S01]  /*1760*/  IMAD.U32 R64, RZ, RZ, UR4 ;  /* 0x00000004ff407e24 */ /* 0x001fe2000f8e00ff */
[----:B------:R-:W-:-:S07]  /*1770*/  MOV R62, UR5 ;  /* 0x00000005003e7c02 */ /* 0x000fce0008000f00 */
[----:B------:R-:W-:Y:S05]  /*1780*/  CALL.REL.NOINC `($__internal_12_$__cuda_sm20_div_s64) ;  /* 0x0000004800987944 */ /* 0x000fea0003c00000 */
[----:B------:R-:W-:Y:S01]  /*1790*/  IMAD.MOV.U32 R2, RZ, RZ, R24 ;  /* 0x000000ffff027224 */ /* 0x000fe200078e0018 */
[----:B------:R-:W-:-:S07]  /*17a0*/  MOV R3, R25 ;  /* 0x0000001900037202 */ /* 0x000fce0000000f00 */
.L_x_724:
[----:B------:R-:W-:Y:S05]  /*17b0*/  BSYNC.RECONVERGENT B0 ;  /* 0x0000000000007941 */ /* 0x000fea0003800200 */
.L_x_722:
        /* <DEDUP_REMOVED lines=29> */
.L_x_810:
[----:B------:R-:W-:Y:S01]  /*1990*/  ISETP.GE.U32.AND P0, PT, R30, R37, PT ;  /* 0x000000251e00720c */ /* 0x000fe20003f06070 */
[----:B------:R-:W-:Y:S03]  /*19a0*/  BSSY.RECONVERGENT B0, `(.L_x_727) ;  /* 0x0000467000007945 */ /* 0x000fe60003800200 */
[----:B------:R-:W-:-:S13]  /*19b0*/  ISETP.GE.AND.EX P0, PT, R35, R34, PT, P0 ;  /* 0x000000222300720c */ /* 0x000fda0003f06300 */
[----:B01234-:R-:W-:Y:S05]  /*19c0*/  @P0 BRA `(.L_x_728) ;  /* 0x0000004400900947 */ /* 0x01ffea0003800000 */
        /* <DEDUP_REMOVED lines=33> */
.L_x_730:
[----:B------:R-:W0:Y:S01]  /*1be0*/  LDCU.64 UR4, c[0x0][0x3e0] ;  /* 0x00007c00ff0477ac */ /* 0x000e220008000a00 */
[----:B------:R-:W-:Y:S01]  /*1bf0*/  IMAD.MOV.U32 R68, RZ, RZ, R4 ;  /* 0x000000ffff447224 */ /* 0x000fe200078e0004 */
[----:B------:R-:W-:Y:S01]  /*1c00*/  MOV R62, 0x1c50 ;  /* 0x00001c50003e7802 */ /* 0x000fe20000000f00 */
[----:B------:R-:W-:Y:S02]  /*1c10*/  IMAD.MOV.U32 R60, RZ, RZ, R46 ;  /* 0x000000ffff3c7224 */ /* 0x000fe400078e002e */
[----:B0-----:R-:W-:Y:S01]  /*1c20*/  IMAD.U32 R63, RZ, RZ, UR4 ;  /* 0x00000004ff3f7e24 */ /* 0x001fe2000f8e00ff */
[----:B------:R-:W-:-:S07]  /*1c30*/  MOV R61, UR5 ;  /* 0x00000005003d7c02 */ /* 0x000fce0008000f00 */
[----:B------:R-:W-:Y:S05]  /*1c40*/  CALL.REL.NOINC `($__internal_13_$__cuda_sm20_rem_s64) ;  /* 0x0000004800c47944 */ /* 0x000fea0003c00000 */
[----:B------:R-:W-:Y:S01]  /*1c50*/  IMAD.MOV.U32 R2, RZ, RZ, R20 ;  /* 0x000000ffff027224 */ /* 0x000fe200078e0014 */
[----:B------:R-:W-:-:S07]  /*1c60*/  MOV R3, R21 ;  /* 0x0000001500037202 */ /* 0x000fce0000000f00 */
.L_x_731:
[----:B------:R-:W-:Y:S05]  /*1c70*/  BSYNC.RECONVERGENT B2 ;  /* 0x0000000000027941 */ /* 0x000fea0003800200 */
.L_x_729:
        /* <DEDUP_REMOVED lines=38> */
.L_x_737:
[----:B------:R-:W0:Y:S01]  /*1ee0*/  LDCU.64 UR4, c[0x0][0x3e8] ;  /* 0x00007d00ff0477ac */ /* 0x000e220008000a00 */
[----:B------:R-:W-:Y:S01]  /*1ef0*/  IMAD.MOV.U32 R68, RZ, RZ, R6 ;  /* 0x000000ffff447224 */ /* 0x000fe200078e0006 */
[----:B------:R-:W-:Y:S01]  /*1f00*/  MOV R62, 0x1f50 ;  /* 0x00001f50003e7802 */ /* 0x000fe20000000f00 */
[----:B------:R-:W-:Y:S02]  /*1f10*/  IMAD.MOV.U32 R60, RZ, RZ, R44 ;  /* 0x000000ffff3c7224 */ /* 0x000fe400078e002c */
[----:B0-----:R-:W-:Y:S01]  /*1f20*/  IMAD.U32 R63, RZ, RZ, UR4 ;  /* 0x00000004ff3f7e24 */ /* 0x001fe2000f8e00ff */
[----:B------:R-:W-:-:S07]  /*1f30*/  MOV R61, UR5 ;  /* 0x00000005003d7c02 */ /* 0x000fce0008000f00 */
[----:B------:R-:W-:Y:S05]  /*1f40*/  CALL.REL.NOINC `($__internal_13_$__cuda_sm20_rem_s64) ;  /* 0x0000004800047944 */ /* 0x000fea0003c00000 */
[----:B------:R-:W-:-:S04]  /*1f50*/  ISETP.NE.U32.AND P0, PT, R20, RZ, PT ;  /* 0x000000ff1400720c */ /* 0x000fc80003f05070 */
[----:B------:R-:W-:-:S13]  /*1f60*/  ISETP.NE.AND.EX P0, PT, R21, RZ, PT, P0 ;  /* 0x000000ff1500720c */ /* 0x000fda0003f05300 */
.L_x_738:
[----:B------:R-:W-:Y:S05]  /*1f70*/  BSYNC.RECONVERGENT B4 ;  /* 0x0000000000047941 */ /* 0x000fea0003800200 */
.L_x_736:
        /* <DEDUP_REMOVED lines=25> */
.L_x_740:
        /* <DEDUP_REMOVED lines=9> */
.L_x_741:
[----:B------:R-:W-:Y:S05]  /*21a0*/  BSYNC.RECONVERGENT B4 ;  /* 0x0000000000047941 */ /* 0x000fea0003800200 */
.L_x_739:
        /* <DEDUP_REMOVED lines=24> */
.L_x_743:
[----:B------:R-:W0:Y:S01]  /*2330*/  LDCU.64 UR4, c[0x0][0x3e8] ;  /* 0x00007d00ff0477ac */ /* 0x000e220008000a00 */
[----:B------:R-:W-:Y:S02]  /*2340*/  MOV R65, R6 ;  /* 0x0000000600417202 */ /* 0x000fe40000000f00 */
[----:B------:R-:W-:Y:S02]  /*2350*/  MOV R61, R44 ;  /* 0x0000002c003d7202 */ /* 0x000fe40000000f00 */
[----:B------:R-:W-:Y:S01]  /*2360*/  MOV R63, 0x23a0 ;  /* 0x000023a0003f7802 */ /* 0x000fe20000000f00 */
[----:B0-----:R-:W-:Y:S02]  /*2370*/  IMAD.U32 R64, RZ, RZ, UR4 ;  /* 0x00000004ff407e24 */ /* 0x001fe4000f8e00ff */
[----:B------:R-:W-:-:S07]  /*2380*/  IMAD.U32 R62, RZ, RZ, UR5 ;  /* 0x00000005ff3e7e24 */ /* 0x000fce000f8e00ff */
[----:B------:R-:W-:Y:S05]  /*2390*/  CALL.REL.NOINC `($__internal_12_$__cuda_sm20_div_s64) ;  /* 0x0000003c00947944 */ /* 0x000fea0003c00000 */
[----:B------:R-:W-:Y:S02]  /*23a0*/  IMAD.MOV.U32 R20, RZ, RZ, R24 ;  /* 0x000000ffff147224 */ /* 0x000fe400078e0018 */
[----:B------:R-:W-:-:S07]  /*23b0*/  IMAD.MOV.U32 R21, RZ, RZ, R25 ;  /* 0x000000ffff157224 */ /* 0x000fce00078e0019 */
.L_x_744:
[----:B------:R-:W-:Y:S05]  /*23c0*/  BSYNC.RECONVERGENT B4 ;  /* 0x0000000000047941 */ /* 0x000fea0003800200 */
.L_x_742:
        /* <DEDUP_REMOVED lines=9> */
[----:B------:R-:W-:Y:S02]  /*2460*/  IMAD.IADD R23, R25, 0x1, R23 ;  /* 0x0000000119177824 */ /* 0x000fe400078e0217 */
[----:B------:R-:W-:Y:S02]  /*2470*/  IMAD.MOV.U32 R25, RZ, RZ, R39 ;  /* 0x000000ffff197224 */ /* 0x000fe400078e0027 */
[----:B------:R-:W-:-:S04]  /*2480*/  IMAD R23, R23, UR6, RZ ;  /* 0x0000000617177c24 */ /* 0x000fc8000f8e02ff */
[----:B------:R-:W-:Y:S01]  /*2490*/  IMAD R23, R24, UR7, R23 ;  /* 0x0000000718177c24 */ /* 0x000fe2000f8e0217 */
[----:B------:R-:W2:Y:S01]  /*24a0*/  LDCU.64 UR6, c[0x0][0x388] ;  /* 0x00007100ff0677ac */ /* 0x000ea20008000a00 */
[----:B------:R-:W-:-:S03]  /*24b0*/  IMAD.MOV.U32 R24, RZ, RZ, R36 ;  /* 0x000000ffff187224 */ /* 0x000fc600078e0024 */
[----:B------:R-:W-:Y:S01]  /*24c0*/  IADD3 R21, PT, PT, R21, R23, RZ ;  /* 0x0000001715157210 */ /* 0x000fe20007ffe0ff */
[----:B-1----:R-:W-:-:S04]  /*24d0*/  IMAD.WIDE.U32 R24, R20, UR12, R24 ;  /* 0x0000000c14187c25 */ /* 0x002fc8000f8e0018 */
[----:B------:R-:W-:Y:S02]  /*24e0*/  IMAD R21, R21, UR12, RZ ;  /* 0x0000000c15157c24 */ /* 0x000fe4000f8e02ff */
[----:B0-----:R-:W-:Y:S02]  /*24f0*/  IMAD R27, R17, UR4, RZ ;  /* 0x00000004111b7c24 */ /* 0x001fe4000f8e02ff */
        /* <DEDUP_REMOVED lines=13> */
[----:B------:R-:W2:Y:S02]  /*25d0*/  LDG.E.64 R20, desc[UR10][R24.64] ;  /* 0x0000000a18147981 */ /* 0x000ea4000c1e1b00 */
[----:B--2---:R0:W1:Y:S02]  /*25e0*/  DADD R8, R8, R20 ;  /* 0x0000000008087229 */ /* 0x0040640000000014 */
.L_x_735:
[----:B------:R-:W-:Y:S05]  /*25f0*/  BSYNC.RECONVERGENT B3 ;  /* 0x0000000000037941 */ /* 0x000fea0003800200 */
.L_x_734:
        /* <DEDUP_REMOVED lines=9> */
[----:B------:R-:W2:Y:S01]  /*2690*/  LDCU UR4, c[0x0][0x3ec] ;  /* 0x00007d80ff0477ac */ /* 0x000ea20008000800 */
[----:B------:R-:W-:Y:S01]  /*26a0*/  BSSY.RECONVERGENT B4, `(.L_x_747) ;  /* 0x0000022000047945 */ /* 0x000fe20003800200 */
[----:B--2---:R-:W-:-:S04]  /*26b0*/  LOP3.LUT R23, R45, UR4, RZ, 0xfc, !PT ;  /* 0x000000042d177c12 */ /* 0x004fc8000f8efcff */
[----:B------:R-:W-:-:S13]  /*26c0*/  ISETP.NE.AND.EX P0, PT, R23, RZ, PT, !PT ;  /* 0x000000ff1700720c */ /* 0x000fda0003f053f0 */
[----:B------:R-:W-:Y:S05]  /*26d0*/  @P0 BRA `(.L_x_748) ;  /* 0x0000000000540947 */ /* 0x000fea0003800000 */
[----:B------:R-:W2:Y:S01]  /*26e0*/  LDCU UR4, c[0x0][0x3e8] ;  /* 0x00007d00ff0477ac */ /* 0x000ea20008000800 */
[----:B0-----:R-:W-:Y:S01]  /*26f0*/  IMAD.MOV.U32 R20, RZ, RZ, RZ ;  /* 0x000000ffff147224 */ /* 0x001fe200078e00ff */
[----:B--2---:R-:W0:Y:S01]  /*2700*/  I2F.U32.RP R24, UR4 ;  /* 0x0000000400187d06 */ /* 0x004e220008209000 */
        /* <DEDUP_REMOVED lines=18> */
.L_x_748:
[----:B------:R-:W2:Y:S01]  /*2830*/  LDCU.64 UR4, c[0x0][0x3e8] ;  /* 0x00007d00ff0477ac */ /* 0x000ea20008000a00 */
[----:B------:R-:W-:Y:S02]  /*2840*/  MOV R68, R42 ;  /* 0x0000002a00447202 */ /* 0x000fe40000000f00 */
[----:B------:R-:W-:Y:S02]  /*2850*/  MOV R60, R45 ;  /* 0x0000002d003c7202 */ /* 0x000fe40000000f00 */
[----:B------:R-:W-:Y:S01]  /*2860*/  MOV R62, 0x28a0 ;  /* 0x000028a0003e7802 */ /* 0x000fe20000000f00 */
[----:B--2---:R-:W-:Y:S02]  /*2870*/  IMAD.U32 R63, RZ, RZ, UR4 ;  /* 0x00000004ff3f7e24 */ /* 0x004fe4000f8e00ff */
[----:B------:R-:W-:-:S07]  /*2880*/  IMAD.U32 R61, RZ, RZ, UR5 ;  /* 0x00000005ff3d7e24 */ /* 0x000fce000f8e00ff */
[----:B01----:R-:W-:Y:S05]  /*2890*/  CALL.REL.NOINC `($__internal_13_$__cuda_sm20_rem_s64) ;  /* 0x0000003c00b07944 */ /* 0x003fea0003c00000 */
[----:B------:R-:W-:-:S04]  /*28a0*/  ISETP.NE.U32.AND P0, PT, R20, RZ, PT ;  /* 0x000000ff1400720c */ /* 0x000fc80003f05070 */
[----:B------:R-:W-:-:S13]  /*28b0*/  ISETP.NE.AND.EX P0, PT, R21, RZ, PT, P0 ;  /* 0x000000ff1500720c */ /* 0x000fda0003f05300 */
.L_x_749:
[----:B------:R-:W-:Y:S05]  /*28c0*/  BSYNC.RECONVERGENT B4 ;  /* 0x0000000000047941 */ /* 0x000fea0003800200 */
.L_x_747:
        /* <DEDUP_REMOVED lines=10> */
[----:B------:R0:W2:Y:S02]  /*2970*/  F2I.FTZ.U32.TRUNC.NTZ R21, R20 ;  /* 0x0000001400157305 */ /* 0x0000a4000021f000 */
[----:B0-----:R-:W-:Y:S02]  /*2980*/  HFMA2 R20, -RZ, RZ, 0, 0 ;  /* 0x00000000ff147431 */ /* 0x001fe400000001ff */
[----:B--2---:R-:W-:-:S04]  /*2990*/  IMAD.MOV R25, RZ, RZ, -R21 ;  /* 0x000000ffff197224 */ /* 0x004fc800078e0a15 */
        /* <DEDUP_REMOVED lines=12> */
.L_x_751:
[----:B------:R-:W0:Y:S01]  /*2a60*/  LDCU.64 UR4, c[0x0][0x3e0] ;  /* 0x00007c00ff0477ac */ /* 0x000e220008000a00 */
[----:B------:R-:W-:Y:S02]  /*2a70*/  MOV R65, R4 ;  /* 0x0000000400417202 */ /* 0x000fe40000000f00 */
[----:B------:R-:W-:Y:S02]  /*2a80*/  MOV R61, R46 ;  /* 0x0000002e003d7202 */ /* 0x000fe40000000f00 */
[----:B------:R-:W-:Y:S01]  /*2a90*/  MOV R63, 0x2ad0 ;  /* 0x00002ad0003f7802 */ /* 0x000fe20000000f00 */
[----:B0-----:R-:W-:Y:S02]  /*2aa0*/  IMAD.U32 R64, RZ, RZ, UR4 ;  /* 0x00000004ff407e24 */ /* 0x001fe4000f8e00ff */
[----:B------:R-:W-:-:S07]  /*2ab0*/  IMAD.U32 R62, RZ, RZ, UR5 ;  /* 0x00000005ff3e7e24 */ /* 0x000fce000f8e00ff */
[----:B-1----:R-:W-:Y:S05]  /*2ac0*/  CALL.REL.NOINC `($__internal_12_$__cuda_sm20_div_s64) ;  /* 0x0000003400c87944 */ /* 0x002fea0003c00000 */
[----:B------:R-:W-:Y:S02]  /*2ad0*/  IMAD.MOV.U32 R28, RZ, RZ, R24 ;  /* 0x000000ffff1c7224 */ /* 0x000fe400078e0018 */
[----:B------:R-:W-:-:S07]  /*2ae0*/  IMAD.MOV.U32 R29, RZ, RZ, R25 ;  /* 0x000000ffff1d7224 */ /* 0x000fce00078e0019 */
.L_x_752:
[----:B------:R-:W-:Y:S05]  /*2af0*/  BSYNC.RECONVERGENT B4 ;  /* 0x0000000000047941 */ /* 0x000fea0003800200 */
.L_x_750:
        /* <DEDUP_REMOVED lines=24> */
.L_x_754:
[----:B------:R-:W0:Y:S01]  /*2c80*/  LDCU.64 UR4, c[0x0][0x3e8] ;  /* 0x00007d00ff0477ac */ /* 0x000e220008000a00 */
[----:B------:R-:W-:Y:S01]  /*2c90*/  IMAD.MOV.U32 R65, RZ, RZ, R42 ;  /* 0x000000ffff417224 */ /* 0x000fe200078e002a */
[----:B------:R-:W-:Y:S01]  /*2ca0*/  MOV R63, 0x2cf0 ;  /* 0x00002cf0003f7802 */ /* 0x000fe20000000f00 */
[----:B------:R-:W-:Y:S01]  /*2cb0*/  IMAD.MOV.U32 R61, RZ, RZ, R45 ;  /* 0x000000ffff3d7224 */ /* 0x000fe200078e002d */
[----:B0-----:R-:W-:Y:S01]  /*2cc0*/  MOV R64, UR4 ;  /* 0x0000000400407c02 */ /* 0x001fe20008000f00 */
[----:B------:R-:W-:-:S07]  /*2cd0*/  IMAD.U32 R62, RZ, RZ, UR5 ;  /* 0x00000005ff3e7e24 */ /* 0x000fce000f8e00ff */
[----:B-1----:R-:W-:Y:S05]  /*2ce0*/  CALL.REL.NOINC `($__internal_12_$__cuda_sm20_div_s64) ;  /* 0x0000003400407944 */ /* 0x002fea0003c00000 */
[----:B------:R-:W-:Y:S01]  /*2cf0*/  MOV R20, R24 ;  /* 0x0000001800147202 */ /* 0x000fe20000000f00 */
[----:B------:R-:W-:-:S07]  /*2d00*/  IMAD.MOV.U32 R21, RZ, RZ, R25 ;  /* 0x000000ffff157224 */ /* 0x000fce00078e0019 */
.L_x_755:
[----:B------:R-:W-:Y:S05]  /*2d10*/  BSYNC.RECONVERGENT B4 ;  /* 0x0000000000047941 */ /* 0x000fea0003800200 */
.L_x_753:
[----:B------:R-:W0:Y:S01]  /*2d20*/  LDCU.128 UR4, c[0x0][0x3b0] ;  /* 0x00007600ff0477ac */ /* 0x000e220008000c00 */
[----:B------:R-:W-:Y:S01]  /*2d30*/  MOV R25, R29 ;  /* 0x0000001d00197202 */ /* 0x000fe20000000f00 */
[----:B------:R-:W-:Y:S01]  /*2d40*/  IMAD.MOV.U32 R24, RZ, RZ, R28 ;  /* 0x000000ffff187224 */ /* 0x000fe200078e001c */
[----:B------:R-:W2:Y:S01]  /*2d50*/  LDCU.128 UR12, c[0x0][0x3f0] ;  /* 0x00007e00ff0c77ac */ /* 0x000ea20008000c00 */
        /* <DEDUP_REMOVED lines=9> */
[----:B------:R-:W-:Y:S01]  /*2df0*/  MOV R24, R36 ;  /* 0x0000002400187202 */ /* 0x000fe20000000f00 */
[----:B------:R-:W3:Y:S02]  /*2e00*/  LDCU.64 UR6, c[0x0][0x388] ;  /* 0x00007100ff0677ac */ /* 0x000ee40008000a00 */
[----:B------:R-:W-:Y:S02]  /*2e10*/  IMAD.IADD R21, R21, 0x1, R23 ;  /* 0x0000000115157824 */ /* 0x000fe400078e0217 */
[----:B--2---:R-:W-:-:S04]  /*2e20*/  IMAD.WIDE.U32 R24, R20, UR12, R24 ;  /* 0x0000000c14187c25 */ /* 0x004fc8000f8e0018 */
[----:B------:R-:W-:Y:S02]  /*2e30*/  IMAD R21, R21, UR12, RZ ;  /* 0x0000000c15157c24 */ /* 0x000fe4000f8e02ff */
[----:B0-----:R-:W-:Y:S02]  /*2e40*/  IMAD R27, R17, UR4, RZ ;  /* 0x00000004111b7c24 */ /* 0x001fe4000f8e02ff */
[----:B------:R-:W-:Y:S01]  /*2e50*/  IMAD R23, R20, UR13, R21 ;  /* 0x0000000d14177c24 */ /* 0x000fe2000f8e0215 */
[----:B------:R-:W-:Y:S01]  /*2e60*/  MOV R21, R35 ;  /* 0x0000002300157202 */ /* 0x000fe20000000f00 */
        /* <DEDUP_REMOVED lines=10> */
[----:B------:R-:W-:-:S05]  /*2f10*/  LEA.HI.X R25, R20, UR7, R21, 0x3, P0 ;  /* 0x0000000714197c11 */ /* 0x000fca00080f1c15 */
[----:B------:R-:W1:Y:S02]  /*2f20*/  LDG.E.64 R20, desc[UR10][R24.64+0x8] ;  /* 0x0000080a18147981 */ /* 0x000e64000c1e1b00 */
[----:B-1----:R2:W3:Y:S02]  /*2f30*/  DADD R8, R8, R20 ;  /* 0x0000000008087229 */ /* 0x0024e40000000014 */
.L_x_746:
[----:B------:R-:W-:Y:S05]  /*2f40*/  BSYNC.RECONVERGENT B3 ;  /* 0x0000000000037941 */ /* 0x000fea0003800200 */
.L_x_745:
[----:B------:R-:W-:Y:S02]  /*2f50*/  ISETP.NE.U32.AND P1, PT, R22, 0x2, PT ;  /* 0x000000021600780c */ /* 0x000fe40003f25070 */
[----:B------:R-:W-:Y:S02]  /*2f60*/  ISETP.NE.U32.AND P0, PT, R2, RZ, PT ;  /* 0x000000ff0200720c */ /* 0x000fe40003f05070 */
[----:B------:R-:W-:Y:S02]  /*2f70*/  ISETP.NE.AND.EX P1, PT, RZ, RZ, PT, P1 ;  /* 0x000000ffff00720c */ /* 0x000fe40003f25310 */
[C---:B0-2---:R-:W-:Y:S02]  /*2f80*/  IADD3 R21, P2, PT, R30.reuse, 0x2, RZ ;  /* 0x000000021e157810 */ /* 0x045fe40007f5e0ff */
[----:B------:R-:W-:Y:S02]  /*2f90*/  ISETP.NE.OR.EX P0, PT, R3, RZ, !P1, P0 ;  /* 0x000000ff0300720c */ /* 0x000fe40004f05700 */
[----:B------:R-:W-:Y:S01]  /*2fa0*/  IADD3 R22, P3, PT, R30, 0x3, RZ ;  /* 0x000000031e167810 */ /* 0x000fe20007f7e0ff */
[----:B------:R-:W-:-:S03]  /*2fb0*/  IMAD.X R20, RZ, RZ, R35, P2 ;  /* 0x000000ffff147224 */ /* 0x000fc600010e0623 */
[----:B------:R-:W-:Y:S01]  /*2fc0*/  SEL R48, R21, R22, !P1 ;  /* 0x0000001615307207 */ /* 0x000fe20004800000 */
[----:B------:R-:W-:-:S05]  /*2fd0*/  IMAD.X R23, RZ, RZ, R35, P3 ;  /* 0x000000ffff177224 */ /* 0x000fca00018e0623 */
[----:B------:R-:W-:Y:S01]  /*2fe0*/  SEL R47, R20, R23, !P1 ;  /* 0x00000017142f7207 */ /* 0x000fe20004800000 */
[----:B------:R-:W-:Y:S06]  /*2ff0*/  @P0 BRA `(.L_x_733) ;  /* 0x00000008003c0947 */ /* 0x000fec0003800000 */
        /* <DEDUP_REMOVED lines=26> */
.L_x_757:
[----:B------:R-:W0:Y:S01]  /*31a0*/  LDCU.64 UR4, c[0x0][0x3e8] ;  /* 0x00007d00ff0477ac */ /* 0x000e220008000a00 */
[----:B------:R-:W-:Y:S02]  /*31b0*/  MOV R68, R40 ;  /* 0x0000002800447202 */ /* 0x000fe40000000f00 */
[----:B------:R-:W-:Y:S02]  /*31c0*/  MOV R60, R43 ;  /* 0x0000002b003c7202 */ /* 0x000fe40000000f00 */
[----:B------:R-:W-:Y:S01]  /*31d0*/  MOV R62, 0x3210 ;  /* 0x00003210003e7802 */ /* 0x000fe20000000f00 */
[----:B0-----:R-:W-:Y:S02]  /*31e0*/  IMAD.U32 R63, RZ, RZ, UR4 ;  /* 0x00000004ff3f7e24 */ /* 0x001fe4000f8e00ff */
[----:B------:R-:W-:-:S07]  /*31f0*/  IMAD.U32 R61, RZ, RZ, UR5 ;  /* 0x00000005ff3d7e24 */ /* 0x000fce000f8e00ff */
[----:B-1-3--:R-:W-:Y:S05]  /*3200*/  CALL.REL.NOINC `($__internal_13_$__cuda_sm20_rem_s64) ;  /* 0x0000003400547944 */ /* 0x00afea0003c00000 */
[----:B------:R-:W-:-:S04]  /*3210*/  ISETP.NE.U32.AND P0, PT, R20, RZ, PT ;  /* 0x000000ff1400720c */ /* 0x000fc80003f05070 */
[----:B------:R-:W-:-:S13]  /*3220*/  ISETP.NE.AND.EX P0, PT, R21, RZ, PT, P0 ;  /* 0x000000ff1500720c */ /* 0x000fda0003f05300 */
.L_x_758:
[----:B------:R-:W-:Y:S05]  /*3230*/  BSYNC.RECONVERGENT B3 ;  /* 0x0000000000037941 */ /* 0x000fea0003800200 */
.L_x_756:
[----:B------:R-:W-:Y:S02]  /*3240*/  IMAD.MOV.U32 R48, RZ, RZ, R22 ;  /* 0x000000ffff307224 */ /* 0x000fe400078e0016 */
[----:B------:R-:W-:Y:S01]  /*3250*/  IMAD.MOV.U32 R47, RZ, RZ, R23 ;  /* 0x000000ffff2f7224 */ /* 0x000fe200078e0017 */
[----:B------:R-:W-:Y:S06]  /*3260*/  @P0 BRA `(.L_x_733) ;  /* 0x0000000400a00947 */ /* 0x000fec0003800000 */
        /* <DEDUP_REMOVED lines=22> */
[----:B------:R-:W-:Y:S01]  /*33d0*/  @!P2 LOP3.LUT R28, RZ, UR4, RZ, 0x33, !PT ;  /* 0x00000004ff1cac12 */ /* 0x000fe2000f8e33ff */
[----:B------:R-:W-:Y:S06]  /*33e0*/  BRA `(.L_x_761) ;  /* 0x0000000000247947 */ /* 0x000fec0003800000 */
.L_x_760:
[----:B------:R-:W0:Y:S01]  /*33f0*/  LDCU.64 UR4, c[0x0][0x3e0] ;  /* 0x00007c00ff0477ac */ /* 0x000e220008000a00 */
[----:B------:R-:W-:Y:S01]  /*3400*/  IMAD.MOV.U32 R65, RZ, RZ, R4 ;  /* 0x000000ffff417224 */ /* 0x000fe200078e0004 */
[----:B------:R-:W-:Y:S01]  /*3410*/  MOV R63, 0x3460 ;  /* 0x00003460003f7802 */ /* 0x000fe20000000f00 */
[----:B------:R-:W-:Y:S01]  /*3420*/  IMAD.MOV.U32 R61, RZ, RZ, R46 ;  /* 0x000000ffff3d7224 */ /* 0x000fe200078e002e */
[----:B0-----:R-:W-:Y:S01]  /*3430*/  MOV R64, UR4 ;  /* 0x0000000400407c02 */ /* 0x001fe20008000f00 */
[----:B------:R-:W-:-:S07]  /*3440*/  IMAD.U32 R62, RZ, RZ, UR5 ;  /* 0x00000005ff3e7e24 */ /* 0x000fce000f8e00ff */
[----:B-1-3--:R-:W-:Y:S05]  /*3450*/  CALL.REL.NOINC `($__internal_12_$__cuda_sm20_div_s64) ;  /* 0x0000002c00647944 */ /* 0x00afea0003c00000 */
[----:B------:R-:W-:Y:S01]  /*3460*/  MOV R28, R24 ;  /* 0x00000018001c7202 */ /* 0x000fe20000000f00 */
[----:B------:R-:W-:-:S07]  /*3470*/  IMAD.MOV.U32 R29, RZ, RZ, R25 ;  /* 0x000000ffff1d7224 */ /* 0x000fce00078e0019 */
.L_x_761:
[----:B------:R-:W-:Y:S05]  /*3480*/  BSYNC.RECONVERGENT B3 ;  /* 0x0000000000037941 */ /* 0x000fea0003800200 */
.L_x_759:
        /* <DEDUP_REMOVED lines=8> */
[----:B------:R0:W2:Y:S02]  /*3510*/  F2I.FTZ.U32.TRUNC.NTZ R21, R20 ;  /* 0x0000001400157305 */ /* 0x0000a4000021f000 */
[----:B0-----:R-:W-:Y:S01]  /*3520*/  IMAD.MOV.U32 R20, RZ, RZ, RZ ;  /* 0x000000ffff147224 */ /* 0x001fe200078e00ff */
[----:B--2---:R-:W-:-:S05]  /*3530*/  IADD3 R25, PT, PT, RZ, -R21, RZ ;  /* 0x80000015ff197210 */ /* 0x004fca0007ffe0ff */
        /* <DEDUP_REMOVED lines=13> */
.L_x_763:
[----:B------:R-:W0:Y:S01]  /*3610*/  LDCU.64 UR4, c[0x0][0x3e8] ;  /* 0x00007d00ff0477ac */ /* 0x000e220008000a00 */
[----:B------:R-:W-:Y:S01]  /*3620*/  IMAD.MOV.U32 R65, RZ, RZ, R40 ;  /* 0x000000ffff417224 */ /* 0x000fe200078e0028 */
[----:B------:R-:W-:Y:S01]  /*3630*/  MOV R63, 0x3680 ;  /* 0x00003680003f7802 */ /* 0x000fe20000000f00 */
[----:B------:R-:W-:Y:S02]  /*3640*/  IMAD.MOV.U32 R61, RZ, RZ, R43 ;  /* 0x000000ffff3d7224 */ /* 0x000fe400078e002b */
[----:B0-----:R-:W-:Y:S01]  /*3650*/  IMAD.U32 R64, RZ, RZ, UR4 ;  /* 0x00000004ff407e24 */ /* 0x001fe2000f8e00ff */
[----:B------:R-:W-:-:S07]  /*3660*/  MOV R62, UR5 ;  /* 0x00000005003e7c02 */ /* 0x000fce0008000f00 */
[----:B-1-3--:R-:W-:Y:S05]  /*3670*/  CALL.REL.NOINC `($__internal_12_$__cuda_sm20_div_s64) ;  /* 0x0000002800dc7944 */ /* 0x00afea0003c00000 */
[----:B------:R-:W-:Y:S01]  /*3680*/  MOV R20, R24 ;  /* 0x0000001800147202 */ /* 0x000fe20000000f00 */
[----:B------:R-:W-:-:S07]  /*3690*/  IMAD.MOV.U32 R21, RZ, RZ, R25 ;  /* 0x000000ffff157224 */ /* 0x000fce00078e0019 */
.L_x_764:
[----:B------:R-:W-:Y:S05]  /*36a0*/  BSYNC.RECONVERGENT B3 ;  /* 0x0000000000037941 */ /* 0x000fea0003800200 */
.L_x_762:
        /* <DEDUP_REMOVED lines=13> */
[----:B------:R-:W4:Y:S02]  /*3780*/  LDCU.64 UR6, c[0x0][0x388] ;  /* 0x00007100ff0677ac */ /* 0x000f240008000a00 */
[----:B------:R-:W-:Y:S02]  /*3790*/  IMAD.IADD R21, R21, 0x1, R25 ;  /* 0x0000000115157824 */ /* 0x000fe400078e0219 */
[----:B------:R-:W-:Y:S02]  /*37a0*/  IMAD.MOV.U32 R25, RZ, RZ, R39 ;  /* 0x000000ffff197224 */ /* 0x000fe400078e0027 */
[----:B--2---:R-:W-:Y:S02]  /*37b0*/  IMAD R21, R21, UR12, RZ ;  /* 0x0000000c15157c24 */ /* 0x004fe4000f8e02ff */
        /* <DEDUP_REMOVED lines=12> */
[----:B----4-:R-:W-:-:S04]  /*3880*/  LEA R24, P0, R20, UR6, 0x3 ;  /* 0x0000000614187c11 */ /* 0x010fc8000f8018ff */
[----:B------:R-:W-:-:S04]  /*3890*/  IADD3 R21, PT, PT, R21, R25, RZ ;  /* 0x0000001915157210 */ /* 0x000fc80007ffe0ff */
[----:B------:R-:W-:-:S05]  /*38a0*/  LEA.HI.X R25, R20, UR7, R21, 0x3, P0 ;  /* 0x0000000714197c11 */ /* 0x000fca00080f1c15 */
[----:B------:R-:W1:Y:S01]  /*38b0*/  LDG.E.64 R20, desc[UR10][R24.64+0x10] ;  /* 0x0000100a18147981 */ /* 0x000e62000c1e1b00 */
[----:B------:R-:W-:Y:S01]  /*38c0*/  IMAD.MOV.U32 R48, RZ, RZ, R22 ;  /* 0x000000ffff307224 */ /* 0x000fe200078e0016 */
[----:B------:R-:W-:Y:S01]  /*38d0*/  MOV R47, R23 ;  /* 0x00000017002f7202 */ /* 0x000fe20000000f00 */
[----:B-1-3--:R2:W4:Y:S06]  /*38e0*/  DADD R8, R8, R20 ;  /* 0x0000000008087229 */ /* 0x00a52c0000000014 */
.L_x_733:
[----:B------:R-:W-:Y:S05]  /*38f0*/  BSYNC.RECONVERGENT B2 ;  /* 0x0000000000027941 */ /* 0x000fea0003800200 */
.L_x_732:
[----:B0-2---:R-:W-:-:S04]  /*3900*/  IADD3 R20, P1, PT, R30, -R37, RZ ;  /* 0x800000251e147210 */ /* 0x005fc80007f3e0ff */
[----:B------:R-:W-:Y:S01]  /*3910*/  ISETP.GT.U32.AND P0, PT, R20, -0x4, PT ;  /* 0xfffffffc1400780c */ /* 0x000fe20003f04070 */
[----:B------:R-:W-:-:S05]  /*3920*/  IMAD.X R20, R35, 0x1, ~R34, P1 ;  /* 0x0000000123147824 */ /* 0x000fca00008e0e22 */
[----:B------:R-:W-:-:S13]  /*3930*/  ISETP.GT.U32.AND.EX P0, PT, R20, -0x1, PT, P0 ;  /* 0xffffffff1400780c */ /* 0x000fda0003f04100 */
[----:B------:R-:W-:Y:S05]  /*3940*/  @P0 BRA `(.L_x_728) ;  /* 0x0000002400b00947 */ /* 0x000fea0003800000 */
[----:B------:R-:W0:Y:S01]  /*3950*/  LDCU.64 UR6, c[0x0][0x390] ;  /* 0x00007200ff0677ac */ /* 0x000e220008000a00 */
[-C--:B------:R-:W-:Y:S01]  /*3960*/  MOV R49, R47.reuse ;  /* 0x0000002f00317202 */ /* 0x080fe20000000f00 */
[----:B------:R-:W-:Y:S01]  /*3970*/  IMAD.MOV.U32 R57, RZ, RZ, R48 ;  /* 0x000000ffff397224 */ /* 0x000fe200078e0030 */
[C---:B------:R-:W-:Y:S01]  /*3980*/  IADD3 R55, P0, PT, R48.reuse, 0x2, RZ ;  /* 0x0000000230377810 */ /* 0x040fe20007f1e0ff */
[----:B------:R-:W2:Y:S01]  /*3990*/  LDCU.64 UR4, c[0x0][0x3d8] ;  /* 0x00007b00ff0477ac */ /* 0x000ea20008000a00 */
        /* <DEDUP_REMOVED lines=8> */
[----:B--2---:R-:W-:-:S03]  /*3a20*/  UIADD3 UR4, UP0, UPT, URZ, -UR4, URZ ;  /* 0x80000004ff047290 */ /* 0x004fc6000ff1e0ff */
[----:B------:R-:W-:Y:S01]  /*3a30*/  IMAD R21, R16, UR7, R21 ;  /* 0x0000000710157c24 */ /* 0x000fe2000f8e0215 */
[----:B------:R-:W-:-:S03]  /*3a40*/  UIADD3.X UR5, UPT, UPT, URZ, ~UR5, URZ, UP0, !UPT ;  /* 0x80000005ff057290 */ /* 0x000fc600087fe4ff */
[----:B------:R-:W-:Y:S01]  /*3a50*/  IMAD.IADD R21, R21, 0x1, R59 ;  /* 0x0000000115157824 */ /* 0x000fe200078e023b */
[C---:B------:R-:W-:Y:S02]  /*3a60*/  SHF.L.U32 R59, R58.reuse, 0x3, RZ ;  /* 0x000000033a3b7819 */ /* 0x040fe400000006ff */
[----:B------:R-:W-:Y:S01]  /*3a70*/  MOV R22, UR4 ;  /* 0x0000000400167c02 */ /* 0x000fe20008000f00 */
[----:B------:R-:W-:Y:S01]  /*3a80*/  IMAD.U32 R23, RZ, RZ, UR5 ;  /* 0x00000005ff177e24 */ /* 0x000fe2000f8e00ff */
[----:B------:R-:W-:Y:S01]  /*3a90*/  SHF.L.U64.HI R58, R58, 0x3, R21 ;  /* 0x000000033a3a7819 */ /* 0x000fe20000010215 */
[----:B------:R-:W-:Y:S02]  /*3aa0*/  IMAD R21, R47, UR4, RZ ;  /* 0x000000042f157c24 */ /* 0x000fe4000f8e02ff */
[----:B------:R-:W-:-:S04]  /*3ab0*/  IMAD.WIDE.U32 R22, R48, UR4, R22 ;  /* 0x0000000430167c25 */ /* 0x000fc8000f8e0016 */
[----:B------:R-:W-:-:S04]  /*3ac0*/  IMAD R21, R48, UR5, R21 ;  /* 0x0000000530157c24 */ /* 0x000fc8000f8e0215 */
[----:B------:R-:W-:-:S07]  /*3ad0*/  IMAD.IADD R49, R23, 0x1, R21 ;  /* 0x0000000117317824 */ /* 0x000fce00078e0215 */
.L_x_809:
[----:B------:R-:W-:Y:S01]  /*3ae0*/  ISETP.NE.U32.AND P0, PT, R2, RZ, PT ;  /* 0x000000ff0200720c */ /* 0x000fe20003f05070 */
[----:B------:R-:W-:Y:S03]  /*3af0*/  BSSY.RECONVERGENT B2, `(.L_x_765) ;  /* 0x0000093000027945 */ /* 0x000fe60003800200 */
[----:B------:R-:W-:-:S13]  /*3b00*/  ISETP.NE.AND.EX P0, PT, R3, RZ, PT, P0 ;  /* 0x000000ff0300720c */ /* 0x000fda0003f05300 */
[----:B0-2---:R-:W-:Y:S05]  /*3b10*/  @P0 BRA `(.L_x_766) ;  /* 0x0000000800400947 */ /* 0x005fea0003800000 */
[----:B------:R-:W0:Y:S01]  /*3b20*/  LDCU.64 UR4, c[0x0][0x3d8] ;  /* 0x00007b00ff0477ac */ /* 0x000e220008000a00 */
[----:B------:R-:W-:Y:S01]  /*3b30*/  BSSY.RECONVERGENT B3, `(.L_x_767) ;  /* 0x0000028000037945 */ /* 0x000fe20003800200 */
[----:B------:R-:W2:Y:S01]  /*3b40*/  LDCU UR6, c[0x0][0x3ec] ;  /* 0x00007d80ff0677ac */ /* 0x000ea20008000800 */
[----:B0-----:R-:W-:-:S04]  /*3b50*/  UIADD3 UR4, UP0, UPT, URZ, -UR4, URZ ;  /* 0x80000004ff047290 */ /* 0x001fc8000ff1e0ff */
[----:B------:R-:W-:Y:S02]  /*3b60*/  UIADD3.X UR5, UPT, UPT, URZ, ~UR5, URZ, UP0, !UPT ;  /* 0x80000005ff057290 */ /* 0x000fe400087fe4ff */
[----:B------:R-:W-:Y:S02]  /*3b70*/  IMAD R20, R56, UR4, RZ ;  /* 0x0000000438147c24 */ /* 0x000fe4000f8e02ff */
        /* <DEDUP_REMOVED lines=27> */
.L_x_768:
[----:B------:R-:W0:Y:S01]  /*3d30*/  LDCU.64 UR4, c[0x0][0x3e8] ;  /* 0x00007d00ff0477ac */ /* 0x000e220008000a00 */
[----:B------:R-:W-:Y:S01]  /*3d40*/  IMAD.MOV.U32 R68, RZ, RZ, R28 ;  /* 0x000000ffff447224 */ /* 0x000fe200078e001c */
[----:B------:R-:W-:Y:S02]  /*3d50*/  MOV R62, 0x3d90 ;  /* 0x00003d90003e7802 */ /* 0x000fe40000000f00 */
[----:B0-----:R-:W-:Y:S01]  /*3d60*/  MOV R63, UR4 ;  /* 0x00000004003f7c02 */ /* 0x001fe20008000f00 */
[----:B------:R-:W-:-:S07]  /*3d70*/  IMAD.U32 R61, RZ, RZ, UR5 ;  /* 0x00000005ff3d7e24 */ /* 0x000fce000f8e00ff */
[----:B-1-34-:R-:W-:Y:S05]  /*3d80*/  CALL.REL.NOINC `($__internal_13_$__cuda_sm20_rem_s64) ;  /* 0x0000002800747944 */ /* 0x01afea0003c00000 */
[----:B------:R-:W-:-:S04]  /*3d90*/  ISETP.NE.U32.AND P1, PT, R20, RZ, PT ;  /* 0x000000ff1400720c */ /* 0x000fc80003f25070 */
[----:B------:R-:W-:-:S13]  /*3da0*/  ISETP.NE.AND.EX P1, PT, R21, RZ, PT, P1 ;  /* 0x000000ff1500720c */ /* 0x000fda0003f25310 */
.L_x_769:
[----:B------:R-:W-:Y:S05]  /*3db0*/  BSYNC.RECONVERGENT B3 ;  /* 0x0000000000037941 */ /* 0x000fea0003800200 */
.L_x_767:
        /* <DEDUP_REMOVED lines=27> */
.L_x_771:
[----:B------:R-:W0:Y:S01]  /*3f70*/  LDCU.64 UR4, c[0x0][0x3e0] ;  /* 0x00007c00ff0477ac */ /* 0x000e220008000a00 */
[----:B------:R-:W-:Y:S01]  /*3f80*/  MOV R65, R4 ;  /* 0x0000000400417202 */ /* 0x000fe20000000f00 */
[----:B------:R-:W-:Y:S01]  /*3f90*/  IMAD.MOV.U32 R61, RZ, RZ, R46 ;  /* 0x000000ffff3d7224 */ /* 0x000fe200078e002e */
[----:B------:R-:W-:Y:S01]  /*3fa0*/  MOV R63, 0x3fe0 ;  /* 0x00003fe0003f7802 */ /* 0x000fe20000000f00 */
[----:B0-----:R-:W-:Y:S01]  /*3fb0*/  IMAD.U32 R64, RZ, RZ, UR4 ;  /* 0x00000004ff407e24 */ /* 0x001fe2000f8e00ff */
[----:B------:R-:W-:-:S07]  /*3fc0*/  MOV R62, UR5 ;  /* 0x00000005003e7c02 */ /* 0x000fce0008000f00 */
[----:B-1-34-:R-:W-:Y:S05]  /*3fd0*/  CALL.REL.NOINC `($__internal_12_$__cuda_sm20_div_s64) ;  /* 0x0000002000847944 */ /* 0x01afea0003c00000 */
[----:B------:R-:W-:Y:S01]  /*3fe0*/  MOV R50, R24 ;  /* 0x0000001800327202 */ /* 0x000fe20000000f00 */
[----:B------:R-:W-:-:S07]  /*3ff0*/  IMAD.MOV.U32 R51, RZ, RZ, R25 ;  /* 0x000000ffff337224 */ /* 0x000fce00078e0019 */
.L_x_772:
[----:B------:R-:W-:Y:S05]  /*4000*/  BSYNC.RECONVERGENT B3 ;  /* 0x0000000000037941 */ /* 0x000fea0003800200 */
.L_x_770:
        /* <DEDUP_REMOVED lines=26> */
.L_x_774:
        /* <DEDUP_REMOVED lines=9> */
.L_x_775:
[----:B------:R-:W-:Y:S05]  /*4240*/  BSYNC.RECONVERGENT B3 ;  /* 0x0000000000037941 */ /* 0x000fea0003800200 */
.L_x_773:
        /* <DEDUP_REMOVED lines=15> */
[----:B--2---:R-:W-:Y:S02]  /*4340*/  IMAD R21, R21, UR12, RZ ;  /* 0x0000000c15157c24 */ /* 0x004fe4000f8e02ff */
        /* <DEDUP_REMOVED lines=11> */
[----:B------:R-:W1:Y:S02]  /*4400*/  LDG.E.64 R20, desc[UR10][R24.64] ;  /* 0x0000000a18147981 */ /* 0x000e64000c1e1b00 */
[----:B-1-34-:R0:W2:Y:S02]  /*4410*/  DADD R8, R8, R20 ;  /* 0x0000000008087229 */ /* 0x01a0a40000000014 */
.L_x_766:
[----:B------:R-:W-:Y:S05]  /*4420*/  BSYNC.RECONVERGENT B2 ;  /* 0x0000000000027941 */ /* 0x000fea0003800200 */
.L_x_765:
        /* <DEDUP_REMOVED lines=30> */
.L_x_779:
[----:B------:R-:W0:Y:S01]  /*4610*/  LDCU.64 UR4, c[0x0][0x3e8] ;  /* 0x00007d00ff0477ac */ /* 0x000e220008000a00 */
[----:B------:R-:W-:Y:S01]  /*4620*/  IMAD.MOV.U32 R68, RZ, RZ, R50 ;  /* 0x000000ffff447224 */ /* 0x000fe200078e0032 */
[----:B------:R-:W-:Y:S02]  /*4630*/  MOV R60, R51 ;  /* 0x00000033003c7202 */ /* 0x000fe40000000f00 */
[----:B------:R-:W-:Y:S02]  /*4640*/  MOV R62, 0x4680 ;  /* 0x00004680003e7802 */ /* 0x000fe40000000f00 */
[----:B0-----:R-:W-:Y:S01]  /*4650*/  MOV R63, UR4 ;  /* 0x00000004003f7c02 */ /* 0x001fe20008000f00 */
[----:B------:R-:W-:-:S07]  /*4660*/  IMAD.U32 R61, RZ, RZ, UR5 ;  /* 0x00000005ff3d7e24 */ /* 0x000fce000f8e00ff */
[----:B-1234-:R-:W-:Y:S05]  /*4670*/  CALL.REL.NOINC `($__internal_13_$__cuda_sm20_rem_s64) ;  /* 0x0000002000387944 */ /* 0x01efea0003c00000 */
[----:B------:R-:W-:-:S04]  /*4680*/  ISETP.NE.U32.AND P1, PT, R20, RZ, PT ;  /* 0x000000ff1400720c */ /* 0x000fc80003f25070 */
[----:B------:R-:W-:-:S13]  /*4690*/  ISETP.NE.AND.EX P1, PT, R21, RZ, PT, P1 ;  /* 0x000000ff1500720c */ /* 0x000fda0003f25310 */
.L_x_780:
[----:B------:R-:W-:Y:S05]  /*46a0*/  BSYNC.RECONVERGENT B3 ;  /* 0x0000000000037941 */ /* 0x000fea0003800200 */
.L_x_778:
        /* <DEDUP_REMOVED lines=12> */
[----:B------:R0:W5:Y:S02]  /*4770*/  F2I.FTZ.U32.TRUNC.NTZ R21, R20 ;  /* 0x0000001400157305 */ /* 0x000164000021f000 */
[----:B0-----:R-:W-:Y:S01]  /*4780*/  IMAD.MOV.U32 R20, RZ, RZ, RZ ;  /* 0x000000ffff147224 */ /* 0x001fe200078e00ff */
[----:B-----5:R-:W-:-:S05]  /*4790*/  IADD3 R25, PT, PT, RZ, -R21, RZ ;  /* 0x80000015ff197210 */ /* 0x020fca0007ffe0ff */
        /* <DEDUP_REMOVED lines=12> */
.L_x_782:
[----:B------:R-:W0:Y:S01]  /*4860*/  LDCU.64 UR4, c[0x0][0x3e0] ;  /* 0x00007c00ff0477ac */ /* 0x000e220008000a00 */
[----:B------:R-:W-:Y:S01]  /*4870*/  IMAD.MOV.U32 R65, RZ, RZ, R4 ;  /* 0x000000ffff417224 */ /* 0x000fe200078e0004 */
[----:B------:R-:W-:Y:S02]  /*4880*/  MOV R61, R46 ;  /* 0x0000002e003d7202 */ /* 0x000fe40000000f00 */
[----:B------:R-:W-:Y:S02]  /*4890*/  MOV R63, 0x48d0 ;  /* 0x000048d0003f7802 */ /* 0x000fe40000000f00 */
[----:B0-----:R-:W-:Y:S01]  /*48a0*/  MOV R64, UR4 ;  /* 0x0000000400407c02 */ /* 0x001fe20008000f00 */
[----:B------:R-:W-:-:S07]  /*48b0*/  IMAD.U32 R62, RZ, RZ, UR5 ;  /* 0x00000005ff3e7e24 */ /* 0x000fce000f8e00ff */
[----:B-1234-:R-:W-:Y:S05]  /*48c0*/  CALL.REL.NOINC `($__internal_12_$__cuda_sm20_div_s64) ;  /* 0x0000001800487944 */ /* 0x01efea0003c00000 */
[----:B------:R-:W-:Y:S01]  /*48d0*/  IMAD.MOV.U32 R28, RZ, RZ, R24 ;  /* 0x000000ffff1c7224 */ /* 0x000fe200078e0018 */
[----:B------:R-:W-:-:S07]  /*48e0*/  MOV R29, R25 ;  /* 0x00000019001d7202 */ /* 0x000fce0000000f00 */
.L_x_783:
[----:B------:R-:W-:Y:S05]  /*48f0*/  BSYNC.RECONVERGENT B3 ;  /* 0x0000000000037941 */ /* 0x000fea0003800200 */
.L_x_781:
        /* <DEDUP_REMOVED lines=26> */
.L_x_785:
        /* <DEDUP_REMOVED lines=9> */
.L_x_786:
[----:B------:R-:W-:Y:S05]  /*4b30*/  BSYNC.RECONVERGENT B3 ;  /* 0x0000000000037941 */ /* 0x000fea0003800200 */
.L_x_784:
[----:B------:R-:W0:Y:S01]  /*4b40*/  LDCU.128 UR4, c[0x0][0x3b0] ;  /* 0x00007600ff0477ac */ /* 0x000e220008000c00 */
[----:B------:R-:W-:Y:S01]  /*4b50*/  MOV R25, R29 ;  /* 0x0000001d00197202 */ /* 0x000fe20000000f00 */
[----:B------:R-:W-:Y:S01]  /*4b60*/  IMAD.MOV.U32 R24, RZ, RZ, R28 ;  /* 0x000000ffff187224 */ /* 0x000fe200078e001c */
[----:B------:R-:W5:Y:S01]  /*4b70*/  LDCU.128 UR12, c[0x0][0x3f0] ;  /* 0x00007e00ff0c77ac */ /* 0x000f620008000c00 */
        /* <DEDUP_REMOVED lines=11> */
[----:B-----5:R-:W-:Y:S02]  /*4c30*/  IMAD R21, R21, UR12, RZ ;  /* 0x0000000c15157c24 */ /* 0x020fe4000f8e02ff */
        /* <DEDUP_REMOVED lines=11> */
[----:B------:R-:W1:Y:S02]  /*4cf0*/  LDG.E.64 R20, desc[UR10][R24.64+0x8] ;  /* 0x0000080a18147981 */ /* 0x000e64000c1e1b00 */
[----:B-1234-:R0:W1:Y:S02]  /*4d00*/  DADD R8, R8, R20 ;  /* 0x0000000008087229 */ /* 0x01e0640000000014 */
.L_x_777:
[----:B------:R-:W-:Y:S05]  /*4d10*/  BSYNC.RECONVERGENT B2 ;  /* 0x0000000000027941 */ /* 0x000fea0003800200 */
.L_x_776:
[----:B------:R-:W-:Y:S04]  /*4d20*/  BSSY.RECONVERGENT B2, `(.L_x_787) ;  /* 0x0000092000027945 */ /* 0x000fe80003800200 */
[----:B------:R-:W-:Y:S05]  /*4d30*/  @P0 BRA `(.L_x_788) ;  /* 0x0000000800400947 */ /* 0x000fea0003800000 */
[----:B------:R-:W5:Y:S01]  /*4d40*/  LDCU.64 UR4, c[0x0][0x3d8] ;  /* 0x00007b00ff0477ac */ /* 0x000f620008000a00 */
[----:B------:R-:W-:Y:S01]  /*4d50*/  BSSY.RECONVERGENT B3, `(.L_x_789) ;  /* 0x0000028000037945 */ /* 0x000fe20003800200 */
[----:B------:R-:W1:Y:S01]  /*4d60*/  LDCU UR6, c[0x0][0x3ec] ;  /* 0x00007d80ff0677ac */ /* 0x000e620008000800 */
[----:B-----5:R-:W-:-:S04]  /*4d70*/  UIADD3 UR4, UP0, UPT, URZ, -UR4, URZ ;  /* 0x80000004ff047290 */ /* 0x020fc8000ff1e0ff */
[----:B------:R-:W-:Y:S02]  /*4d80*/  UIADD3.X UR5, UPT, UPT, URZ, ~UR5, URZ, UP0, !UPT ;  /* 0x80000005ff057290 */ /* 0x000fe400087fe4ff */
[----:B0-----:R-:W-:Y:S02]  /*4d90*/  IMAD R20, R67, UR4, RZ ;  /* 0x0000000443147c24 */ /* 0x001fe4000f8e02ff */
[----:B------:R-:W-:-:S04]  /*4da0*/  IMAD.WIDE.U32 R28, R55, UR4, R52 ;  /* 0x00000004371c7c25 */ /* 0x000fc8000f8e0034 */
[----:B------:R-:W-:-:S04]  /*4db0*/  IMAD R21, R55, UR5, R20 ;  /* 0x0000000537157c24 */ /* 0x000fc8000f8e0214 */
[----:B------:R-:W-:-:S05]  /*4dc0*/  IMAD.IADD R60, R29, 0x1, R21 ;  /* 0x000000011d3c7824 */ /* 0x000fca00078e0215 */
[----:B-1----:R-:W-:-:S04]  /*4dd0*/  LOP3.LUT R20, R60, UR6, RZ, 0xfc, !PT ;  /* 0x000000063c147c12 */ /* 0x002fc8000f8efcff */
        /* <DEDUP_REMOVED lines=23> */
.L_x_790:
[----:B------:R-:W0:Y:S01]  /*4f50*/  LDCU.64 UR4, c[0x0][0x3e8] ;  /* 0x00007d00ff0477ac */ /* 0x000e220008000a00 */
[----:B------:R-:W-:Y:S02]  /*4f60*/  MOV R68, R28 ;  /* 0x0000001c00447202 */ /* 0x000fe40000000f00 */
[----:B------:R-:W-:Y:S01]  /*4f70*/  MOV R62, 0x4fb0 ;  /* 0x00004fb0003e7802 */ /* 0x000fe20000000f00 */
[----:B0-----:R-:W-:Y:S01]  /*4f80*/  IMAD.U32 R63, RZ, RZ, UR4 ;  /* 0x00000004ff3f7e24 */ /* 0x001fe2000f8e00ff */
[----:B------:R-:W-:-:S07]  /*4f90*/  MOV R61, UR5 ;  /* 0x00000005003d7c02 */ /* 0x000fce0008000f00 */
[----:B--234-:R-:W-:Y:S05]  /*4fa0*/  CALL.REL.NOINC `($__internal_13_$__cuda_sm20_rem_s64) ;  /* 0x0000001400ec7944 */ /* 0x01cfea0003c00000 */
[----:B------:R-:W-:-:S04]  /*4fb0*/  ISETP.NE.U32.AND P1, PT, R20, RZ, PT ;  /* 0x000000ff1400720c */ /* 0x000fc80003f25070 */
[----:B------:R-:W-:-:S13]  /*4fc0*/  ISETP.NE.AND.EX P1, PT, R21, RZ, PT, P1 ;  /* 0x000000ff1500720c */ /* 0x000fda0003f25310 */
.L_x_791:
[----:B------:R-:W-:Y:S05]  /*4fd0*/  BSYNC.RECONVERGENT B3 ;  /* 0x0000000000037941 */ /* 0x000fea0003800200 */
.L_x_789:
        /* <DEDUP_REMOVED lines=27> */
.L_x_793:
[----:B------:R-:W0:Y:S01]  /*5190*/  LDCU.64 UR4, c[0x0][0x3e0] ;  /* 0x00007c00ff0477ac */ /* 0x000e220008000a00 */
[----:B------:R-:W-:Y:S01]  /*51a0*/  IMAD.MOV.U32 R65, RZ, RZ, R4 ;  /* 0x000000ffff417224 */ /* 0x000fe200078e0004 */
[----:B------:R-:W-:Y:S02]  /*51b0*/  MOV R61, R46 ;  /* 0x0000002e003d7202 */ /* 0x000fe40000000f00 */
[----:B------:R-:W-:Y:S02]  /*51c0*/  MOV R63, 0x5200 ;  /* 0x00005200003f7802 */ /* 0x000fe40000000f00 */
[----:B0-----:R-:W-:Y:S01]  /*51d0*/  MOV R64, UR4 ;  /* 0x0000000400407c02 */ /* 0x001fe20008000f00 */
[----:B------:R-:W-:-:S07]  /*51e0*/  IMAD.U32 R62, RZ, RZ, UR5 ;  /* 0x00000005ff3e7e24 */ /* 0x000fce000f8e00ff */
[----:B--234-:R-:W-:Y:S05]  /*51f0*/  CALL.REL.NOINC `($__internal_12_$__cuda_sm20_div_s64) ;  /* 0x0000000c00fc7944 */ /* 0x01cfea0003c00000 */
[----:B------:R-:W-:Y:S01]  /*5200*/  IMAD.MOV.U32 R50, RZ, RZ, R24 ;  /* 0x000000ffff327224 */ /* 0x000fe200078e0018 */
[----:B------:R-:W-:-:S07]  /*5210*/  MOV R51, R25 ;  /* 0x0000001900337202 */ /* 0x000fce0000000f00 */
.L_x_794:
[----:B------:R-:W-:Y:S05]  /*5220*/  BSYNC.RECONVERGENT B3 ;  /* 0x0000000000037941 */ /* 0x000fea0003800200 */
.L_x_792:
        /* <DEDUP_REMOVED lines=26> */
.L_x_796:
        /* <DEDUP_REMOVED lines=9> */
.L_x_797:
[----:B------:R-:W-:Y:S05]  /*5460*/  BSYNC.RECONVERGENT B3 ;  /* 0x0000000000037941 */ /* 0x000fea0003800200 */
.L_x_795:
        /* <DEDUP_REMOVED lines=27> */
[----:B------:R-:W2:Y:S02]  /*5620*/  LDG.E.64 R20, desc[UR10][R24.64+0x10] ;  /* 0x0000100a18147981 */ /* 0x000ea4000c1e1b00 */
[----:B--234-:R0:W1:Y:S02]  /*5630*/  DADD R8, R8, R20 ;  /* 0x0000000008087229 */ /* 0x01c0640000000014 */
.L_x_788:
[----:B------:R-:W-:Y:S05]  /*5640*/  BSYNC.RECONVERGENT B2 ;  /* 0x0000000000027941 */ /* 0x000fea0003800200 */
.L_x_787:
        /* <DEDUP_REMOVED lines=35> */
.L_x_801:
        /* <DEDUP_REMOVED lines=8> */
.L_x_802:
[----:B------:R-:W-:Y:S05]  /*5900*/  BSYNC.RECONVERGENT B3 ;  /* 0x0000000000037941 */ /* 0x000fea0003800200 */
.L_x_800:
        /* <DEDUP_REMOVED lines=27> */
.L_x_804:
        /* <DEDUP_REMOVED lines=9> */
.L_x_805:
[----:B------:R-:W-:Y:S05]  /*5b50*/  BSYNC.RECONVERGENT B3 ;  /* 0x0000000000037941 */ /* 0x000fea0003800200 */
.L_x_803:
        /* <DEDUP_REMOVED lines=26> */
.L_x_807:
        /* <DEDUP_REMOVED lines=9> */
.L_x_808:
[----:B------:R-:W-:Y:S05]  /*5d90*/  BSYNC.RECONVERGENT B3 ;  /* 0x0000000000037941 */ /* 0x000fea0003800200 */
.L_x_806:
        /* <DEDUP_REMOVED lines=29> */
.L_x_799:
[----:B------:R-:W-:Y:S05]  /*5f70*/  BSYNC.RECONVERGENT B2 ;  /* 0x0000000000027941 */ /* 0x000fea0003800200 */
.L_x_798:
        /* <DEDUP_REMOVED lines=9> */
.L_x_728:
[----:B------:R-:W-:Y:S05]  /*6010*/  BSYNC.RECONVERGENT B0 ;  /* 0x0000000000007941 */ /* 0x000fea0003800200 */
.L_x_727:
[----:B------:R-:W-:-:S04]  /*6020*/  IADD3 R36, P0, PT, R36, 0x1, RZ ;  /* 0x0000000124247810 */ /* 0x000fc80007f1e0ff */
[----:B------:R-:W-:Y:S02]  /*6030*/  IADD3.X R39, PT, PT, RZ, R39, RZ, P0, !PT ;  /* 0x00000027ff277210 */ /* 0x000fe400007fe4ff */
[----:B------:R-:W-:-:S04]  /*6040*/  ISETP.GE.U32.AND P0, PT, R36, R41, PT ;  /* 0x000000292400720c */ /* 0x000fc80003f06070 */
[----:B------:R-:W-:-:S13]  /*6050*/  ISETP.GE.AND.EX P0, PT, R39, R38, PT, P0 ;  /* 0x000000262700720c */ /* 0x000fda0003f06300 */
[----:B------:R-:W-:Y:S05]  /*6060*/  @!P0 BRA `(.L_x_810) ;  /* 0xffffffb800488947 */ /* 0x000fea000383ffff */
.L_x_726:
[----:B------:R-:W-:Y:S05]  /*6070*/  BSYNC.RECONVERGENT B1 ;  /* 0x0000000000017941 */ /* 0x000fea0003800200 */
.L_x_725:
[----:B------:R-:W5:Y:S01]  /*6080*/  LDCU.128 UR12, c[0x0][0x400] ;  /* 0x00008000ff0c77ac */ /* 0x000f620008000c00 */
[----:B------:R-:W0:Y:S01]  /*6090*/  LDCU UR4, c[0x0][0x360] ;  /* 0x00006c00ff0477ac */ /* 0x000e220008000800 */
[----:B------:R-:W0:Y:S01]  /*60a0*/  LDC R6, c[0x0][0x370] ;  /* 0x0000dc00ff067b82 */ /* 0x000e220000000800 */
[----:B------:R-:W1:Y:S01]  /*60b0*/  LDCU.64 UR6, c[0x0][0x398] ;  /* 0x00007300ff0677ac */ /* 0x000e620008000a00 */
[----:B------:R-:W1:Y:S01]  /*60c0*/  LDCU.64 UR8, c[0x0][0x380] ;  /* 0x00007000ff0877ac */ /* 0x000e620008000a00 */
[----:B-----5:R-:W-:Y:S02]  /*60d0*/  IMAD R5, R17, UR14, RZ ;  /* 0x0000000e11057c24 */ /* 0x020fe4000f8e02ff */
[----:B------:R-:W-:-:S04]  /*60e0*/  IMAD.WIDE.U32 R2, R16, UR14, R32 ;  /* 0x0000000e10027c25 */ /* 0x000fc8000f8e0020 */
[----:B------:R-:W-:Y:S01]  /*60f0*/  IMAD R5, R16, UR15, R5 ;  /* 0x0000000f10057c24 */ /* 0x000fe2000f8e0205 */
[----:B------:R-:W-:-:S03]  /*6100*/  LEA R4, P0, R2, UR12, 0x3 ;  /* 0x0000000c02047c11 */ /* 0x000fc6000f8018ff */
[----:B------:R-:W-:Y:S01]  /*6110*/  IMAD.IADD R3, R3, 0x1, R5 ;  /* 0x0000000103037824 */ /* 0x000fe200078e0205 */
[----:B-1----:R-:W-:-:S04]  /*6120*/  UIMAD UR7, UR7, UR8, URZ ;  /* 0x00000008070772a4 */ /* 0x002fc8000f8e02ff */
[----:B------:R-:W-:Y:S01]  /*6130*/  LEA.HI.X R5, R2, UR13, R3, 0x3, P0 ;  /* 0x0000000d02057c11 */ /* 0x000fe200080f1c03 */
[----:B0-----:R-:W-:Y:S01]  /*6140*/  IMAD R3, R6, UR4, RZ ;  /* 0x0000000406037c24 */ /* 0x001fe2000f8e02ff */
[----:B------:R-:W-:Y:S02]  /*6150*/  UIMAD.WIDE.U32 UR4, UR6, UR8, URZ ;  /* 0x00000008060472a5 */ /* 0x000fe4000f8e00ff */
[----:B------:R-:W-:Y:S01]  /*6160*/  UIMAD UR7, UR6, UR9, UR7 ;  /* 0x00000009060772a4 */ /* 0x000fe2000f8e0207 */
[----:B--234-:R0:W-:Y:S01]  /*6170*/  STG.E.64 desc[UR10][R4.64], R8 ;  /* 0x0000000804007986 */ /* 0x01c1e2000c101b0a */
[----:B------:R-:W-:Y:S02]  /*6180*/  IADD3 R0, P0, PT, R3, R0, RZ ;  /* 0x0000000003007210 */ /* 0x000fe40007f1e0ff */
[----:B------:R-:W-:Y:S02]  /*6190*/  UIADD3 UR7, UPT, UPT, UR5, UR7, URZ ;  /* 0x0000000705077290 */ /* 0x000fe4000fffe0ff */
[----:B------:R-:W-:-:S02]  /*61a0*/  IADD3.X R31, PT, PT, RZ, R31, RZ, P0, !PT ;  /* 0x0000001fff1f7210 */ /* 0x000fc400007fe4ff */
[----:B------:R-:W-:-:S04]  /*61b0*/  ISETP.GE.U32.AND P0, PT, R0, UR4, PT ;  /* 0x0000000400007c0c */ /* 0x000fc8000bf06070 */
[----:B------:R-:W-:-:S13]  /*61c0*/  ISETP.GE.AND.EX P0, PT, R31, UR7, PT, P0 ;  /* 0x000000071f007c0c */ /* 0x000fda000bf06300 */
[----:B0-----:R-:W-:Y:S05]  /*61d0*/  @!P0 BRA `(.L_x_811) ;  /* 0xffffff9c00d48947 */ /* 0x001fea000383ffff */
[----:B------:R-:W-:Y:S05]  /*61e0*/  EXIT ;  /* 0x000000000000794d */ /* 0x000fea0003800000 */
        .weak           $__internal_12_$__cuda_sm20_div_s64
        .type           $__internal_12_$__cuda_sm20_div_s64,@function
        .size           $__internal_12_$__cuda_sm20_div_s64,($__internal_13_$__cuda_sm20_rem_s64 - $__internal_12_$__cuda_sm20_div_s64)
$__internal_12_$__cuda_sm20_div_s64:
        /* <DEDUP_REMOVED lines=86> */
[----:B------:R-:W-:Y:S06]  /*6750*/  RET.REL.NODEC R20 `(_ZN2at6native21col2im_batched_kernelIdEEvlPKT_llllllllllllllPS2_l) ;  /* 0xffffff9814287950 */ /* 0x000fec0003c3ffff */
        .weak           $__internal_13_$__cuda_sm20_rem_s64
        .type           $__internal_13_$__cuda_sm20_rem_s64,@function
        .size           $__internal_13_$__cuda_sm20_rem_s64,(.L_x_826 - $__internal_13_$__cuda_sm20_rem_s64)
$__internal_13_$__cuda_sm20_rem_s64:
        /* <DEDUP_REMOVED lines=79> */
[----:B------:R-:W-:Y:S06]  /*6c50*/  RET.REL.NODEC R62 `(_ZN2at6native21col2im_batched_kernelIdEEvlPKT_llllllllllllllPS2_l) ;  /* 0xffffff903ee87950 */ /* 0x000fec0003c3ffff */
.L_x_812:
        /* <DEDUP_REMOVED lines=10> */
.L_x_826:


//--------------------- .nv.shared.reserved.0     --------------------------
	.section	.nv.shared.reserved.0,"aw",@nobits
	.weak		__nv_reservedSMEM_offset_0_alias
	.size		__nv_reservedSMEM_offset_0_alias, 0, 64
	.other		__nv_reservedSMEM_offset_0_alias,@"STO_CUDA_RESERVED_SHARED STV_DEFAULT"
__nv_reservedSMEM_offset_0_alias:
	.zero		0
	.zero		64


//--------------------- .nv.global                --------------------------
	.section	.nv.global,"aw",@nobits
.nv.global:
	.type		_ZN39_INTERNAL_e0f758ff_9_Col2Im_cu_f26365334cuda3std3__48in_placeE,@object
	.size		_ZN39_INTERNAL_e0f758ff_9_Col2Im_cu_f26365334cuda3std3__48in_placeE,(_ZN39_INTERNAL_e0f758ff_9_Col2Im_cu_f26365334cuda3std6ranges3__45__cpo8distanceE - _ZN39_INTERNAL_e0f758ff_9_Col2Im_cu_f26365334cuda3std3__48in_placeE)
_ZN39_INTERNAL_e0f758ff_9_Col2Im_cu_f26365334cuda3std3__48in_placeE:
	.zero		1
	.type		_ZN39_INTERNAL_e0f758ff_9_Col2Im_cu_f26365334cuda3std6ranges3__45__cpo8distanceE,@object
	.size		_ZN39_INTERNAL_e0f758ff_9_Col2Im_cu_f26365334cuda3std6ranges3__45__cpo8distanceE,(_ZN39_INTERNAL_e0f758ff_9_Col2Im_cu_f26365334cuda3std3__45__cpo6cbeginE - _ZN39_INTERNAL_e0f758ff_9_Col2Im_cu_f26365334cuda3std6ranges3__45__cpo8distanceE)
_ZN39_INTERNAL_e0f758ff_9_Col2Im_cu_f26365334cuda3std6ranges3__45__cpo8distanceE:
	.zero		1
	.type		_ZN39_INTERNAL_e0f758ff_9_Col2Im_cu_f26365334cuda3std3__45__cpo6cbeginE,@object
	.size		_ZN39_INTERNAL_e0f758ff_9_Col2Im_cu_f26365334cuda3std3__45__cpo6cbeginE,(_ZN39_INTERNAL_e0f758ff_9_Col2Im_cu_f26365334cuda3std6ranges3__45__cpo7advanceE - _ZN39_INTERNAL_e0f758ff_9_Col2Im_cu_f26365334cuda3std3__45__cpo6cbeginE)
_ZN39_INTERNAL_e0f758ff_9_Col2Im_cu_f26365334cuda3std3__45__cpo6cbeginE:
	.zero		1
	.type		_ZN39_INTERNAL_e0f758ff_9_Col2Im_cu_f26365334cuda3std6ranges3__45__cpo7advanceE,@object
	.size		_ZN39_INTERNAL_e0f758ff_9_Col2Im_cu_f26365334cuda3std6ranges3__45__cpo7advanceE,(_ZN39_INTERNAL_e0f758ff_9_Col2Im_cu_f26365334cuda3std3__45__cpo7crbeginE - _ZN39_INTERNAL_e0f758ff_9_Col2Im_cu_f26365334cuda3std6ranges3__45__cpo7advanceE)
_ZN39_INTERNAL_e0f758ff_9_Col2Im_cu_f26365334cuda3std6ranges3__45__cpo7advanceE:
	.zero		1
	.type		_ZN39_INTERNAL_e0f758ff_9_Col2Im_cu_f26365334cuda3std3__45__cpo7crbeginE,@object
	.size		_ZN39_INTERNAL_e0f758ff_9_Col2Im_cu_f26365334cuda3std3__45__cpo7crbeginE,(_ZN39_INTERNAL_e0f758ff_9_Col2Im_cu_f26365334cuda3std6ranges3__45__cpo4dataE - _ZN39_INTERNAL_e0f758ff_9_Col2Im_cu_f26365334cuda3std3__45__cpo7crbeginE)
_ZN39_INTERNAL_e0f758ff_9_Col2Im_cu_f26365334cuda3std3__45__cpo7crbeginE:
	.zero		1
	.type		_ZN39_INTERNAL_e0f758ff_9_Col2Im_cu_f26365334cuda3std6ranges3__45__cpo4dataE,@object
	.size		_ZN39_INTERNAL_e0f758ff_9_Col2Im_cu_f26365334cuda3std6ranges3__45__cpo4dataE,(_ZN39_INTERNAL_e0f758ff_9_Col2Im_cu_f26365334cuda3std6ranges3__45__cpo5beginE - _ZN39_INTERNAL_e0f758ff_9_Col2Im_cu_f26365334cuda3std6ranges3__45__cpo4dataE)
_ZN39_INTERNAL_e0f758ff_9_Col2Im_cu_f26365334cuda3std6ranges3__45__cpo4dataE:
	.zero		1
	.type		_ZN39_INTERNAL_e0f758ff_9_Col2Im_cu_f26365334cuda3std6ranges3__45__cpo5beginE,@object
	.size		_ZN39_INTERNAL_e0f758ff_9_Col2Im_cu_f26365334cuda3std6ranges3__45__cpo5beginE,(_ZN39_INTERNAL_e0f758ff_9_Col2Im_cu_f26365334cuda3std3__441_GLOBAL__N__e0f758ff_9_Col2Im_cu_f26365336ignoreE - _ZN39_INTERNAL_e0f758ff_9_Col2Im_cu_f26365334cuda3std6ranges3__45__cpo5beginE)
_ZN39_INTERNAL_e0f758ff_9_Col2Im_cu_f26365334cuda3std6ranges3__45__cpo5beginE:
	.zero		1
	.type		_ZN39_INTERNAL_e0f758ff_9_Col2Im_cu_f26365334cuda3std3__441_GLOBAL__N__e0f758ff_9_Col2Im_cu_f26365336ignoreE,@object
	.size		_ZN39_INTERNAL_e0f758ff_9_Col2Im_cu_f26365334cuda3std3__441_GLOBAL__N__e0f758ff_9_Col2Im_cu_f26365336ignoreE,(_ZN39_INTERNAL_e0f758ff_9_Col2Im_cu_f26365334cuda3std6ranges3__45__cpo4sizeE - _ZN39_INTERNAL_e0f758ff_9_Col2Im_cu_f26365334cuda3std3__441_GLOBAL__N__e0f758ff_9_Col2Im_cu_f26365336ignoreE)
_ZN39_INTERNAL_e0f758ff_9_Col2Im_cu_f26365334cuda3std3__441_GLOBAL__N__e0f758ff_9_Col2Im_cu_f26365336ignoreE:
	.zero		1
	.type		_ZN39_INTERNAL_e0f758ff_9_Col2Im_cu_f26365334cuda3std6ranges3__45__cpo4sizeE,@object
	.size		_ZN39_INTERNAL_e0f758ff_9_Col2Im_cu_f26365334cuda3std6ranges3__45__cpo4sizeE,(_ZN39_INTERNAL_e0f758ff_9_Col2Im_cu_f26365334cuda3std3__45__cpo5beginE - _ZN39_INTERNAL_e0f758ff_9_Col2Im_cu_f26365334cuda3std6ranges3__45__cpo4sizeE)
_ZN39_INTERNAL_e0f758ff_9_Col2Im_cu_f26365334cuda3std6ranges3__45__cpo4sizeE:
	.zero		1
	.type		_ZN39_INTERNAL_e0f758ff_9_Col2Im_cu_f26365334cuda3std3__45__cpo5beginE,@object
	.size		_ZN39_INTERNAL_e0f758ff_9_Col2Im_cu_f26365334cuda3std3__45__cpo5beginE,(_ZN39_INTERNAL_e0f758ff_9_Col2Im_cu_f26365334cuda3std6ranges3__45__cpo6cbeginE - _ZN39_INTERNAL_e0f758ff_9_Col2Im_cu_f26365334cuda3std3__45__cpo5beginE)
_ZN39_INTERNAL_e0f758ff_9_Col2Im_cu_f26365334cuda3std3__45__cpo5beginE:
	.zero		1
	.type		_ZN39_INTERNAL_e0f758ff_9_Col2Im_cu_f26365334cuda3std6ranges3__45__cpo6cbeginE,@object
	.size		_ZN39_INTERNAL_e0f758ff_9_Col2Im_cu_f26365334cuda3std6ranges3__45__cpo6cbeginE,(_ZN39_INTERNAL_e0f758ff_9_Col2Im_cu_f26365334cuda3std3__45__cpo6rbeginE - _ZN39_INTERNAL_e0f758ff_9_Col2Im_cu_f26365334cuda3std6ranges3__45__cpo6cbeginE)
_ZN39_INTERNAL_e0f758ff_9_Col2Im_cu_f26365334cuda3std6ranges3__45__cpo6cbeginE:
	.zero		1
	.type		_ZN39_INTERNAL_e0f758ff_9_Col2Im_cu_f26365334cuda3std3__45__cpo6rbeginE,@object
	.size		_ZN39_INTERNAL_e0f758ff_9_Col2Im_cu_f26365334cuda3std3__45__cpo6rbeginE,(_ZN39_INTERNAL_e0f758ff_9_Col2Im_cu_f26365334cuda3std6ranges3__45__cpo4nextE - _ZN39_INTERNAL_e0f758ff_9_Col2Im_cu_f26365334cuda3std3__45__cpo6rbeginE)
_ZN39_INTERNAL_e0f758ff_9_Col2Im_cu_f26365334cuda3std3__45__cpo6rbeginE:
	.zero		1
	.type		_ZN39_INTERNAL_e0f758ff_9_Col2Im_cu_f26365334cuda3std6ranges3__45__cpo4nextE,@object
	.size		_ZN39_INTERNAL_e0f758ff_9_Col2Im_cu_f26365334cuda3std6ranges3__45__cpo4nextE,(_ZN39_INTERNAL_e0f758ff_9_Col2Im_cu_f26365334cuda3std6ranges3__45__cpo4swapE - _ZN39_INTERNAL_e0f758ff_9_Col2Im_cu_f26365334cuda3std6ranges3__45__cpo4nextE)
_ZN39_INTERNAL_e0f758ff_9_Col2Im_cu_f26365334cuda3std6ranges3__45__cpo4nextE:
	.zero		1
	.type		_ZN39_INTERNAL_e0f758ff_9_Col2Im_cu_f26365334cuda3std6ranges3__45__cpo4swapE,@object
	.size		_ZN39_INTERNAL_e0f758ff_9_Col2Im_cu_f26365334cuda3std6ranges3__45__cpo4swapE,(_ZN39_INTERNAL_e0f758ff_9_Col2Im_cu_f26365334cuda3std3__420unreachable_sentinelE - _ZN39_INTERNAL_e0f758ff_9_Col2Im_cu_f26365334cuda3std6ranges3__45__cpo4swapE)
_ZN39_INTERNAL_e0f758ff_9_Col2Im_cu_f26365334cuda3std6ranges3__45__cpo4swapE:
	.zero		1
	.type		_ZN39_INTERNAL_e0f758ff_9_Col2Im_cu_f26365334cuda3std3__420unreachable_sentinelE,@object
	.size		_ZN39_INTERNAL_e0f758ff_9_Col2Im_cu_f26365334cuda3std3__420unreachable_sentinelE,(_ZN39_INTERNAL_e0f758ff_9_Col2Im_cu_f26365336thrust24THRUST_300001_SM_1030_NS6system6detail10sequential3seqE - _ZN39_INTERNAL_e0f758ff_9_Col2Im_cu_f26365334cuda3std3__420unreachable_sentinelE)
_ZN39_INTERNAL_e0f758ff_9_Col2Im_cu_f26365334cuda3std3__420unreachable_sentinelE:
	.zero		1
	.type		_ZN39_INTERNAL_e0f758ff_9_Col2Im_cu_f26365336thrust24THRUST_300001_SM_1030_NS6system6detail10sequential3seqE,@object
	.size		_ZN39_INTERNAL_e0f758ff_9_Col2Im_cu_f26365336thrust24THRUST_300001_SM_1030_NS6system6detail10sequential3seqE,(_ZN39_INTERNAL_e0f758ff_9_Col2Im_cu_f26365334cuda3std3__45__cpo4cendE - _ZN39_INTERNAL_e0f758ff_9_Col2Im_cu_f26365336thrust24THRUST_300001_SM_1030_NS6system6detail10sequential3seqE)
_ZN39_INTERNAL_e0f758ff_9_Col2Im_cu_f26365336thrust24THRUST_300001_SM_1030_NS6system6detail10sequential3seqE:
	.zero		1
	.type		_ZN39_INTERNAL_e0f758ff_9_Col2Im_cu_f26365334cuda3std3__45__cpo4cendE,@object
	.size		_ZN39_INTERNAL_e0f758ff_9_Col2Im_cu_f26365334cuda3std3__45__cpo4cendE,(_ZN39_INTERNAL_e0f758ff_9_Col2Im_cu_f26365334cuda3std6ranges3__45__cpo9iter_swapE - _ZN39_INTERNAL_e0f758ff_9_Col2Im_cu_f26365334cuda3std3__45__cpo4cendE)
_ZN39_INTERNAL_e0f758ff_9_Col2Im_cu_f26365334cuda3std3__45__cpo4cendE:
	.zero		1
	.type		_ZN39_INTERNAL_e0f758ff_9_Col2Im_cu_f26365334cuda3std6ranges3__45__cpo9iter_swapE,@object
	.size		_ZN39_INTERNAL_e0f758ff_9_Col2Im_cu_f26365334cuda3std6ranges3__45__cpo9iter_swapE,(_ZN39_INTERNAL_e0f758ff_9_Col2Im_cu_f26365334cuda3std3__45__cpo5crendE - _ZN39_INTERNAL_e0f758ff_9_Col2Im_cu_f26365334cuda3std6ranges3__45__cpo9iter_swapE)
_ZN39_INTERNAL_e0f758ff_9_Col2Im_cu_f26365334cuda3std6ranges3__45__cpo9iter_swapE:
	.zero		1
	.type		_ZN39_INTERNAL_e0f758ff_9_Col2Im_cu_f26365334cuda3std3__45__cpo5crendE,@object
	.size		_ZN39_INTERNAL_e0f758ff_9_Col2Im_cu_f26365334cuda3std3__45__cpo5crendE,(_ZN39_INTERNAL_e0f758ff_9_Col2Im_cu_f26365334cuda3std6ranges3__45__cpo5cdataE - _ZN39_INTERNAL_e0f758ff_9_Col2Im_cu_f26365334cuda3std3__45__cpo5crendE)
_ZN39_INTERNAL_e0f758ff_9_Col2Im_cu_f26365334cuda3std3__45__cpo5crendE:
	.zero		1
	.type		_ZN39_INTERNAL_e0f758ff_9_Col2Im_cu_f26365334cuda3std6ranges3__45__cpo5cdataE,@object
	.size		_ZN39_INTERNAL_e0f758ff_9_Col2Im_cu_f26365334cuda3std6ranges3__45__cpo5cdataE,(_ZN39_INTERNAL_e0f758ff_9_Col2Im_cu_f26365334cuda3std6ranges3__45__cpo3endE - _ZN39_INTERNAL_e0f758ff_9_Col2Im_cu_f26365334cuda3std6ranges3__45__cpo5cdataE)
_ZN39_INTERNAL_e0f758ff_9_Col2Im_cu_f26365334cuda3std6ranges3__45__cpo5cdataE:
	.zero		1
	.type		_ZN39_INTERNAL_e0f758ff_9_Col2Im_cu_f26365334cuda3std6ranges3__45__cpo3endE,@object
	.size		_ZN39_INTERNAL_e0f758ff_9_Col2Im_cu_f26365334cuda3std6ranges3__45__cpo3endE,(_ZN39_INTERNAL_e0f758ff_9_Col2Im_cu_f26365334cuda3std3__419piecewise_constructE - _ZN39_INTERNAL_e0f758ff_9_Col2Im_cu_f26365334cuda3std6ranges3__45__cpo3endE)
_ZN39_INTERNAL_e0f758ff_9_Col2Im_cu_f26365334cuda3std6ranges3__45__cpo3endE:
	.zero		1
	.type		_ZN39_INTERNAL_e0f758ff_9_Col2Im_cu_f26365334cuda3std3__419piecewise_constructE,@object
	.size		_ZN39_INTERNAL_e0f758ff_9_Col2Im_cu_f26365334cuda3std3__419piecewise_constructE,(_ZN39_INTERNAL_e0f758ff_9_Col2Im_cu_f26365334cuda3std6ranges3__45__cpo5ssizeE - _ZN39_INTERNAL_e0f758ff_9_Col2Im_cu_f26365334cuda3std3__419piecewise_constructE)
_ZN39_INTERNAL_e0f758ff_9_Col2Im_cu_f26365334cuda3std3__419piecewise_constructE:
	.zero		1
	.type		_ZN39_INTERNAL_e0f758ff_9_Col2Im_cu_f26365334cuda3std6ranges3__45__cpo5ssizeE,@object
	.size		_ZN39_INTERNAL_e0f758ff_9_Col2Im_cu_f26365334cuda3std6ranges3__45__cpo5ssizeE,(_ZN39_INTERNAL_e0f758ff_9_Col2Im_cu_f26365334cuda3std3__45__cpo3endE - _ZN39_INTERNAL_e0f758ff_9_Col2Im_cu_f26365334cuda3std6ranges3__45__cpo5ssizeE)
_ZN39_INTERNAL_e0f758ff_9_Col2Im_cu_f26365334cuda3std6ranges3__45__cpo5ssizeE:
	.zero		1
	.type		_ZN39_INTERNAL_e0f758ff_9_Col2Im_cu_f26365334cuda3std3__45__cpo3endE,@object
	.size		_ZN39_INTERNAL_e0f758ff_9_Col2Im_cu_f26365334cuda3std3__45__cpo3endE,(_ZN39_INTERNAL_e0f758ff_9_Col2Im_cu_f26365334cuda3std6ranges3__45__cpo4cendE - _ZN39_INTERNAL_e0f758ff_9_Col2Im_cu_f26365334cuda3std3__45__cpo3endE)
_ZN39_INTERNAL_e0f758ff_9_Col2Im_cu_f26365334cuda3std3__45__cpo3endE:
	.zero		1
	.type		_ZN39_INTERNAL_e0f758ff_9_Col2Im_cu_f26365334cuda3std6ranges3__45__cpo4cendE,@object
	.size		_ZN39_INTERNAL_e0f758ff_9_Col2Im_cu_f26365334cuda3std6ranges3__45__cpo4cendE,(_ZN39_INTERNAL_e0f758ff_9_Col2Im_cu_f26365334cuda3std3__45__cpo4rendE - _ZN39_INTERNAL_e0f758ff_9_Col2Im_cu_f26365334cuda3std6ranges3__45__cpo4cendE)
_ZN39_INTERNAL_e0f758ff_9_Col2Im_cu_f26365334cuda3std6ranges3__45__cpo4cendE:
	.zero		1
	.type		_ZN39_INTERNAL_e0f758ff_9_Col2Im_cu_f26365334cuda3std3__45__cpo4rendE,@object
	.size		_ZN39_INTERNAL_e0f758ff_9_Col2Im_cu_f26365334cuda3std3__45__cpo4rendE,(_ZN39_INTERNAL_e0f758ff_9_Col2Im_cu_f26365334cuda3std6ranges3__45__cpo4prevE - _ZN39_INTERNAL_e0f758ff_9_Col2Im_cu_f26365334cuda3std3__45__cpo4rendE)
_ZN39_INTERNAL_e0f758ff_9_Col2Im_cu_f26365334cuda3std3__45__cpo4rendE:
	.zero		1
	.type		_ZN39_INTERNAL_e0f758ff_9_Col2Im_cu_f26365334cuda3std6ranges3__45__cpo4prevE,@object
	.size		_ZN39_INTERNAL_e0f758ff_9_Col2Im_cu_f26365334cuda3std6ranges3__45__cpo4prevE,(_ZN39_INTERNAL_e0f758ff_9_Col2Im_cu_f26365334cuda3std6ranges3__45__cpo9iter_moveE - _ZN39_INTERNAL_e0f758ff_9_Col2Im_cu_f26365334cuda3std6ranges3__45__cpo4prevE)
_ZN39_INTERNAL_e0f758ff_9_Col2Im_cu_f26365334cuda3std6ranges3__45__cpo4prevE:
	.zero		1
	.type		_ZN39_INTERNAL_e0f758ff_9_Col2Im_cu_f26365334cuda3std6ranges3__45__cpo9iter_moveE,@object
	.size		_ZN39_INTERNAL_e0f758ff_9_Col2Im_cu_f26365334cuda3std6ranges3__45__cpo9iter_moveE,(.L_13 - _ZN39_INTERNAL_e0f758ff_9_Col2Im_cu_f26365334cuda3std6ranges3__45__cpo9iter_moveE)
_ZN39_INTERNAL_e0f758ff_9_Col2Im_cu_f26365334cuda3std6ranges3__45__cpo9iter_moveE:
	.zero		1
.L_13:


//--------------------- .nv.constant0._ZN2at6native21col2im_batched_kernelIbEEvlPKT_llllllllllllllPS2_l --------------------------
	.section	.nv.constant0._ZN2at6native21col2im_batched_kernelIbEEvlPKT_llllllllllllllPS2_l,"a",@progbits
	.sectionflags	@""
	.align	4
.nv.constant0._ZN2at6native21col2im_batched_kernelIbEEvlPKT_llllllllllllllPS2_l:
	.zero		1040


//--------------------- .nv.constant0._ZN2at6native21col2im_batched_kernelIN3c108BFloat16EEEvlPKT_llllllllllllllPS4_l --------------------------
	.section	.nv.constant0._ZN2at6native21col2im_batched_kernelIN3c108BFloat16EEEvlPKT_llllllllllllllPS4_l,"a",@progbits
	.sectionflags	@""
	.align	4
.nv.constant0._ZN2at6native21col2im_batched_kernelIN3c108BFloat16EEEvlPKT_llllllllllllllPS4_l:
	.zero		1040


//--------------------- .nv.constant0._ZN2at6native21col2im_batched_kernelIN3c104HalfEEEvlPKT_llllllllllllllPS4_l --------------------------
	.section	.nv.constant0._ZN2at6native21col2im_batched_kernelIN3c104HalfEEEvlPKT_llllllllllllllPS4_l,"a",@progbits
	.sectionflags	@""
	.align	4
.nv.constant0._ZN2at6native21col2im_batched_kernelIN3c104HalfEEEvlPKT_llllllllllllllPS4_l:
	.zero		1040


//--------------------- .nv.constant0._ZN2at6native21col2im_batched_kernelIN3c107complexIfEEEEvlPKT_llllllllllllllPS5_l --------------------------
	.section	.nv.constant0._ZN2at6native21col2im_batched_kernelIN3c107complexIfEEEEvlPKT_llllllllllllllPS5_l,"a",@progbits
	.sectionflags	@""
	.align	4
.nv.constant0._ZN2at6native21col2im_batched_kernelIN3c107complexIfEEEEvlPKT_llllllllllllllPS5_l:
	.zero		1040


//--------------------- .nv.constant0._ZN2at6native21col2im_batched_kernelIN3c107complexIdEEEEvlPKT_llllllllllllllPS5_l --------------------------
	.section	.nv.constant0._ZN2at6native21col2im_batched_kernelIN3c107complexIdEEEEvlPKT_llllllllllllllPS5_l,"a",@progbits
	.sectionflags	@""
	.align	4
.nv.constant0._ZN2at6native21col2im_batched_kernelIN3c107complexIdEEEEvlPKT_llllllllllllllPS5_l:
	.zero		1040


//--------------------- .nv.constant0._ZN2at6native21col2im_batched_kernelIfEEvlPKT_llllllllllllllPS2_l --------------------------
	.section	.nv.constant0._ZN2at6native21col2im_batched_kernelIfEEvlPKT_llllllllllllllPS2_l,"a",@progbits
	.sectionflags	@""
	.align	4
.nv.constant0._ZN2at6native21col2im_batched_kernelIfEEvlPKT_llllllllllllllPS2_l:
	.zero		1040


//--------------------- .nv.constant0._ZN2at6native21col2im_batched_kernelIdEEvlPKT_llllllllllllllPS2_l --------------------------
	.section	.nv.constant0._ZN2at6native21col2im_batched_kernelIdEEvlPKT_llllllllllllllPS2_l,"a",@progbits
	.sectionflags	@""
	.align	4
.nv.constant0._ZN2at6native21col2im_batched_kernelIdEEvlPKT_llllllllllllllPS2_l:
	.zero		1040


//--------------------- SYMBOLS --------------------------

	.type		.nv.reservedSmem.offset0,@object
	.size		.nv.reservedSmem.offset0,0x4
